// auto-generated by cutlass_sweep.gemm — config: {"arch": "sm_100", "cluster_m": 1, "cluster_n": 2, "dtype": "bf16", "stages": 4, "tile_k": 32, "tile_m": 128, "tile_n": 256}
#include "cutlass/cutlass.h"
#include "cutlass/gemm/collective/collective_builder.hpp"
#include "cutlass/gemm/device/gemm_universal_adapter.h"
#include "cutlass/gemm/kernel/gemm_universal.hpp"
#include "cutlass/epilogue/collective/collective_builder.hpp"

using ElemA = cutlass::bfloat16_t;
using ElemB = cutlass::bfloat16_t;
using ElemCD = cutlass::bfloat16_t;
using Acc  = float;
using TileShape    = cute::Shape<cute::_128, cute::_256, cute::_32>;
using ClusterShape = cute::Shape<cute::_1, cute::_2, cute::_1>;

using CollectiveEpilogue = typename cutlass::epilogue::collective::CollectiveBuilder<
    cutlass::arch::Sm100, cutlass::arch::OpClassTensorOp,
    TileShape, ClusterShape,
    cutlass::epilogue::collective::EpilogueTileAuto,
    Acc, Acc,
    ElemCD, cutlass::layout::RowMajor, 128 / cutlass::sizeof_bits<ElemCD>::value,
    ElemCD, cutlass::layout::RowMajor, 128 / cutlass::sizeof_bits<ElemCD>::value,
    cutlass::epilogue::collective::EpilogueScheduleAuto
  >::CollectiveOp;

using CollectiveMainloop = typename cutlass::gemm::collective::CollectiveBuilder<
    cutlass::arch::Sm100, cutlass::arch::OpClassTensorOp,
    ElemA, cutlass::layout::RowMajor, 128 / cutlass::sizeof_bits<ElemA>::value,
    ElemB, cutlass::layout::ColumnMajor, 128 / cutlass::sizeof_bits<ElemB>::value,
    Acc,
    TileShape, ClusterShape,
    cutlass::gemm::collective::StageCount<4>,
    cutlass::gemm::collective::KernelScheduleAuto
  >::CollectiveOp;

using GemmKernel = cutlass::gemm::kernel::GemmUniversal<
    cute::Shape<int,int,int,int>,
    CollectiveMainloop,
    CollectiveEpilogue
>;
using Gemm = cutlass::gemm::device::GemmUniversalAdapter<GemmKernel>;

// Force the device kernel symbol into the cubin without needing a host main.
auto* _anchor = &cutlass::device_kernel<GemmKernel>;


// ===== COMPILED SASS (sm_100a) =====

	.target	sm_100a

	.elftype	@"ET_EXEC"


//--------------------- .note.nv.tkinfo           --------------------------
	.section	.note.nv.tkinfo,"",@"SHT_NOTE"
	.sectionflags	@"SHF_NOTE_NV_TKINFO"
	.tkinfo
        /*0018*/ 	.word	0x00000002
        /*0030*/ 	.string	""
        /*0030*/ 	.string	"ptxas"
        /*0030*/ 	.string	"Cuda compilation tools, release 13.0, V13.0.88"
        /*0030*/ 	.string	"Build cuda_13.0.r13.0/compiler.36424714_0"
        /*0030*/ 	.string	"-arch sm_100a -m 64 "



//--------------------- .note.nv.cuinfo           --------------------------
	.section	.note.nv.cuinfo,"",@"SHT_NOTE"
	.sectionflags	@"SHF_NOTE_NV_CUINFO"
        /*0018*/ 	.short	0x0002
        /*001a*/ 	.short	0x0064
        /*001c*/ 	.short	0x0082
	.zero		2


//--------------------- .nv.info                  --------------------------
	.section	.nv.info,"",@"SHT_CUDA_INFO"
	.align	4


	//----- nvinfo : EIATTR_REGCOUNT
	.align		4
        /*0000*/ 	.byte	0x04, 0x2f
        /*0002*/ 	.short	(.L_19 - .L_18)
	.align		4
.L_18:
        /*0004*/ 	.word	index@(_ZN7cutlass13device_kernelINS_4gemm6kernel13GemmUniversalIN4cute5tupleIJiiiiEEENS1_10collective13CollectiveMmaINS1_35MainloopSm100TmaUmmaWarpSpecializedILi4ELi2ELi2ENS5_IJNS4_1CILi1EEENSA_ILi2EEESB_EEEEENS5_IJNSA_ILi128EEENSA_ILi256EEENSA_ILi32EEEEEENS_10bfloat16_tENS5_IJlSB_lEEESJ_SK_NS4_8TiledMMAINS4_8MMA_AtomIJNS4_20SM100_MMA_F16BF16_SSISJ_SJ_fLi128ELi256ELNS4_4UMMA5MajorE0ELSP_0ELNSO_7ScaleInE0ELSQ_0EEEEEENS4_6LayoutINS5_IJSB_SB_SB_EEENS5_IJNSA_ILi0EEESV_SV_EEEEENS5_IJNS4_10UnderscoreESY_SY_EEEEENS4_23SM90_TMA_LOAD_MULTICASTENS4_14ComposedLayoutINS4_7SwizzleILi2ELi4ELi3EEENS4_18smem_ptr_flag_bitsILi16EEENST_INS5_IJNSA_ILi8EEESH_EEENS5_IJSH_SB_EEEEEEEvNS4_8identityENS4_13SM90_TMA_LOADES1B_vS1C_EENS_8epilogue10collective18CollectiveEpilogueINS1F_23Sm100TmaWarpSpecializedILi4ELi2ELi64ELb1ELb0EEEJSI_NS5_IJNST_ISF_SB_EENST_INSA_ILi64EEESB_EEEEESJ_SK_SJ_SK_NS1F_6fusion15FusionCallbacksIS1J_NS1O_17LinearCombinationISJ_fSJ_fLNS_15FloatRoundStyleE2EEESI_S1N_JEEENS4_5SM1004TMEM4LOAD26SM100_TMEM_LOAD_32dp32b64xES1D_NS12_INS13_ILi3ELi4ELi3EEES16_NST_INS5_IJS17_S1L_EEENS5_IJS1L_SB_EEEEEEENS4_39AutoVectorizingCopyWithAssumedAlignmentILi128EEENS4_14SM90_TMA_STOREES22_S24_S24_EEEvvEEEEvNT_6ParamsE)
        /*0008*/ 	.word	0x000000a8


	//----- nvinfo : EIATTR_FRAME_SIZE
	.align		4
.L_19:
        /*000c*/ 	.byte	0x04, 0x11
        /*000e*/ 	.short	(.L_21 - .L_20)
	.align		4
.L_20:
        /*0010*/ 	.word	index@($__internal_2_$__cuda_sm10x_tcgen05_guardrail_trap_unallocated_columns_being_dealloced)
        /*0014*/ 	.word	0x00000000


	//----- nvinfo : EIATTR_FRAME_SIZE
	.align		4
.L_21:
        /*0018*/ 	.byte	0x04, 0x11
        /*001a*/ 	.short	(.L_23 - .L_22)
	.align		4
.L_22:
        /*001c*/ 	.word	index@($__internal_1_$__cuda_sm10x_tcgen05_guardrail_trap_phase_invalid_during_alloc)
        /*0020*/ 	.word	0x00000000


	//----- nvinfo : EIATTR_FRAME_SIZE
	.align		4
.L_23:
        /*0024*/ 	.byte	0x04, 0x11
        /*0026*/ 	.short	(.L_25 - .L_24)
	.align		4
.L_24:
        /*0028*/ 	.word	index@($__internal_0_$__cuda_sm10x_tcgen05_guardrail_trap_col_being_dealloced_not_returned_by_alloc)
        /*002c*/ 	.word	0x00000000


	//----- nvinfo : EIATTR_FRAME_SIZE
	.align		4
.L_25:
        /*0030*/ 	.byte	0x04, 0x11
        /*0032*/ 	.short	(.L_27 - .L_26)
	.align		4
.L_26:
        /*0034*/ 	.word	index@(_ZN7cutlass13device_kernelINS_4gemm6kernel13GemmUniversalIN4cute5tupleIJiiiiEEENS1_10collective13CollectiveMmaINS1_35MainloopSm100TmaUmmaWarpSpecializedILi4ELi2ELi2ENS5_IJNS4_1CILi1EEENSA_ILi2EEESB_EEEEENS5_IJNSA_ILi128EEENSA_ILi256EEENSA_ILi32EEEEEENS_10bfloat16_tENS5_IJlSB_lEEESJ_SK_NS4_8TiledMMAINS4_8MMA_AtomIJNS4_20SM100_MMA_F16BF16_SSISJ_SJ_fLi128ELi256ELNS4_4UMMA5MajorE0ELSP_0ELNSO_7ScaleInE0ELSQ_0EEEEEENS4_6LayoutINS5_IJSB_SB_SB_EEENS5_IJNSA_ILi0EEESV_SV_EEEEENS5_IJNS4_10UnderscoreESY_SY_EEEEENS4_23SM90_TMA_LOAD_MULTICASTENS4_14ComposedLayoutINS4_7SwizzleILi2ELi4ELi3EEENS4_18smem_ptr_flag_bitsILi16EEENST_INS5_IJNSA_ILi8EEESH_EEENS5_IJSH_SB_EEEEEEEvNS4_8identityENS4_13SM90_TMA_LOADES1B_vS1C_EENS_8epilogue10collective18CollectiveEpilogueINS1F_23Sm100TmaWarpSpecializedILi4ELi2ELi64ELb1ELb0EEEJSI_NS5_IJNST_ISF_SB_EENST_INSA_ILi64EEESB_EEEEESJ_SK_SJ_SK_NS1F_6fusion15FusionCallbacksIS1J_NS1O_17LinearCombinationISJ_fSJ_fLNS_15FloatRoundStyleE2EEESI_S1N_JEEENS4_5SM1004TMEM4LOAD26SM100_TMEM_LOAD_32dp32b64xES1D_NS12_INS13_ILi3ELi4ELi3EEES16_NST_INS5_IJS17_S1L_EEENS5_IJS1L_SB_EEEEEEENS4_39AutoVectorizingCopyWithAssumedAlignmentILi128EEENS4_14SM90_TMA_STOREES22_S24_S24_EEEvvEEEEvNT_6ParamsE)
        /*0038*/ 	.word	0x00000000


	//----- nvinfo : EIATTR_MIN_STACK_SIZE
	.align		4
.L_27:
        /*003c*/ 	.byte	0x04, 0x12
        /*003e*/ 	.short	(.L_29 - .L_28)
	.align		4
.L_28:
        /*0040*/ 	.word	index@(_ZN7cutlass13device_kernelINS_4gemm6kernel13GemmUniversalIN4cute5tupleIJiiiiEEENS1_10collective13CollectiveMmaINS1_35MainloopSm100TmaUmmaWarpSpecializedILi4ELi2ELi2ENS5_IJNS4_1CILi1EEENSA_ILi2EEESB_EEEEENS5_IJNSA_ILi128EEENSA_ILi256EEENSA_ILi32EEEEEENS_10bfloat16_tENS5_IJlSB_lEEESJ_SK_NS4_8TiledMMAINS4_8MMA_AtomIJNS4_20SM100_MMA_F16BF16_SSISJ_SJ_fLi128ELi256ELNS4_4UMMA5MajorE0ELSP_0ELNSO_7ScaleInE0ELSQ_0EEEEEENS4_6LayoutINS5_IJSB_SB_SB_EEENS5_IJNSA_ILi0EEESV_SV_EEEEENS5_IJNS4_10UnderscoreESY_SY_EEEEENS4_23SM90_TMA_LOAD_MULTICASTENS4_14ComposedLayoutINS4_7SwizzleILi2ELi4ELi3EEENS4_18smem_ptr_flag_bitsILi16EEENST_INS5_IJNSA_ILi8EEESH_EEENS5_IJSH_SB_EEEEEEEvNS4_8identityENS4_13SM90_TMA_LOADES1B_vS1C_EENS_8epilogue10collective18CollectiveEpilogueINS1F_23Sm100TmaWarpSpecializedILi4ELi2ELi64ELb1ELb0EEEJSI_NS5_IJNST_ISF_SB_EENST_INSA_ILi64EEESB_EEEEESJ_SK_SJ_SK_NS1F_6fusion15FusionCallbacksIS1J_NS1O_17LinearCombinationISJ_fSJ_fLNS_15FloatRoundStyleE2EEESI_S1N_JEEENS4_5SM1004TMEM4LOAD26SM100_TMEM_LOAD_32dp32b64xES1D_NS12_INS13_ILi3ELi4ELi3EEES16_NST_INS5_IJS17_S1L_EEENS5_IJS1L_SB_EEEEEEENS4_39AutoVectorizingCopyWithAssumedAlignmentILi128EEENS4_14SM90_TMA_STOREES22_S24_S24_EEEvvEEEEvNT_6ParamsE)
        /*0044*/ 	.word	0x00000000
.L_29:


//--------------------- .nv.compat                --------------------------
	.section	.nv.compat,"",@"SHT_CUDA_COMPAT_INFO"
	.align	4
        /*0000*/ 	.byte	0x02, 0x09, 0x01, 0x00, 0x02, 0x02, 0x02, 0x00, 0x02, 0x05, 0x05, 0x00, 0x03, 0x07, 0x01, 0x01
        /*0010*/ 	.byte	0x02, 0x03, 0x01, 0x00, 0x02, 0x06, 0x01, 0x00, 0x04, 0x0b, 0x08, 0x00, 0x09, 0x00, 0x00, 0x00
        /*0020*/ 	.byte	0x00, 0x00, 0x00, 0x00


//--------------------- .nv.info._ZN7cutlass13device_kernelINS_4gemm6kernel13GemmUniversalIN4cute5tupleIJiiiiEEENS1_10collective13CollectiveMmaINS1_35MainloopSm100TmaUmmaWarpSpecializedILi4ELi2ELi2ENS5_IJNS4_1CILi1EEENSA_ILi2EEESB_EEEEENS5_IJNSA_ILi128EEENSA_ILi256EEENSA_ILi32EEEEEENS_10bfloat16_tENS5_IJlSB_lEEESJ_SK_NS4_8TiledMMAINS4_8MMA_AtomIJNS4_20SM100_MMA_F16BF16_SSISJ_SJ_fLi128ELi256ELNS4_4UMMA5MajorE0ELSP_0ELNSO_7ScaleInE0ELSQ_0EEEEEENS4_6LayoutINS5_IJSB_SB_SB_EEENS5_IJNSA_ILi0EEESV_SV_EEEEENS5_IJNS4_10UnderscoreESY_SY_EEEEENS4_23SM90_TMA_LOAD_MULTICASTENS4_14ComposedLayoutINS4_7SwizzleILi2ELi4ELi3EEENS4_18smem_ptr_flag_bitsILi16EEENST_INS5_IJNSA_ILi8EEESH_EEENS5_IJSH_SB_EEEEEEEvNS4_8identityENS4_13SM90_TMA_LOADES1B_vS1C_EENS_8epilogue10collective18CollectiveEpilogueINS1F_23Sm100TmaWarpSpecializedILi4ELi2ELi64ELb1ELb0EEEJSI_NS5_IJNST_ISF_SB_EENST_INSA_ILi64EEESB_EEEEESJ_SK_SJ_SK_NS1F_6fusion15FusionCallbacksIS1J_NS1O_17LinearCombinationISJ_fSJ_fLNS_15FloatRoundStyleE2EEESI_S1N_JEEENS4_5SM1004TMEM4LOAD26SM100_TMEM_LOAD_32dp32b64xES1D_NS12_INS13_ILi3ELi4ELi3EEES16_NST_INS5_IJS17_S1L_EEENS5_IJS1L_SB_EEEEEEENS4_39AutoVectorizingCopyWithAssumedAlignmentILi128EEENS4_14SM90_TMA_STOREES22_S24_S24_EEEvvEEEEvNT_6ParamsE --------------------------
	.section	.nv.info._ZN7cutlass13device_kernelINS_4gemm6kernel13GemmUniversalIN4cute5tupleIJiiiiEEENS1_10collective13CollectiveMmaINS1_35MainloopSm100TmaUmmaWarpSpecializedILi4ELi2ELi2ENS5_IJNS4_1CILi1EEENSA_ILi2EEESB_EEEEENS5_IJNSA_ILi128EEENSA_ILi256EEENSA_ILi32EEEEEENS_10bfloat16_tENS5_IJlSB_lEEESJ_SK_NS4_8TiledMMAINS4_8MMA_AtomIJNS4_20SM100_MMA_F16BF16_SSISJ_SJ_fLi128ELi256ELNS4_4UMMA5MajorE0ELSP_0ELNSO_7ScaleInE0ELSQ_0EEEEEENS4_6LayoutINS5_IJSB_SB_SB_EEENS5_IJNSA_ILi0EEESV_SV_EEEEENS5_IJNS4_10UnderscoreESY_SY_EEEEENS4_23SM90_TMA_LOAD_MULTICASTENS4_14ComposedLayoutINS4_7SwizzleILi2ELi4ELi3EEENS4_18smem_ptr_flag_bitsILi16EEENST_INS5_IJNSA_ILi8EEESH_EEENS5_IJSH_SB_EEEEEEEvNS4_8identityENS4_13SM90_TMA_LOADES1B_vS1C_EENS_8epilogue10collective18CollectiveEpilogueINS1F_23Sm100TmaWarpSpecializedILi4ELi2ELi64ELb1ELb0EEEJSI_NS5_IJNST_ISF_SB_EENST_INSA_ILi64EEESB_EEEEESJ_SK_SJ_SK_NS1F_6fusion15FusionCallbacksIS1J_NS1O_17LinearCombinationISJ_fSJ_fLNS_15FloatRoundStyleE2EEESI_S1N_JEEENS4_5SM1004TMEM4LOAD26SM100_TMEM_LOAD_32dp32b64xES1D_NS12_INS13_ILi3ELi4ELi3EEES16_NST_INS5_IJS17_S1L_EEENS5_IJS1L_SB_EEEEEEENS4_39AutoVectorizingCopyWithAssumedAlignmentILi128EEENS4_14SM90_TMA_STOREES22_S24_S24_EEEvvEEEEvNT_6ParamsE,"",@"SHT_CUDA_INFO"
	.sectionflags	@""
	.align	4


	//----- nvinfo : EIATTR_CUDA_API_VERSION
	.align		4
        /*0000*/ 	.byte	0x04, 0x37
        /*0002*/ 	.short	(.L_31 - .L_30)
.L_30:
        /*0004*/ 	.word	0x00000082


	//----- nvinfo : EIATTR_KPARAM_INFO
	.align		4
.L_31:
        /*0008*/ 	.byte	0x04, 0x17
        /*000a*/ 	.short	(.L_33 - .L_32)
.L_32:
        /*000c*/ 	.word	0x00000000
        /*0010*/ 	.short	0x0000
        /*0012*/ 	.short	0x0000
        /*0014*/ 	.byte	0x00, 0xf0, 0x01, 0x20


	//----- nvinfo : EIATTR_AT_ENTRY_FRAGMENTS
	.align		4
.L_33:
        /*0018*/ 	.byte	0x04, 0x4f
        /*001a*/ 	.short	(.L_35 - .L_34)


	//   ....[0]....
.L_34:
        /*001c*/ 	.word	0x00000006


	//----- nvinfo : EIATTR_RESERVED_SMEM_USED
	.align		4
.L_35:
        /*0020*/ 	.byte	0x01, 0x41
	.zero		2


	//----- nvinfo : EIATTR_SPARSE_MMA_MASK
	.align		4
        /*0024*/ 	.byte	0x03, 0x50
        /*0026*/ 	.short	0x0000


	//----- nvinfo : EIATTR_TCGEN05_1CTA_USED
	.align		4
        /*0028*/ 	.byte	0x01, 0x51
	.zero		2


	//----- nvinfo : EIATTR_MAXREG_COUNT
	.align		4
        /*002c*/ 	.byte	0x03, 0x1b
        /*002e*/ 	.short	0x00ff


	//----- nvinfo : EIATTR_NUM_BARRIERS
	.align		4
        /*0030*/ 	.byte	0x02, 0x4c
        /*0032*/ 	.byte	0x07
	.zero		1


	//----- nvinfo : EIATTR_EXTERNS
	.align		4
        /*0034*/ 	.byte	0x04, 0x0f
        /*0036*/ 	.short	(.L_37 - .L_36)


	//   ....[0]....
	.align		4
.L_36:
        /*0038*/ 	.word	index@(__assertfail)


	//----- nvinfo : EIATTR_MERCURY_ISA_VERSION
	.align		4
.L_37:
        /*003c*/ 	.byte	0x03, 0x5f
        /*003e*/ 	.short	0x0101


	//----- nvinfo : EIATTR_INT_WARP_WIDE_INSTR_OFFSETS
	.align		4
        /*0040*/ 	.byte	0x04, 0x31
        /*0042*/ 	.short	(.L_39 - .L_38)


	//   ....[0]....
.L_38:
        /*0044*/ 	.word	0x00003aa0


	//   ....[1]....
        /*0048*/ 	.word	0x00003ad0


	//   ....[2]....
        /*004c*/ 	.word	0x00003af0


	//   ....[3]....
        /*0050*/ 	.word	0x00004670


	//   ....[4]....
        /*0054*/ 	.word	0x000046e0


	//   ....[5]....
        /*0058*/ 	.word	0x000047b0


	//   ....[6]....
        /*005c*/ 	.word	0x00004830


	//   ....[7]....
        /*0060*/ 	.word	0x00004920


	//   ....[8]....
        /*0064*/ 	.word	0x000049a0


	//   ....[9]....
        /*0068*/ 	.word	0x00004a80


	//   ....[10]....
        /*006c*/ 	.word	0x00004b30


	//----- nvinfo : EIATTR_COOP_GROUP_MASK_REGIDS
	.align		4
.L_39:
        /*0070*/ 	.byte	0x04, 0x29
        /*0072*/ 	.short	(.L_41 - .L_40)


	//   ....[0]....
.L_40:
        /*0074*/ 	.word	0xffffffff


	//   ....[1]....
        /*0078*/ 	.word	0xffffffff


	//   ....[2]....
        /*007c*/ 	.word	0xffffffff


	//   ....[3]....
        /*0080*/ 	.word	0xffffffff


	//   ....[4]....
        /*0084*/ 	.word	0xffffffff


	//   ....[5]....
        /*0088*/ 	.word	0xffffffff


	//   ....[6]....
        /*008c*/ 	.word	0xffffffff


	//   ....[7]....
        /*0090*/ 	.word	0xffffffff


	//   ....[8]....
        /*0094*/ 	.word	0xffffffff


	//   ....[9]....
        /*0098*/ 	.word	0xffffffff


	//   ....[10]....
        /*009c*/ 	.word	0xffffffff


	//   ....[11]....
        /*00a0*/ 	.word	0xffffffff


	//   ....[12]....
        /*00a4*/ 	.word	0xffffffff


	//   ....[13]....
        /*00a8*/ 	.word	0xffffffff


	//----- nvinfo : EIATTR_COOP_GROUP_INSTR_OFFSETS
	.align		4
.L_41:
        /*00ac*/ 	.byte	0x04, 0x28
        /*00ae*/ 	.short	(.L_43 - .L_42)


	//   ....[0]....
.L_42:
        /*00b0*/ 	.word	0x00000080


	//   ....[1]....
        /*00b4*/ 	.word	0x000004f0


	//   ....[2]....
        /*00b8*/ 	.word	0x000006a0


	//   ....[3]....
        /*00bc*/ 	.word	0x00000840


	//   ....[4]....
        /*00c0*/ 	.word	0x00000940


	//   ....[5]....
        /*00c4*/ 	.word	0x00000ab0


	//   ....[6]....
        /*00c8*/ 	.word	0x00000c10


	//   ....[7]....
        /*00cc*/ 	.word	0x00000dc0


	//   ....[8]....
        /*00d0*/ 	.word	0x00002000


	//   ....[9]....
        /*00d4*/ 	.word	0x00002ef0


	//   ....[10]....
        /*00d8*/ 	.word	0x00003100


	//   ....[11]....
        /*00dc*/ 	.word	0x00003130


	//   ....[12]....
        /*00e0*/ 	.word	0x00003980


	//   ....[13]....
        /*00e4*/ 	.word	0x00003bb0


	//----- nvinfo : EIATTR_VRC_CTA_INIT_COUNT
	.align		4
.L_43:
        /*00e8*/ 	.byte	0x02, 0x4a
        /*00ea*/ 	.byte	0x80
	.zero		1


	//----- nvinfo : EIATTR_SYSCALL_OFFSETS
	.align		4
        /*00ec*/ 	.byte	0x04, 0x46
        /*00ee*/ 	.short	(.L_45 - .L_44)


	//   ....[0]....
.L_44:
        /*00f0*/ 	.word	0x000057c0


	//   ....[1]....
        /*00f4*/ 	.word	0x000058b0


	//   ....[2]....
        /*00f8*/ 	.word	0x00006260


	//   ....[3]....
        /*00fc*/ 	.word	0x000076b0


	//   ....[4]....
        /*0100*/ 	.word	0x00008ae0


	//   ....[5]....
        /*0104*/ 	.word	0x00009ef0


	//----- nvinfo : EIATTR_MBARRIER_INSTR_OFFSETS
	.align		4
.L_45:
        /*0108*/ 	.byte	0x04, 0x39
        /*010a*/ 	.short	(.L_47 - .L_46)


	//   ....[0]....
.L_46:
        /*010c*/ 	.word	0x00000610
        /*0110*/ 	.word	0x000000ff
        /*0114*/ 	.word	0x00000000
        /*0118*/ 	.short	0x0100
        /*011a*/ 	.byte	0x04
	.zero		1


	//   ....[1]....
        /*011c*/ 	.word	0x00000620
        /*0120*/ 	.word	0x000000ff
        /*0124*/ 	.word	0x00000020
        /*0128*/ 	.short	0x0100
        /*012a*/ 	.byte	0x04
	.zero		1


	//   ....[2]....
        /*012c*/ 	.word	0x00000630
        /*0130*/ 	.word	0x000000ff
        /*0134*/ 	.word	0x00000008
        /*0138*/ 	.short	0x0100
        /*013a*/ 	.byte	0x04
	.zero		1


	//   ....[3]....
        /*013c*/ 	.word	0x00000640
        /*0140*/ 	.word	0x000000ff
        /*0144*/ 	.word	0x00000028
        /*0148*/ 	.short	0x0100
        /*014a*/ 	.byte	0x04
	.zero		1


	//   ....[4]....
        /*014c*/ 	.word	0x00000650
        /*0150*/ 	.word	0x000000ff
        /*0154*/ 	.word	0x00000010
        /*0158*/ 	.short	0x0100
        /*015a*/ 	.byte	0x04
	.zero		1


	//   ....[5]....
        /*015c*/ 	.word	0x00000660
        /*0160*/ 	.word	0x000000ff
        /*0164*/ 	.word	0x00000030
        /*0168*/ 	.short	0x0100
        /*016a*/ 	.byte	0x04
	.zero		1


	//   ....[6]....
        /*016c*/ 	.word	0x00000670
        /*0170*/ 	.word	0x000000ff
        /*0174*/ 	.word	0x00000018
        /*0178*/ 	.short	0x0100
        /*017a*/ 	.byte	0x04
	.zero		1


	//   ....[7]....
        /*017c*/ 	.word	0x00000680
        /*0180*/ 	.word	0x000000ff
        /*0184*/ 	.word	0x00000038
        /*0188*/ 	.short	0x0100
        /*018a*/ 	.byte	0x04
	.zero		1


	//   ....[8]....
        /*018c*/ 	.word	0x000007b0
        /*0190*/ 	.word	0x000000ff
        /*0194*/ 	.word	0x00000040
        /*0198*/ 	.short	0x0100
        /*019a*/ 	.byte	0x04
	.zero		1


	//   ....[9]....
        /*019c*/ 	.word	0x000007c0
        /*01a0*/ 	.word	0x000000ff
        /*01a4*/ 	.word	0x00000060
        /*01a8*/ 	.short	0x0100
        /*01aa*/ 	.byte	0x04
	.zero		1


	//   ....[10]....
        /*01ac*/ 	.word	0x000007d0
        /*01b0*/ 	.word	0x000000ff
        /*01b4*/ 	.word	0x00000048
        /*01b8*/ 	.short	0x0100
        /*01ba*/ 	.byte	0x04
	.zero		1


	//   ....[11]....
        /*01bc*/ 	.word	0x000007e0
        /*01c0*/ 	.word	0x000000ff
        /*01c4*/ 	.word	0x00000068
        /*01c8*/ 	.short	0x0100
        /*01ca*/ 	.byte	0x04
	.zero		1


	//   ....[12]....
        /*01cc*/ 	.word	0x000007f0
        /*01d0*/ 	.word	0x000000ff
        /*01d4*/ 	.word	0x00000050
        /*01d8*/ 	.short	0x0100
        /*01da*/ 	.byte	0x04
	.zero		1


	//   ....[13]....
        /*01dc*/ 	.word	0x00000800
        /*01e0*/ 	.word	0x000000ff
        /*01e4*/ 	.word	0x00000070
        /*01e8*/ 	.short	0x0100
        /*01ea*/ 	.byte	0x04
	.zero		1


	//   ....[14]....
        /*01ec*/ 	.word	0x00000810
        /*01f0*/ 	.word	0x000000ff
        /*01f4*/ 	.word	0x00000058
        /*01f8*/ 	.short	0x0100
        /*01fa*/ 	.byte	0x04
	.zero		1


	//   ....[15]....
        /*01fc*/ 	.word	0x00000820
        /*0200*/ 	.word	0x000000ff
        /*0204*/ 	.word	0x00000078
        /*0208*/ 	.short	0x0100
        /*020a*/ 	.byte	0x04
	.zero		1


	//   ....[16]....
        /*020c*/ 	.word	0x00000910
        /*0210*/ 	.word	0x000000ff
        /*0214*/ 	.word	0x00000080
        /*0218*/ 	.short	0x0100
        /*021a*/ 	.byte	0x06
	.zero		1


	//   ....[17]....
        /*021c*/ 	.word	0x00000920
        /*0220*/ 	.word	0x000000ff
        /*0224*/ 	.word	0x00000088
        /*0228*/ 	.short	0x0100
        /*022a*/ 	.byte	0x06
	.zero		1


	//   ....[18]....
        /*022c*/ 	.word	0x00000a60
        /*0230*/ 	.word	0x000000ff
        /*0234*/ 	.word	0x00000090
        /*0238*/ 	.short	0x0100
        /*023a*/ 	.byte	0x06
	.zero		1


	//   ....[19]....
        /*023c*/ 	.word	0x00000a70
        /*0240*/ 	.word	0x000000ff
        /*0244*/ 	.word	0x000000a0
        /*0248*/ 	.short	0x0100
        /*024a*/ 	.byte	0x06
	.zero		1


	//   ....[20]....
        /*024c*/ 	.word	0x00000a80
        /*0250*/ 	.word	0x000000ff
        /*0254*/ 	.word	0x00000098
        /*0258*/ 	.short	0x0100
        /*025a*/ 	.byte	0x06
	.zero		1


	//   ....[21]....
        /*025c*/ 	.word	0x00000a90
        /*0260*/ 	.word	0x000000ff
        /*0264*/ 	.word	0x000000a8
        /*0268*/ 	.short	0x0100
        /*026a*/ 	.byte	0x06
	.zero		1


	//   ....[22]....
        /*026c*/ 	.word	0x00000bc0
        /*0270*/ 	.word	0x000000ff
        /*0274*/ 	.word	0x000000b0
        /*0278*/ 	.short	0x0100
        /*027a*/ 	.byte	0x04
	.zero		1


	//   ....[23]....
        /*027c*/ 	.word	0x00000bd0
        /*0280*/ 	.word	0x000000ff
        /*0284*/ 	.word	0x000000c0
        /*0288*/ 	.short	0x0100
        /*028a*/ 	.byte	0x04
	.zero		1


	//   ....[24]....
        /*028c*/ 	.word	0x00000be0
        /*0290*/ 	.word	0x000000ff
        /*0294*/ 	.word	0x000000b8
        /*0298*/ 	.short	0x0100
        /*029a*/ 	.byte	0x04
	.zero		1


	//   ....[25]....
        /*029c*/ 	.word	0x00000bf0
        /*02a0*/ 	.word	0x000000ff
        /*02a4*/ 	.word	0x000000c8
        /*02a8*/ 	.short	0x0100
        /*02aa*/ 	.byte	0x04
	.zero		1


	//   ....[26]....
        /*02ac*/ 	.word	0x00000ce0
        /*02b0*/ 	.word	0x000000ff
        /*02b4*/ 	.word	0x000000d0
        /*02b8*/ 	.short	0x0100
        /*02ba*/ 	.byte	0x04
	.zero		1


	//   ....[27]....
        /*02bc*/ 	.word	0x00000cf0
        /*02c0*/ 	.word	0x000000ff
        /*02c4*/ 	.word	0x000000e0
        /*02c8*/ 	.short	0x0100
        /*02ca*/ 	.byte	0x04
	.zero		1


	//   ....[28]....
        /*02cc*/ 	.word	0x00000d00
        /*02d0*/ 	.word	0x000000ff
        /*02d4*/ 	.word	0x000000d8
        /*02d8*/ 	.short	0x0100
        /*02da*/ 	.byte	0x04
	.zero		1


	//   ....[29]....
        /*02dc*/ 	.word	0x00000d10
        /*02e0*/ 	.word	0x000000ff
        /*02e4*/ 	.word	0x000000e8
        /*02e8*/ 	.short	0x0100
        /*02ea*/ 	.byte	0x04
	.zero		1


	//   ....[30]....
        /*02ec*/ 	.word	0x000018a0
        /*02f0*/ 	.word	0x00000000
        /*02f4*/ 	.word	0x000000e0
        /*02f8*/ 	.short	0x010a
        /*02fa*/ 	.byte	0xff
	.zero		1


	//   ....[31]....
        /*02fc*/ 	.word	0x000018d0
        /*0300*/ 	.word	0x00000000
        /*0304*/ 	.word	0x000000d0
        /*0308*/ 	.short	0x0101
        /*030a*/ 	.byte	0xff
	.zero		1


	//   ....[32]....
        /*030c*/ 	.word	0x00001980
        /*0310*/ 	.word	0x000000ff
        /*0314*/ 	.word	0x00000020
        /*0318*/ 	.short	0x010a
        /*031a*/ 	.byte	0x04
	.zero		1


	//   ....[33]....
        /*031c*/ 	.word	0x00001a00
        /*0320*/ 	.word	0x000000ff
        /*0324*/ 	.word	0x00000020
        /*0328*/ 	.short	0x010a
        /*032a*/ 	.byte	0x21
	.zero		1


	//   ....[34]....
        /*032c*/ 	.word	0x00001b90
        /*0330*/ 	.word	0x000000ff
        /*0334*/ 	.word	0x00000020
        /*0338*/ 	.short	0x010a
        /*033a*/ 	.byte	0x08
	.zero		1


	//   ....[35]....
        /*033c*/ 	.word	0x00001cc0
        /*0340*/ 	.word	0x000000ff
        /*0344*/ 	.word	0x00000088
        /*0348*/ 	.short	0x0101
        /*034a*/ 	.byte	0x07
	.zero		1


	//   ....[36]....
        /*034c*/ 	.word	0x00001ce0
        /*0350*/ 	.word	0x000000ff
        /*0354*/ 	.word	0x00000020
        /*0358*/ 	.short	0x010a
        /*035a*/ 	.byte	0x04
	.zero		1


	//   ....[37]....
        /*035c*/ 	.word	0x00001d60
        /*0360*/ 	.word	0x000000ff
        /*0364*/ 	.word	0x00000020
        /*0368*/ 	.short	0x010a
        /*036a*/ 	.byte	0x11
	.zero		1


	//   ....[38]....
        /*036c*/ 	.word	0x00001ef0
        /*0370*/ 	.word	0x000000ff
        /*0374*/ 	.word	0x00000020
        /*0378*/ 	.short	0x010a
        /*037a*/ 	.byte	0x06
	.zero		1


	//   ....[39]....
        /*037c*/ 	.word	0x00002030
        /*0380*/ 	.word	0x00000003
        /*0384*/ 	.word	0x00000090
        /*0388*/ 	.short	0x010a
        /*038a*/ 	.byte	0xff
	.zero		1


	//   ....[40]....
        /*038c*/ 	.word	0x00002180
        /*0390*/ 	.word	0x00000000
        /*0394*/ 	.word	0x00000000
        /*0398*/ 	.short	0x0101
        /*039a*/ 	.byte	0xff
	.zero		1


	//   ....[41]....
        /*039c*/ 	.word	0x00002740
        /*03a0*/ 	.word	0x000000ff
        /*03a4*/ 	.word	0x00000000
        /*03a8*/ 	.short	0x010a
        /*03aa*/ 	.byte	0x04
	.zero		1


	//   ....[42]....
        /*03ac*/ 	.word	0x000027d0
        /*03b0*/ 	.word	0x000000ff
        /*03b4*/ 	.word	0x00000000
        /*03b8*/ 	.short	0x010a
        /*03ba*/ 	.byte	0x05
	.zero		1


	//   ....[43]....
        /*03bc*/ 	.word	0x00002860
        /*03c0*/ 	.word	0x000000ff
        /*03c4*/ 	.word	0x00000000
        /*03c8*/ 	.short	0x010a
        /*03ca*/ 	.byte	0x05
	.zero		1


	//   ....[44]....
        /*03cc*/ 	.word	0x00002900
        /*03d0*/ 	.word	0x00000000
        /*03d4*/ 	.word	0x00000000
        /*03d8*/ 	.short	0x010a
        /*03da*/ 	.byte	0xff
	.zero		1


	//   ....[45]....
        /*03dc*/ 	.word	0x00002a40
        /*03e0*/ 	.word	0x00000002
        /*03e4*/ 	.word	0x000000d0
        /*03e8*/ 	.short	0x010a
        /*03ea*/ 	.byte	0xff
	.zero		1


	//   ....[46]....
        /*03ec*/ 	.word	0x00002ab0
        /*03f0*/ 	.word	0x00000002
        /*03f4*/ 	.word	0x00000000
        /*03f8*/ 	.short	0x0101
        /*03fa*/ 	.byte	0xff
	.zero		1


	//   ....[47]....
        /*03fc*/ 	.word	0x00002ad0
        /*0400*/ 	.word	0x000000ff
        /*0404*/ 	.word	0x000000a0
        /*0408*/ 	.short	0x010a
        /*040a*/ 	.byte	0x04
	.zero		1


	//   ....[48]....
        /*040c*/ 	.word	0x00002bf0
        /*0410*/ 	.word	0x00000002
        /*0414*/ 	.word	0x00000090
        /*0418*/ 	.short	0x010a
        /*041a*/ 	.byte	0xff
	.zero		1


	//   ....[49]....
        /*041c*/ 	.word	0x00002cf0
        /*0420*/ 	.word	0x00000002
        /*0424*/ 	.word	0x00000000
        /*0428*/ 	.short	0x0101
        /*042a*/ 	.byte	0xff
	.zero		1


	//   ....[50]....
        /*042c*/ 	.word	0x00002d80
        /*0430*/ 	.word	0x000000ff
        /*0434*/ 	.word	0x000000a0
        /*0438*/ 	.short	0x0106
        /*043a*/ 	.byte	0x04
	.zero		1


	//   ....[51]....
        /*043c*/ 	.word	0x00002da0
        /*0440*/ 	.word	0x000000ff
        /*0444*/ 	.word	0x000000a0
        /*0448*/ 	.short	0x010a
        /*044a*/ 	.byte	0x04
	.zero		1


	//   ....[52]....
        /*044c*/ 	.word	0x00002e30
        /*0450*/ 	.word	0x000000ff
        /*0454*/ 	.word	0x000000a0
        /*0458*/ 	.short	0x0106
        /*045a*/ 	.byte	0x07
	.zero		1


	//   ....[53]....
        /*045c*/ 	.word	0x00002e70
        /*0460*/ 	.word	0x00000000
        /*0464*/ 	.word	0x000000a0
        /*0468*/ 	.short	0x010a
        /*046a*/ 	.byte	0xff
	.zero		1


	//   ....[54]....
        /*046c*/ 	.word	0x00003390
        /*0470*/ 	.word	0x00000000
        /*0474*/ 	.word	0x00000090
        /*0478*/ 	.short	0x010a
        /*047a*/ 	.byte	0xff
	.zero		1


	//   ....[55]....
        /*047c*/ 	.word	0x000034a0
        /*0480*/ 	.word	0x00000003
        /*0484*/ 	.word	0x00000000
        /*0488*/ 	.short	0x0101
        /*048a*/ 	.byte	0xff
	.zero		1


	//   ....[56]....
        /*048c*/ 	.word	0x000034b0
        /*0490*/ 	.word	0x000000ff
        /*0494*/ 	.word	0x00000000
        /*0498*/ 	.short	0x010a
        /*049a*/ 	.byte	0x04
	.zero		1


	//   ....[57]....
        /*049c*/ 	.word	0x000034d0
        /*04a0*/ 	.word	0x000000ff
        /*04a4*/ 	.word	0x000000c0
        /*04a8*/ 	.short	0x010a
        /*04aa*/ 	.byte	0x16
	.zero		1


	//   ....[58]....
        /*04ac*/ 	.word	0x000035a0
        /*04b0*/ 	.word	0x000000ff
        /*04b4*/ 	.word	0x00000000
        /*04b8*/ 	.short	0x010a
        /*04ba*/ 	.byte	0x05
	.zero		1


	//   ....[59]....
        /*04bc*/ 	.word	0x000036e0
        /*04c0*/ 	.word	0x000000ff
        /*04c4*/ 	.word	0x00000000
        /*04c8*/ 	.short	0x010a
        /*04ca*/ 	.byte	0x04
	.zero		1


	//   ....[60]....
        /*04cc*/ 	.word	0x000038d0
        /*04d0*/ 	.word	0x000000ff
        /*04d4*/ 	.word	0x00000000
        /*04d8*/ 	.short	0x010a
        /*04da*/ 	.byte	0x04
	.zero		1


	//   ....[61]....
        /*04dc*/ 	.word	0x00003960
        /*04e0*/ 	.word	0x000000ff
        /*04e4*/ 	.word	0x00000000
        /*04e8*/ 	.short	0x010a
        /*04ea*/ 	.byte	0x04
	.zero		1


	//   ....[62]....
        /*04ec*/ 	.word	0x00003e70
        /*04f0*/ 	.word	0x0000000c
        /*04f4*/ 	.word	0x00000090
        /*04f8*/ 	.short	0x010a
        /*04fa*/ 	.byte	0xff
	.zero		1


	//   ....[63]....
        /*04fc*/ 	.word	0x00003fe0
        /*0500*/ 	.word	0x00000000
        /*0504*/ 	.word	0x00000000
        /*0508*/ 	.short	0x0101
        /*050a*/ 	.byte	0xff
	.zero		1


	//   ....[64]....
        /*050c*/ 	.word	0x00004470
        /*0510*/ 	.word	0x000000ff
        /*0514*/ 	.word	0x00000088
        /*0518*/ 	.short	0x010a
        /*051a*/ 	.byte	0x15
	.zero		1


	//   ....[65]....
        /*051c*/ 	.word	0x000045f0
        /*0520*/ 	.word	0x000000ff
        /*0524*/ 	.word	0x00000060
        /*0528*/ 	.short	0x010a
        /*052a*/ 	.byte	0x15
	.zero		1


	//   ....[66]....
        /*052c*/ 	.word	0x00004760
        /*0530*/ 	.word	0x000000ff
        /*0534*/ 	.word	0x00000040
        /*0538*/ 	.short	0x010b
        /*053a*/ 	.byte	0x15
	.zero		1


	//   ....[67]....
        /*053c*/ 	.word	0x00004770
        /*0540*/ 	.word	0x000000ff
        /*0544*/ 	.word	0x00000000
        /*0548*/ 	.short	0x0101
        /*054a*/ 	.byte	0x28
	.zero		1


	//   ....[68]....
        /*054c*/ 	.word	0x00004780
        /*0550*/ 	.word	0x000000ff
        /*0554*/ 	.word	0x00000068
        /*0558*/ 	.short	0x010a
        /*055a*/ 	.byte	0x15
	.zero		1


	//   ....[69]....
        /*055c*/ 	.word	0x000048d0
        /*0560*/ 	.word	0x000000ff
        /*0564*/ 	.word	0x00000048
        /*0568*/ 	.short	0x010b
        /*056a*/ 	.byte	0x15
	.zero		1


	//   ....[70]....
        /*056c*/ 	.word	0x000048e0
        /*0570*/ 	.word	0x000000ff
        /*0574*/ 	.word	0x00000000
        /*0578*/ 	.short	0x0101
        /*057a*/ 	.byte	0x27
	.zero		1


	//   ....[71]....
        /*057c*/ 	.word	0x000048f0
        /*0580*/ 	.word	0x000000ff
        /*0584*/ 	.word	0x00000070
        /*0588*/ 	.short	0x010a
        /*058a*/ 	.byte	0x15
	.zero		1


	//   ....[72]....
        /*058c*/ 	.word	0x00004a30
        /*0590*/ 	.word	0x000000ff
        /*0594*/ 	.word	0x00000050
        /*0598*/ 	.short	0x010b
        /*059a*/ 	.byte	0x15
	.zero		1


	//   ....[73]....
        /*059c*/ 	.word	0x00004a40
        /*05a0*/ 	.word	0x000000ff
        /*05a4*/ 	.word	0x00000000
        /*05a8*/ 	.short	0x0101
        /*05aa*/ 	.byte	0x26
	.zero		1


	//   ....[74]....
        /*05ac*/ 	.word	0x00004a50
        /*05b0*/ 	.word	0x000000ff
        /*05b4*/ 	.word	0x00000078
        /*05b8*/ 	.short	0x010a
        /*05ba*/ 	.byte	0x15
	.zero		1


	//   ....[75]....
        /*05bc*/ 	.word	0x00004c50
        /*05c0*/ 	.word	0x000000ff
        /*05c4*/ 	.word	0x00000058
        /*05c8*/ 	.short	0x010b
        /*05ca*/ 	.byte	0x15
	.zero		1


	//   ....[76]....
        /*05cc*/ 	.word	0x00004c60
        /*05d0*/ 	.word	0x000000ff
        /*05d4*/ 	.word	0x00000000
        /*05d8*/ 	.short	0x0101
        /*05da*/ 	.byte	0x25
	.zero		1


	//   ....[77]....
        /*05dc*/ 	.word	0x00004c90
        /*05e0*/ 	.word	0x000000ff
        /*05e4*/ 	.word	0x00000060
        /*05e8*/ 	.short	0x010a
        /*05ea*/ 	.byte	0x15
	.zero		1


	//   ....[78]....
        /*05ec*/ 	.word	0x00004cb0
        /*05f0*/ 	.word	0x000000ff
        /*05f4*/ 	.word	0x00000068
        /*05f8*/ 	.short	0x010a
        /*05fa*/ 	.byte	0x15
	.zero		1


	//   ....[79]....
        /*05fc*/ 	.word	0x00004cd0
        /*0600*/ 	.word	0x000000ff
        /*0604*/ 	.word	0x00000070
        /*0608*/ 	.short	0x010a
        /*060a*/ 	.byte	0x15
	.zero		1


	//   ....[80]....
        /*060c*/ 	.word	0x00004d10
        /*0610*/ 	.word	0x00000000
        /*0614*/ 	.word	0x00000078
        /*0618*/ 	.short	0x010a
        /*061a*/ 	.byte	0xff
	.zero		1


	//   ....[81]....
        /*061c*/ 	.word	0x00005050
        /*0620*/ 	.word	0x00000003
        /*0624*/ 	.word	0x00000090
        /*0628*/ 	.short	0x010a
        /*062a*/ 	.byte	0xff
	.zero		1


	//   ....[82]....
        /*062c*/ 	.word	0x000051d0
        /*0630*/ 	.word	0x00000000
        /*0634*/ 	.word	0x00000000
        /*0638*/ 	.short	0x0101
        /*063a*/ 	.byte	0xff
	.zero		1


	//   ....[83]....
        /*063c*/ 	.word	0x00005d70
        /*0640*/ 	.word	0x000000ff
        /*0644*/ 	.word	0x00000040
        /*0648*/ 	.short	0x010a
        /*064a*/ 	.byte	0x2c
	.zero		1


	//   ....[84]....
        /*064c*/ 	.word	0x00005ea0
        /*0650*/ 	.word	0x0000004a
        /*0654*/ 	.word	0x000000b0
        /*0658*/ 	.short	0x010a
        /*065a*/ 	.byte	0xff
	.zero		1


	//   ....[85]....
        /*065c*/ 	.word	0x00006010
        /*0660*/ 	.word	0x000000ff
        /*0664*/ 	.word	0x00000040
        /*0668*/ 	.short	0x010a
        /*066a*/ 	.byte	0x2c
	.zero		1


	//   ....[86]....
        /*066c*/ 	.word	0x00006140
        /*0670*/ 	.word	0x0000004a
        /*0674*/ 	.word	0x000000b0
        /*0678*/ 	.short	0x010a
        /*067a*/ 	.byte	0xff
	.zero		1


	//   ....[87]....
        /*067c*/ 	.word	0x00007350
        /*0680*/ 	.word	0x00000000
        /*0684*/ 	.word	0x00000000
        /*0688*/ 	.short	0x0101
        /*068a*/ 	.byte	0xff
	.zero		1


	//   ....[88]....
        /*068c*/ 	.word	0x00007360
        /*0690*/ 	.word	0x00000002
        /*0694*/ 	.word	0x00000040
        /*0698*/ 	.short	0x010a
        /*069a*/ 	.byte	0xff
	.zero		1


	//   ....[89]....
        /*069c*/ 	.word	0x00007440
        /*06a0*/ 	.word	0x00000002
        /*06a4*/ 	.word	0x00000040
        /*06a8*/ 	.short	0x010a
        /*06aa*/ 	.byte	0xff
	.zero		1


	//   ....[90]....
        /*06ac*/ 	.word	0x00008780
        /*06b0*/ 	.word	0x00000000
        /*06b4*/ 	.word	0x00000000
        /*06b8*/ 	.short	0x0101
        /*06ba*/ 	.byte	0xff
	.zero		1


	//   ....[91]....
        /*06bc*/ 	.word	0x000087a0
        /*06c0*/ 	.word	0x00000006
        /*06c4*/ 	.word	0x00000040
        /*06c8*/ 	.short	0x010a
        /*06ca*/ 	.byte	0xff
	.zero		1


	//   ....[92]....
        /*06cc*/ 	.word	0x00008870
        /*06d0*/ 	.word	0x00000006
        /*06d4*/ 	.word	0x00000040
        /*06d8*/ 	.short	0x010a
        /*06da*/ 	.byte	0xff
	.zero		1


	//   ....[93]....
        /*06dc*/ 	.word	0x00009ba0
        /*06e0*/ 	.word	0x00000000
        /*06e4*/ 	.word	0x00000000
        /*06e8*/ 	.short	0x0101
        /*06ea*/ 	.byte	0xff
	.zero		1


	//   ....[94]....
        /*06ec*/ 	.word	0x00009bc0
        /*06f0*/ 	.word	0x00000003
        /*06f4*/ 	.word	0x00000040
        /*06f8*/ 	.short	0x010a
        /*06fa*/ 	.byte	0xff
	.zero		1


	//   ....[95]....
        /*06fc*/ 	.word	0x00009c90
        /*0700*/ 	.word	0x00000003
        /*0704*/ 	.word	0x00000040
        /*0708*/ 	.short	0x010a
        /*070a*/ 	.byte	0xff
	.zero		1


	//   ....[96]....
        /*070c*/ 	.word	0x0000a140
        /*0710*/ 	.word	0x000000ff
        /*0714*/ 	.word	0x00000000
        /*0718*/ 	.short	0x0101
        /*071a*/ 	.byte	0x04
	.zero		1


	//   ....[97]....
        /*071c*/ 	.word	0x0000b020
        /*0720*/ 	.word	0x00000000
        /*0724*/ 	.word	0x00000000
        /*0728*/ 	.short	0x0101
        /*072a*/ 	.byte	0xff
	.zero		1


	//   ....[98]....
        /*072c*/ 	.word	0x0000b2d0
        /*0730*/ 	.word	0x000000ff
        /*0734*/ 	.word	0x00000000
        /*0738*/ 	.short	0x0101
        /*073a*/ 	.byte	0x04
	.zero		1


	//   ....[99]....
        /*073c*/ 	.word	0x0000b2f0
        /*0740*/ 	.word	0x00000000
        /*0744*/ 	.word	0x000000e0
        /*0748*/ 	.short	0x010a
        /*074a*/ 	.byte	0xff
	.zero		1


	//   ....[100]....
        /*074c*/ 	.word	0x0000b350
        /*0750*/ 	.word	0x00000000
        /*0754*/ 	.word	0x00000020
        /*0758*/ 	.short	0x010a
        /*075a*/ 	.byte	0xff
	.zero		1


	//   ....[101]....
        /*075c*/ 	.word	0x0000b3b0
        /*0760*/ 	.word	0x00000000
        /*0764*/ 	.word	0x00000020
        /*0768*/ 	.short	0x010a
        /*076a*/ 	.byte	0xff
	.zero		1


	//   ....[102]....
        /*076c*/ 	.word	0x0000b400
        /*0770*/ 	.word	0x00000003
        /*0774*/ 	.word	0x00000090
        /*0778*/ 	.short	0x010a
        /*077a*/ 	.byte	0xff
	.zero		1


	//   ....[103]....
        /*077c*/ 	.word	0x0000b460
        /*0780*/ 	.word	0x00000000
        /*0784*/ 	.word	0x00000000
        /*0788*/ 	.short	0x010a
        /*078a*/ 	.byte	0xff
	.zero		1


	//   ....[104]....
        /*078c*/ 	.word	0x0000b4c0
        /*0790*/ 	.word	0x00000000
        /*0794*/ 	.word	0x00000000
        /*0798*/ 	.short	0x010a
        /*079a*/ 	.byte	0xff
	.zero		1


	//   ....[105]....
        /*079c*/ 	.word	0x0000b520
        /*07a0*/ 	.word	0x00000000
        /*07a4*/ 	.word	0x00000000
        /*07a8*/ 	.short	0x010a
        /*07aa*/ 	.byte	0xff
	.zero		1


	//   ....[106]....
        /*07ac*/ 	.word	0x0000b570
        /*07b0*/ 	.word	0x00000002
        /*07b4*/ 	.word	0x000000d0
        /*07b8*/ 	.short	0x010a
        /*07ba*/ 	.byte	0xff
	.zero		1


	//   ....[107]....
        /*07bc*/ 	.word	0x0000b5d0
        /*07c0*/ 	.word	0x00000002
        /*07c4*/ 	.word	0x000000a0
        /*07c8*/ 	.short	0x010a
        /*07ca*/ 	.byte	0xff
	.zero		1


	//   ....[108]....
        /*07cc*/ 	.word	0x0000b620
        /*07d0*/ 	.word	0x00000002
        /*07d4*/ 	.word	0x00000090
        /*07d8*/ 	.short	0x010a
        /*07da*/ 	.byte	0xff
	.zero		1


	//   ....[109]....
        /*07dc*/ 	.word	0x0000b680
        /*07e0*/ 	.word	0x00000000
        /*07e4*/ 	.word	0x000000a0
        /*07e8*/ 	.short	0x010a
        /*07ea*/ 	.byte	0xff
	.zero		1


	//   ....[110]....
        /*07ec*/ 	.word	0x0000b6d0
        /*07f0*/ 	.word	0x00000000
        /*07f4*/ 	.word	0x00000090
        /*07f8*/ 	.short	0x010a
        /*07fa*/ 	.byte	0xff
	.zero		1


	//   ....[111]....
        /*07fc*/ 	.word	0x0000b730
        /*0800*/ 	.word	0x00000002
        /*0804*/ 	.word	0x000000c0
        /*0808*/ 	.short	0x010a
        /*080a*/ 	.byte	0xff
	.zero		1


	//   ....[112]....
        /*080c*/ 	.word	0x0000b790
        /*0810*/ 	.word	0x00000000
        /*0814*/ 	.word	0x00000000
        /*0818*/ 	.short	0x010a
        /*081a*/ 	.byte	0xff
	.zero		1


	//   ....[113]....
        /*081c*/ 	.word	0x0000b7f0
        /*0820*/ 	.word	0x00000000
        /*0824*/ 	.word	0x00000000
        /*0828*/ 	.short	0x010a
        /*082a*/ 	.byte	0xff
	.zero		1


	//   ....[114]....
        /*082c*/ 	.word	0x0000b850
        /*0830*/ 	.word	0x00000000
        /*0834*/ 	.word	0x00000000
        /*0838*/ 	.short	0x010a
        /*083a*/ 	.byte	0xff
	.zero		1


	//   ....[115]....
        /*083c*/ 	.word	0x0000b8a0
        /*0840*/ 	.word	0x0000000c
        /*0844*/ 	.word	0x00000090
        /*0848*/ 	.short	0x010a
        /*084a*/ 	.byte	0xff
	.zero		1


	//   ....[116]....
        /*084c*/ 	.word	0x0000b900
        /*0850*/ 	.word	0x00000000
        /*0854*/ 	.word	0x00000088
        /*0858*/ 	.short	0x010a
        /*085a*/ 	.byte	0xff
	.zero		1


	//   ....[117]....
        /*085c*/ 	.word	0x0000b960
        /*0860*/ 	.word	0x00000000
        /*0864*/ 	.word	0x00000060
        /*0868*/ 	.short	0x010a
        /*086a*/ 	.byte	0xff
	.zero		1


	//   ....[118]....
        /*086c*/ 	.word	0x0000b9c0
        /*0870*/ 	.word	0x00000000
        /*0874*/ 	.word	0x00000068
        /*0878*/ 	.short	0x010a
        /*087a*/ 	.byte	0xff
	.zero		1


	//   ....[119]....
        /*087c*/ 	.word	0x0000ba20
        /*0880*/ 	.word	0x00000000
        /*0884*/ 	.word	0x00000070
        /*0888*/ 	.short	0x010a
        /*088a*/ 	.byte	0xff
	.zero		1


	//   ....[120]....
        /*088c*/ 	.word	0x0000ba80
        /*0890*/ 	.word	0x00000000
        /*0894*/ 	.word	0x00000078
        /*0898*/ 	.short	0x010a
        /*089a*/ 	.byte	0xff
	.zero		1


	//   ....[121]....
        /*089c*/ 	.word	0x0000bae0
        /*08a0*/ 	.word	0x00000000
        /*08a4*/ 	.word	0x00000060
        /*08a8*/ 	.short	0x010a
        /*08aa*/ 	.byte	0xff
	.zero		1


	//   ....[122]....
        /*08ac*/ 	.word	0x0000bb40
        /*08b0*/ 	.word	0x00000000
        /*08b4*/ 	.word	0x00000068
        /*08b8*/ 	.short	0x010a
        /*08ba*/ 	.byte	0xff
	.zero		1


	//   ....[123]....
        /*08bc*/ 	.word	0x0000bba0
        /*08c0*/ 	.word	0x00000000
        /*08c4*/ 	.word	0x00000070
        /*08c8*/ 	.short	0x010a
        /*08ca*/ 	.byte	0xff
	.zero		1


	//   ....[124]....
        /*08cc*/ 	.word	0x0000bbf0
        /*08d0*/ 	.word	0x00000003
        /*08d4*/ 	.word	0x00000090
        /*08d8*/ 	.short	0x010a
        /*08da*/ 	.byte	0xff
	.zero		1


	//   ....[125]....
        /*08dc*/ 	.word	0x0000bc50
        /*08e0*/ 	.word	0x00000002
        /*08e4*/ 	.word	0x00000040
        /*08e8*/ 	.short	0x010a
        /*08ea*/ 	.byte	0xff
	.zero		1


	//   ....[126]....
        /*08ec*/ 	.word	0x0000bca0
        /*08f0*/ 	.word	0x0000004a
        /*08f4*/ 	.word	0x000000b0
        /*08f8*/ 	.short	0x010a
        /*08fa*/ 	.byte	0xff
	.zero		1


	//   ....[127]....
        /*08fc*/ 	.word	0x0000bcf0
        /*0900*/ 	.word	0x00000002
        /*0904*/ 	.word	0x00000040
        /*0908*/ 	.short	0x010a
        /*090a*/ 	.byte	0xff
	.zero		1


	//   ....[128]....
        /*090c*/ 	.word	0x0000bd40
        /*0910*/ 	.word	0x00000006
        /*0914*/ 	.word	0x00000040
        /*0918*/ 	.short	0x010a
        /*091a*/ 	.byte	0xff
	.zero		1


	//   ....[129]....
        /*091c*/ 	.word	0x0000bd90
        /*0920*/ 	.word	0x00000003
        /*0924*/ 	.word	0x00000040
        /*0928*/ 	.short	0x010a
        /*092a*/ 	.byte	0xff
	.zero		1


	//----- nvinfo : EIATTR_NUM_MBARRIERS
	.align		4
.L_47:
        /*092c*/ 	.byte	0x03, 0x38
        /*092e*/ 	.short	0x001e


	//----- nvinfo : EIATTR_EXIT_INSTR_OFFSETS
	.align		4
        /*0930*/ 	.byte	0x04, 0x1c
        /*0932*/ 	.short	(.L_49 - .L_48)


	//   ....[0]....
.L_48:
        /*0934*/ 	.word	0x00002930


	//   ....[1]....
        /*0938*/ 	.word	0x00002e40


	//   ....[2]....
        /*093c*/ 	.word	0x00002ea0


	//   ....[3]....
        /*0940*/ 	.word	0x00003bc0


	//   ....[4]....
        /*0944*/ 	.word	0x00004d40


	//   ....[5]....
        /*0948*/ 	.word	0x00004d80


	//   ....[6]....
        /*094c*/ 	.word	0x0000b1b0


	//   ....[7]....
        /*0950*/ 	.word	0x0000b230


	//   ....[8]....
        /*0954*/ 	.word	0x0000b260


	//   ....[9]....
        /*0958*/ 	.word	0x0000b2e0


	//----- nvinfo : EIATTR_MAX_THREADS
	.align		4
.L_49:
        /*095c*/ 	.byte	0x04, 0x05
        /*095e*/ 	.short	(.L_51 - .L_50)
.L_50:
        /*0960*/ 	.word	0x00000100
        /*0964*/ 	.word	0x00000001
        /*0968*/ 	.word	0x00000001


	//----- nvinfo : EIATTR_CRS_STACK_SIZE
	.align		4
.L_51:
        /*096c*/ 	.byte	0x04, 0x1e
        /*096e*/ 	.short	(.L_53 - .L_52)
.L_52:
        /*0970*/ 	.word	0x00000000


	//----- nvinfo : EIATTR_CBANK_PARAM_SIZE
	.align		4
.L_53:
        /*0974*/ 	.byte	0x03, 0x19
        /*0976*/ 	.short	0x0800


	//----- nvinfo : EIATTR_PARAM_CBANK
	.align		4
        /*0978*/ 	.byte	0x04, 0x0a
        /*097a*/ 	.short	(.L_55 - .L_54)
	.align		4
.L_54:
        /*097c*/ 	.word	index@(.nv.constant0._ZN7cutlass13device_kernelINS_4gemm6kernel13GemmUniversalIN4cute5tupleIJiiiiEEENS1_10collective13CollectiveMmaINS1_35MainloopSm100TmaUmmaWarpSpecializedILi4ELi2ELi2ENS5_IJNS4_1CILi1EEENSA_ILi2EEESB_EEEEENS5_IJNSA_ILi128EEENSA_ILi256EEENSA_ILi32EEEEEENS_10bfloat16_tENS5_IJlSB_lEEESJ_SK_NS4_8TiledMMAINS4_8MMA_AtomIJNS4_20SM100_MMA_F16BF16_SSISJ_SJ_fLi128ELi256ELNS4_4UMMA5MajorE0ELSP_0ELNSO_7ScaleInE0ELSQ_0EEEEEENS4_6LayoutINS5_IJSB_SB_SB_EEENS5_IJNSA_ILi0EEESV_SV_EEEEENS5_IJNS4_10UnderscoreESY_SY_EEEEENS4_23SM90_TMA_LOAD_MULTICASTENS4_14ComposedLayoutINS4_7SwizzleILi2ELi4ELi3EEENS4_18smem_ptr_flag_bitsILi16EEENST_INS5_IJNSA_ILi8EEESH_EEENS5_IJSH_SB_EEEEEEEvNS4_8identityENS4_13SM90_TMA_LOADES1B_vS1C_EENS_8epilogue10collective18CollectiveEpilogueINS1F_23Sm100TmaWarpSpecializedILi4ELi2ELi64ELb1ELb0EEEJSI_NS5_IJNST_ISF_SB_EENST_INSA_ILi64EEESB_EEEEESJ_SK_SJ_SK_NS1F_6fusion15FusionCallbacksIS1J_NS1O_17LinearCombinationISJ_fSJ_fLNS_15FloatRoundStyleE2EEESI_S1N_JEEENS4_5SM1004TMEM4LOAD26SM100_TMEM_LOAD_32dp32b64xES1D_NS12_INS13_ILi3ELi4ELi3EEES16_NST_INS5_IJS17_S1L_EEENS5_IJS1L_SB_EEEEEEENS4_39AutoVectorizingCopyWithAssumedAlignmentILi128EEENS4_14SM90_TMA_STOREES22_S24_S24_EEEvvEEEEvNT_6ParamsE)
        /*0980*/ 	.short	0x0380
        /*0982*/ 	.short	0x0800


	//----- nvinfo : EIATTR_SW_WAR
	.align		4
.L_55:
        /*0984*/ 	.byte	0x04, 0x36
        /*0986*/ 	.short	(.L_57 - .L_56)
.L_56:
        /*0988*/ 	.word	0x00000008
.L_57:


//--------------------- .nv.callgraph             --------------------------
	.section	.nv.callgraph,"",@"SHT_CUDA_CALLGRAPH"
	.align	4
	.sectionentsize	8
	.align		4
        /*0000*/ 	.word	0x00000000
	.align		4
        /*0004*/ 	.word	0xffffffff
	.align		4
        /*0008*/ 	.word	index@(_ZN7cutlass13device_kernelINS_4gemm6kernel13GemmUniversalIN4cute5tupleIJiiiiEEENS1_10collective13CollectiveMmaINS1_35MainloopSm100TmaUmmaWarpSpecializedILi4ELi2ELi2ENS5_IJNS4_1CILi1EEENSA_ILi2EEESB_EEEEENS5_IJNSA_ILi128EEENSA_ILi256EEENSA_ILi32EEEEEENS_10bfloat16_tENS5_IJlSB_lEEESJ_SK_NS4_8TiledMMAINS4_8MMA_AtomIJNS4_20SM100_MMA_F16BF16_SSISJ_SJ_fLi128ELi256ELNS4_4UMMA5MajorE0ELSP_0ELNSO_7ScaleInE0ELSQ_0EEEEEENS4_6LayoutINS5_IJSB_SB_SB_EEENS5_IJNSA_ILi0EEESV_SV_EEEEENS5_IJNS4_10UnderscoreESY_SY_EEEEENS4_23SM90_TMA_LOAD_MULTICASTENS4_14ComposedLayoutINS4_7SwizzleILi2ELi4ELi3EEENS4_18smem_ptr_flag_bitsILi16EEENST_INS5_IJNSA_ILi8EEESH_EEENS5_IJSH_SB_EEEEEEEvNS4_8identityENS4_13SM90_TMA_LOADES1B_vS1C_EENS_8epilogue10collective18CollectiveEpilogueINS1F_23Sm100TmaWarpSpecializedILi4ELi2ELi64ELb1ELb0EEEJSI_NS5_IJNST_ISF_SB_EENST_INSA_ILi64EEESB_EEEEESJ_SK_SJ_SK_NS1F_6fusion15FusionCallbacksIS1J_NS1O_17LinearCombinationISJ_fSJ_fLNS_15FloatRoundStyleE2EEESI_S1N_JEEENS4_5SM1004TMEM4LOAD26SM100_TMEM_LOAD_32dp32b64xES1D_NS12_INS13_ILi3ELi4ELi3EEES16_NST_INS5_IJS17_S1L_EEENS5_IJS1L_SB_EEEEEEENS4_39AutoVectorizingCopyWithAssumedAlignmentILi128EEENS4_14SM90_TMA_STOREES22_S24_S24_EEEvvEEEEvNT_6ParamsE)
	.align		4
        /*000c*/ 	.word	index@(__assertfail)
	.align		4
        /*0010*/ 	.word	0x00000000
	.align		4
        /*0014*/ 	.word	0xfffffffe
	.align		4
        /*0018*/ 	.word	0x00000000
	.align		4
        /*001c*/ 	.word	0xfffffffd
	.align		4
        /*0020*/ 	.word	0x00000000
	.align		4
        /*0024*/ 	.word	0xfffffffc


//--------------------- .nv.constant4             --------------------------
	.section	.nv.constant4,"a",@progbits
	.align	8
	.align		8
.nv.constant4:
        /*0000*/ 	.dword	__assertfail
	.align		8
        /*0008*/ 	.dword	__unnamed_1
	.align		8
        /*0010*/ 	.dword	__unnamed_2
	.align		8
        /*0018*/ 	.dword	_ZN39_INTERNAL_24167f0f_4_k_cu_439f2d50_76574cuda3std3__45__cpo5beginE
	.align		8
        /*0020*/ 	.dword	_ZN39_INTERNAL_24167f0f_4_k_cu_439f2d50_76574cuda3std3__45__cpo3endE
	.align		8
        /*0028*/ 	.dword	_ZN39_INTERNAL_24167f0f_4_k_cu_439f2d50_76574cuda3std3__45__cpo6cbeginE
	.align		8
        /*0030*/ 	.dword	_ZN39_INTERNAL_24167f0f_4_k_cu_439f2d50_76574cuda3std3__45__cpo4cendE
	.align		8
        /*0038*/ 	.dword	_ZN39_INTERNAL_24167f0f_4_k_cu_439f2d50_76574cuda3std3__441_GLOBAL__N__24167f0f_4_k_cu_439f2d50_76576ignoreE
	.align		8
        /*0040*/ 	.dword	_ZN39_INTERNAL_24167f0f_4_k_cu_439f2d50_76574cuda3std3__419piecewise_constructE
	.align		8
        /*0048*/ 	.dword	_ZN39_INTERNAL_24167f0f_4_k_cu_439f2d50_76574cuda3std3__48in_placeE
	.align		8
        /*0050*/ 	.dword	_ZN39_INTERNAL_24167f0f_4_k_cu_439f2d50_76574cuda3std6ranges3__45__cpo4swapE
	.align		8
        /*0058*/ 	.dword	_ZN39_INTERNAL_24167f0f_4_k_cu_439f2d50_76574cuda3std6ranges3__45__cpo9iter_moveE
	.align		8
        /*0060*/ 	.dword	_ZN39_INTERNAL_24167f0f_4_k_cu_439f2d50_76574cute7productE
	.align		8
        /*0068*/ 	.dword	_ZN39_INTERNAL_24167f0f_4_k_cu_439f2d50_76574cute1_E
	.align		8
        /*0070*/ 	.dword	$str$25
	.align		8
        /*0078*/ 	.dword	$str$26
	.align		8
        /*0080*/ 	.dword	$str$27
	.align		8
        /*0088*/ 	.dword	$str$28


//--------------------- .text._ZN7cutlass13device_kernelINS_4gemm6kernel13GemmUniversalIN4cute5tupleIJiiiiEEENS1_10collective13CollectiveMmaINS1_35MainloopSm100TmaUmmaWarpSpecializedILi4ELi2ELi2ENS5_IJNS4_1CILi1EEENSA_ILi2EEESB_EEEEENS5_IJNSA_ILi128EEENSA_ILi256EEENSA_ILi32EEEEEENS_10bfloat16_tENS5_IJlSB_lEEESJ_SK_NS4_8TiledMMAINS4_8MMA_AtomIJNS4_20SM100_MMA_F16BF16_SSISJ_SJ_fLi128ELi256ELNS4_4UMMA5MajorE0ELSP_0ELNSO_7ScaleInE0ELSQ_0EEEEEENS4_6LayoutINS5_IJSB_SB_SB_EEENS5_IJNSA_ILi0EEESV_SV_EEEEENS5_IJNS4_10UnderscoreESY_SY_EEEEENS4_23SM90_TMA_LOAD_MULTICASTENS4_14ComposedLayoutINS4_7SwizzleILi2ELi4ELi3EEENS4_18smem_ptr_flag_bitsILi16EEENST_INS5_IJNSA_ILi8EEESH_EEENS5_IJSH_SB_EEEEEEEvNS4_8identityENS4_13SM90_TMA_LOADES1B_vS1C_EENS_8epilogue10collective18CollectiveEpilogueINS1F_23Sm100TmaWarpSpecializedILi4ELi2ELi64ELb1ELb0EEEJSI_NS5_IJNST_ISF_SB_EENST_INSA_ILi64EEESB_EEEEESJ_SK_SJ_SK_NS1F_6fusion15FusionCallbacksIS1J_NS1O_17LinearCombinationISJ_fSJ_fLNS_15FloatRoundStyleE2EEESI_S1N_JEEENS4_5SM1004TMEM4LOAD26SM100_TMEM_LOAD_32dp32b64xES1D_NS12_INS13_ILi3ELi4ELi3EEES16_NST_INS5_IJS17_S1L_EEENS5_IJS1L_SB_EEEEEEENS4_39AutoVectorizingCopyWithAssumedAlignmentILi128EEENS4_14SM90_TMA_STOREES22_S24_S24_EEEvvEEEEvNT_6ParamsE --------------------------
	.section	.text._ZN7cutlass13device_kernelINS_4gemm6kernel13GemmUniversalIN4cute5tupleIJiiiiEEENS1_10collective13CollectiveMmaINS1_35MainloopSm100TmaUmmaWarpSpecializedILi4ELi2ELi2ENS5_IJNS4_1CILi1EEENSA_ILi2EEESB_EEEEENS5_IJNSA_ILi128EEENSA_ILi256EEENSA_ILi32EEEEEENS_10bfloat16_tENS5_IJlSB_lEEESJ_SK_NS4_8TiledMMAINS4_8MMA_AtomIJNS4_20SM100_MMA_F16BF16_SSISJ_SJ_fLi128ELi256ELNS4_4UMMA5MajorE0ELSP_0ELNSO_7ScaleInE0ELSQ_0EEEEEENS4_6LayoutINS5_IJSB_SB_SB_EEENS5_IJNSA_ILi0EEESV_SV_EEEEENS5_IJNS4_10UnderscoreESY_SY_EEEEENS4_23SM90_TMA_LOAD_MULTICASTENS4_14ComposedLayoutINS4_7SwizzleILi2ELi4ELi3EEENS4_18smem_ptr_flag_bitsILi16EEENST_INS5_IJNSA_ILi8EEESH_EEENS5_IJSH_SB_EEEEEEEvNS4_8identityENS4_13SM90_TMA_LOADES1B_vS1C_EENS_8epilogue10collective18CollectiveEpilogueINS1F_23Sm100TmaWarpSpecializedILi4ELi2ELi64ELb1ELb0EEEJSI_NS5_IJNST_ISF_SB_EENST_INSA_ILi64EEESB_EEEEESJ_SK_SJ_SK_NS1F_6fusion15FusionCallbacksIS1J_NS1O_17LinearCombinationISJ_fSJ_fLNS_15FloatRoundStyleE2EEESI_S1N_JEEENS4_5SM1004TMEM4LOAD26SM100_TMEM_LOAD_32dp32b64xES1D_NS12_INS13_ILi3ELi4ELi3EEES16_NST_INS5_IJS17_S1L_EEENS5_IJS1L_SB_EEEEEEENS4_39AutoVectorizingCopyWithAssumedAlignmentILi128EEENS4_14SM90_TMA_STOREES22_S24_S24_EEEvvEEEEvNT_6ParamsE,"ax",@progbits
	.align	128
.text._ZN7cutlass13device_kernelINS_4gemm6kernel13GemmUniversalIN4cute5tupleIJiiiiEEENS1_10collective13CollectiveMmaINS1_35MainloopSm100TmaUmmaWarpSpecializedILi4ELi2ELi2ENS5_IJNS4_1CILi1EEENSA_ILi2EEESB_EEEEENS5_IJNSA_ILi128EEENSA_ILi256EEENSA_ILi32EEEEEENS_10bfloat16_tENS5_IJlSB_lEEESJ_SK_NS4_8TiledMMAINS4_8MMA_AtomIJNS4_20SM100_MMA_F16BF16_SSISJ_SJ_fLi128ELi256ELNS4_4UMMA5MajorE0ELSP_0ELNSO_7ScaleInE0ELSQ_0EEEEEENS4_6LayoutINS5_IJSB_SB_SB_EEENS5_IJNSA_ILi0EEESV_SV_EEEEENS5_IJNS4_10UnderscoreESY_SY_EEEEENS4_23SM90_TMA_LOAD_MULTICASTENS4_14ComposedLayoutINS4_7SwizzleILi2ELi4ELi3EEENS4_18smem_ptr_flag_bitsILi16EEENST_INS5_IJNSA_ILi8EEESH_EEENS5_IJSH_SB_EEEEEEEvNS4_8identityENS4_13SM90_TMA_LOADES1B_vS1C_EENS_8epilogue10collective18CollectiveEpilogueINS1F_23Sm100TmaWarpSpecializedILi4ELi2ELi64ELb1ELb0EEEJSI_NS5_IJNST_ISF_SB_EENST_INSA_ILi64EEESB_EEEEESJ_SK_SJ_SK_NS1F_6fusion15FusionCallbacksIS1J_NS1O_17LinearCombinationISJ_fSJ_fLNS_15FloatRoundStyleE2EEESI_S1N_JEEENS4_5SM1004TMEM4LOAD26SM100_TMEM_LOAD_32dp32b64xES1D_NS12_INS13_ILi3ELi4ELi3EEES16_NST_INS5_IJS17_S1L_EEENS5_IJS1L_SB_EEEEEEENS4_39AutoVectorizingCopyWithAssumedAlignmentILi128EEENS4_14SM90_TMA_STOREES22_S24_S24_EEEvvEEEEvNT_6ParamsE:
        .type           _ZN7cutlass13device_kernelINS_4gemm6kernel13GemmUniversalIN4cute5tupleIJiiiiEEENS1_10collective13CollectiveMmaINS1_35MainloopSm100TmaUmmaWarpSpecializedILi4ELi2ELi2ENS5_IJNS4_1CILi1EEENSA_ILi2EEESB_EEEEENS5_IJNSA_ILi128EEENSA_ILi256EEENSA_ILi32EEEEEENS_10bfloat16_tENS5_IJlSB_lEEESJ_SK_NS4_8TiledMMAINS4_8MMA_AtomIJNS4_20SM100_MMA_F16BF16_SSISJ_SJ_fLi128ELi256ELNS4_4UMMA5MajorE0ELSP_0ELNSO_7ScaleInE0ELSQ_0EEEEEENS4_6LayoutINS5_IJSB_SB_SB_EEENS5_IJNSA_ILi0EEESV_SV_EEEEENS5_IJNS4_10UnderscoreESY_SY_EEEEENS4_23SM90_TMA_LOAD_MULTICASTENS4_14ComposedLayoutINS4_7SwizzleILi2ELi4ELi3EEENS4_18smem_ptr_flag_bitsILi16EEENST_INS5_IJNSA_ILi8EEESH_EEENS5_IJSH_SB_EEEEEEEvNS4_8identityENS4_13SM90_TMA_LOADES1B_vS1C_EENS_8epilogue10collective18CollectiveEpilogueINS1F_23Sm100TmaWarpSpecializedILi4ELi2ELi64ELb1ELb0EEEJSI_NS5_IJNST_ISF_SB_EENST_INSA_ILi64EEESB_EEEEESJ_SK_SJ_SK_NS1F_6fusion15FusionCallbacksIS1J_NS1O_17LinearCombinationISJ_fSJ_fLNS_15FloatRoundStyleE2EEESI_S1N_JEEENS4_5SM1004TMEM4LOAD26SM100_TMEM_LOAD_32dp32b64xES1D_NS12_INS13_ILi3ELi4ELi3EEES16_NST_INS5_IJS17_S1L_EEENS5_IJS1L_SB_EEEEEEENS4_39AutoVectorizingCopyWithAssumedAlignmentILi128EEENS4_14SM90_TMA_STOREES22_S24_S24_EEEvvEEEEvNT_6ParamsE,@function
        .size           _ZN7cutlass13device_kernelINS_4gemm6kernel13GemmUniversalIN4cute5tupleIJiiiiEEENS1_10collective13CollectiveMmaINS1_35MainloopSm100TmaUmmaWarpSpecializedILi4ELi2ELi2ENS5_IJNS4_1CILi1EEENSA_ILi2EEESB_EEEEENS5_IJNSA_ILi128EEENSA_ILi256EEENSA_ILi32EEEEEENS_10bfloat16_tENS5_IJlSB_lEEESJ_SK_NS4_8TiledMMAINS4_8MMA_AtomIJNS4_20SM100_MMA_F16BF16_SSISJ_SJ_fLi128ELi256ELNS4_4UMMA5MajorE0ELSP_0ELNSO_7ScaleInE0ELSQ_0EEEEEENS4_6LayoutINS5_IJSB_SB_SB_EEENS5_IJNSA_ILi0EEESV_SV_EEEEENS5_IJNS4_10UnderscoreESY_SY_EEEEENS4_23SM90_TMA_LOAD_MULTICASTENS4_14ComposedLayoutINS4_7SwizzleILi2ELi4ELi3EEENS4_18smem_ptr_flag_bitsILi16EEENST_INS5_IJNSA_ILi8EEESH_EEENS5_IJSH_SB_EEEEEEEvNS4_8identityENS4_13SM90_TMA_LOADES1B_vS1C_EENS_8epilogue10collective18CollectiveEpilogueINS1F_23Sm100TmaWarpSpecializedILi4ELi2ELi64ELb1ELb0EEEJSI_NS5_IJNST_ISF_SB_EENST_INSA_ILi64EEESB_EEEEESJ_SK_SJ_SK_NS1F_6fusion15FusionCallbacksIS1J_NS1O_17LinearCombinationISJ_fSJ_fLNS_15FloatRoundStyleE2EEESI_S1N_JEEENS4_5SM1004TMEM4LOAD26SM100_TMEM_LOAD_32dp32b64xES1D_NS12_INS13_ILi3ELi4ELi3EEES16_NST_INS5_IJS17_S1L_EEENS5_IJS1L_SB_EEEEEEENS4_39AutoVectorizingCopyWithAssumedAlignmentILi128EEENS4_14SM90_TMA_STOREES22_S24_S24_EEEvvEEEEvNT_6ParamsE,(.L_x_177 - _ZN7cutlass13device_kernelINS_4gemm6kernel13GemmUniversalIN4cute5tupleIJiiiiEEENS1_10collective13CollectiveMmaINS1_35MainloopSm100TmaUmmaWarpSpecializedILi4ELi2ELi2ENS5_IJNS4_1CILi1EEENSA_ILi2EEESB_EEEEENS5_IJNSA_ILi128EEENSA_ILi256EEENSA_ILi32EEEEEENS_10bfloat16_tENS5_IJlSB_lEEESJ_SK_NS4_8TiledMMAINS4_8MMA_AtomIJNS4_20SM100_MMA_F16BF16_SSISJ_SJ_fLi128ELi256ELNS4_4UMMA5MajorE0ELSP_0ELNSO_7ScaleInE0ELSQ_0EEEEEENS4_6LayoutINS5_IJSB_SB_SB_EEENS5_IJNSA_ILi0EEESV_SV_EEEEENS5_IJNS4_10UnderscoreESY_SY_EEEEENS4_23SM90_TMA_LOAD_MULTICASTENS4_14ComposedLayoutINS4_7SwizzleILi2ELi4ELi3EEENS4_18smem_ptr_flag_bitsILi16EEENST_INS5_IJNSA_ILi8EEESH_EEENS5_IJSH_SB_EEEEEEEvNS4_8identityENS4_13SM90_TMA_LOADES1B_vS1C_EENS_8epilogue10collective18CollectiveEpilogueINS1F_23Sm100TmaWarpSpecializedILi4ELi2ELi64ELb1ELb0EEEJSI_NS5_IJNST_ISF_SB_EENST_INSA_ILi64EEESB_EEEEESJ_SK_SJ_SK_NS1F_6fusion15FusionCallbacksIS1J_NS1O_17LinearCombinationISJ_fSJ_fLNS_15FloatRoundStyleE2EEESI_S1N_JEEENS4_5SM1004TMEM4LOAD26SM100_TMEM_LOAD_32dp32b64xES1D_NS12_INS13_ILi3ELi4ELi3EEES16_NST_INS5_IJS17_S1L_EEENS5_IJS1L_SB_EEEEEEENS4_39AutoVectorizingCopyWithAssumedAlignmentILi128EEENS4_14SM90_TMA_STOREES22_S24_S24_EEEvvEEEEvNT_6ParamsE)
        .other          _ZN7cutlass13device_kernelINS_4gemm6kernel13GemmUniversalIN4cute5tupleIJiiiiEEENS1_10collective13CollectiveMmaINS1_35MainloopSm100TmaUmmaWarpSpecializedILi4ELi2ELi2ENS5_IJNS4_1CILi1EEENSA_ILi2EEESB_EEEEENS5_IJNSA_ILi128EEENSA_ILi256EEENSA_ILi32EEEEEENS_10bfloat16_tENS5_IJlSB_lEEESJ_SK_NS4_8TiledMMAINS4_8MMA_AtomIJNS4_20SM100_MMA_F16BF16_SSISJ_SJ_fLi128ELi256ELNS4_4UMMA5MajorE0ELSP_0ELNSO_7ScaleInE0ELSQ_0EEEEEENS4_6LayoutINS5_IJSB_SB_SB_EEENS5_IJNSA_ILi0EEESV_SV_EEEEENS5_IJNS4_10UnderscoreESY_SY_EEEEENS4_23SM90_TMA_LOAD_MULTICASTENS4_14ComposedLayoutINS4_7SwizzleILi2ELi4ELi3EEENS4_18smem_ptr_flag_bitsILi16EEENST_INS5_IJNSA_ILi8EEESH_EEENS5_IJSH_SB_EEEEEEEvNS4_8identityENS4_13SM90_TMA_LOADES1B_vS1C_EENS_8epilogue10collective18CollectiveEpilogueINS1F_23Sm100TmaWarpSpecializedILi4ELi2ELi64ELb1ELb0EEEJSI_NS5_IJNST_ISF_SB_EENST_INSA_ILi64EEESB_EEEEESJ_SK_SJ_SK_NS1F_6fusion15FusionCallbacksIS1J_NS1O_17LinearCombinationISJ_fSJ_fLNS_15FloatRoundStyleE2EEESI_S1N_JEEENS4_5SM1004TMEM4LOAD26SM100_TMEM_LOAD_32dp32b64xES1D_NS12_INS13_ILi3ELi4ELi3EEES16_NST_INS5_IJS17_S1L_EEENS5_IJS1L_SB_EEEEEEENS4_39AutoVectorizingCopyWithAssumedAlignmentILi128EEENS4_14SM90_TMA_STOREES22_S24_S24_EEEvvEEEEvNT_6ParamsE,@"STO_CUDA_ENTRY STV_DEFAULT"
_ZN7cutlass13device_kernelINS_4gemm6kernel13GemmUniversalIN4cute5tupleIJiiiiEEENS1_10collective13CollectiveMmaINS1_35MainloopSm100TmaUmmaWarpSpecializedILi4ELi2ELi2ENS5_IJNS4_1CILi1EEENSA_ILi2EEESB_EEEEENS5_IJNSA_ILi128EEENSA_ILi256EEENSA_ILi32EEEEEENS_10bfloat16_tENS5_IJlSB_lEEESJ_SK_NS4_8TiledMMAINS4_8MMA_AtomIJNS4_20SM100_MMA_F16BF16_SSISJ_SJ_fLi128ELi256ELNS4_4UMMA5MajorE0ELSP_0ELNSO_7ScaleInE0ELSQ_0EEEEEENS4_6LayoutINS5_IJSB_SB_SB_EEENS5_IJNSA_ILi0EEESV_SV_EEEEENS5_IJNS4_10UnderscoreESY_SY_EEEEENS4_23SM90_TMA_LOAD_MULTICASTENS4_14ComposedLayoutINS4_7SwizzleILi2ELi4ELi3EEENS4_18smem_ptr_flag_bitsILi16EEENST_INS5_IJNSA_ILi8EEESH_EEENS5_IJSH_SB_EEEEEEEvNS4_8identityENS4_13SM90_TMA_LOADES1B_vS1C_EENS_8epilogue10collective18CollectiveEpilogueINS1F_23Sm100TmaWarpSpecializedILi4ELi2ELi64ELb1ELb0EEEJSI_NS5_IJNST_ISF_SB_EENST_INSA_ILi64EEESB_EEEEESJ_SK_SJ_SK_NS1F_6fusion15FusionCallbacksIS1J_NS1O_17LinearCombinationISJ_fSJ_fLNS_15FloatRoundStyleE2EEESI_S1N_JEEENS4_5SM1004TMEM4LOAD26SM100_TMEM_LOAD_32dp32b64xES1D_NS12_INS13_ILi3ELi4ELi3EEES16_NST_INS5_IJS17_S1L_EEENS5_IJS1L_SB_EEEEEEENS4_39AutoVectorizingCopyWithAssumedAlignmentILi128EEENS4_14SM90_TMA_STOREES22_S24_S24_EEEvvEEEEvNT_6ParamsE:
[----:B------:R-:W1:Y:S01]  /*0000*/  LDC R1, c[0x0][0x37c] ;  /* 0x0000df00ff017b82 */ /* 0x000e620000000800 */
[----:B------:R-:W2:Y:S01]  /*0010*/  S2R R160, SR_TID.X ;  /* 0x0000000000a07919 */ /* 0x000ea20000002100 */
[----:B------:R-:W3:Y:S01]  /*0020*/  LDCU.64 UR8, c[0x0][0x890] ;  /* 0x00011200ff0877ac */ /* 0x000ee20008000a00 */
[----:B------:R-:W-:Y:S02]  /*0030*/  PRMT R142, RZ, 0x7610, R142 ;  /* 0x00007610ff8e7816 */ /* 0x000fe4000000008e */
[----:B------:R-:W-:Y:S01]  /*0040*/  ELECT P3, URZ, PT ;  /* 0x0000000000ff782f */ /* 0x000fe20003860000 */
[----:B---3--:R-:W-:-:S04]  /*0050*/  UISETP.NE.U32.AND UP0, UPT, UR8, URZ, UPT ;  /* 0x000000ff0800728c */ /* 0x008fc8000bf05070 */
[----:B------:R-:W-:Y:S01]  /*0060*/  UISETP.NE.AND.EX UP0, UPT, UR9, URZ, UPT, UP0 ;  /* 0x000000ff0900728c */ /* 0x000fe2000bf05300 */
[----:B--2---:R-:W-:-:S05]  /*0070*/  SHF.R.U32.HI R143, RZ, 0x5, R160 ;  /* 0x00000005ff8f7819 */ /* 0x004fca00000116a0 */
[----:B------:R-:W2:Y:S02]  /*0080*/  SHFL.IDX PT, R0, R143, RZ, 0x1f ;  /* 0x00001fff8f007589 */ /* 0x000ea400000e0000 */
[----:B--2---:R-:W-:Y:S01]  /*0090*/  R2UR UR17, R0 ;  /* 0x00000000001172ca */ /* 0x004fe200000e0000 */
[----:B-1----:R-:W-:-:S14]  /*00a0*/  BRA.U UP0, `(.L_x_0) ;  /* 0x0000000100307547 */ /* 0x002fdc000b800000 */
[----:B------:R-:W1:Y:S02]  /*00b0*/  LDCU.64 UR4, c[0x0][0x888] ;  /* 0x00011100ff0477ac */ /* 0x000e640008000a00 */
[----:B-1----:R-:W-:-:S04]  /*00c0*/  UISETP.NE.U32.AND UP0, UPT, UR4, URZ, UPT ;  /* 0x000000ff0400728c */ /* 0x002fc8000bf05070 */
[----:B------:R-:W-:-:S09]  /*00d0*/  UISETP.NE.AND.EX UP0, UPT, UR5, URZ, UPT, UP0 ;  /* 0x000000ff0500728c */ /* 0x000fd2000bf05300 */
[----:B------:R-:W-:Y:S05]  /*00e0*/  BRA.U !UP0, `(.L_x_1) ;  /* 0x0000000108147547 */ /* 0x000fea000b800000 */
[----:B------:R-:W1:Y:S01]  /*00f0*/  LDC.64 R2, c[0x0][0x888] ;  /* 0x00022200ff027b82 */ /* 0x000e620000000a00 */
[----:B------:R-:W1:Y:S02]  /*0100*/  LDCU.64 UR4, c[0x0][0x358] ;  /* 0x00006b00ff0477ac */ /* 0x000e640008000a00 */
[----:B-1----:R1:W5:Y:S01]  /*0110*/  LDG.E R73, desc[UR4][R2.64] ;  /* 0x0000000402497981 */ /* 0x002362000c1e1900 */
[----:B------:R-:W-:Y:S01]  /*0120*/  HFMA2 R142, -RZ, RZ, 0, 5.9604644775390625e-08 ;  /* 0x00000001ff8e7431 */ /* 0x000fe200000001ff */
[----:B------:R-:W-:Y:S05]  /*0130*/  BRA `(.L_x_0) ;  /* 0x00000000000c7947 */ /* 0x000fea0003800000 */
.L_x_1:
[----:B------:R-:W1:Y:S01]  /*0140*/  LDCU UR4, c[0x0][0x880] ;  /* 0x00011000ff0477ac */ /* 0x000e620008000800 */
[----:B------:R-:W-:Y:S01]  /*0150*/  HFMA2 R142, -RZ, RZ, 0, 5.9604644775390625e-08 ;  /* 0x00000001ff8e7431 */ /* 0x000fe200000001ff */
[----:B-1----:R-:W-:-:S07]  /*0160*/  MOV R73, UR4 ;  /* 0x0000000400497c02 */ /* 0x002fce0008000f00 */
.L_x_0:
[----:B------:R-:W2:Y:S02]  /*0170*/  LDCU.64 UR4, c[0x0][0x8b0] ;  /* 0x00011600ff0477ac */ /* 0x000ea40008000a00 */
[----:B--2---:R-:W-:-:S04]  /*0180*/  UISETP.NE.U32.AND UP0, UPT, UR4, URZ, UPT ;  /* 0x000000ff0400728c */ /* 0x004fc8000bf05070 */
[----:B------:R-:W-:-:S09]  /*0190*/  UISETP.NE.AND.EX UP0, UPT, UR5, URZ, UPT, UP0 ;  /* 0x000000ff0500728c */ /* 0x000fd2000bf05300 */
[----:B------:R-:W-:Y:S05]  /*01a0*/  BRA.U UP0, `(.L_x_2) ;  /* 0x0000000100287547 */ /* 0x000fea000b800000 */
[----:B------:R-:W2:Y:S02]  /*01b0*/  LDCU.64 UR4, c[0x0][0x8a8] ;  /* 0x00011500ff0477ac */ /* 0x000ea40008000a00 */
[----:B--2---:R-:W-:-:S04]  /*01c0*/  UISETP.NE.U32.AND UP0, UPT, UR4, URZ, UPT ;  /* 0x000000ff0400728c */ /* 0x004fc8000bf05070 */
[----:B------:R-:W-:-:S09]  /*01d0*/  UISETP.NE.AND.EX UP0, UPT, UR5, URZ, UPT, UP0 ;  /* 0x000000ff0500728c */ /* 0x000fd2000bf05300 */
[----:B------:R-:W-:Y:S05]  /*01e0*/  BRA.U !UP0, `(.L_x_3) ;  /* 0x0000000108107547 */ /* 0x000fea000b800000 */
[----:B------:R-:W2:Y:S01]  /*01f0*/  LDC.64 R70, c[0x0][0x8a8] ;  /* 0x00022a00ff467b82 */ /* 0x000ea20000000a00 */
[----:B------:R-:W2:Y:S02]  /*0200*/  LDCU.64 UR4, c[0x0][0x358] ;  /* 0x00006b00ff0477ac */ /* 0x000ea40008000a00 */
[----:B--2---:R2:W5:Y:S01]  /*0210*/  LDG.E R70, desc[UR4][R70.64] ;  /* 0x0000000446467981 */ /* 0x004562000c1e1900 */
[----:B------:R-:W-:Y:S05]  /*0220*/  BRA `(.L_x_2) ;  /* 0x0000000000087947 */ /* 0x000fea0003800000 */
.L_x_3:
[----:B------:R-:W2:Y:S02]  /*0230*/  LDCU UR4, c[0x0][0x8a0] ;  /* 0x00011400ff0477ac */ /* 0x000ea40008000800 */
[----:B--2---:R-:W-:Y:S02]  /*0240*/  MOV R70, UR4 ;  /* 0x0000000400467c02 */ /* 0x004fe40008000f00 */
.L_x_2:
[----:B------:R-:W-:Y:S01]  /*0250*/  IMAD.U32 R0, RZ, RZ, UR17 ;  /* 0x00000011ff007e24 */ /* 0x000fe2000f8e00ff */
[----:B------:R-:W-:Y:S04]  /*0260*/  BSSY.RECONVERGENT B0, `(.L_x_4) ;  /* 0x000000c000007945 */ /* 0x000fe80003800200 */
[C---:B------:R-:W-:Y:S02]  /*0270*/  ISETP.NE.OR P1, PT, R0.reuse, 0x1, !P3 ;  /* 0x000000010000780c */ /* 0x040fe40005f25670 */
[----:B------:R-:W-:-:S11]  /*0280*/  ISETP.NE.OR P0, PT, R0, 0x3, !P3 ;  /* 0x000000030000780c */ /* 0x000fd60005f05670 */
[----:B------:R-:W-:Y:S05]  /*0290*/  @P1 BRA `(.L_x_5) ;  /* 0x0000000000201947 */ /* 0x000fea0003800000 */
[----:B------:R-:W3:Y:S02]  /*02a0*/  LDCU.64 UR4, c[0x0][0x348] ;  /* 0x00006900ff0477ac */ /* 0x000ee40008000a00 */
[----:B---3--:R-:W-:Y:S02]  /*02b0*/  UIADD3 UR6, UP1, UPT, UR4, 0x80, URZ ;  /* 0x0000008004067890 */ /* 0x008fe4000ff3e0ff */
[----:B------:R-:W-:Y:S02]  /*02c0*/  UIADD3 UR4, UP0, UPT, UR4, 0x180, URZ ;  /* 0x0000018004047890 */ /* 0x000fe4000ff1e0ff */
[----:B------:R-:W-:Y:S02]  /*02d0*/  UIADD3.X UR7, UPT, UPT, URZ, UR5, URZ, UP1, !UPT ;  /* 0x00000005ff077290 */ /* 0x000fe40008ffe4ff */
[----:B------:R-:W-:-:S07]  /*02e0*/  UIADD3.X UR5, UPT, UPT, URZ, UR5, URZ, UP0, !UPT ;  /* 0x00000005ff057290 */ /* 0x000fce00087fe4ff */
[----:B------:R3:W-:Y:S02]  /*02f0*/  UTMACCTL.PF [UR6] ;  /* 0x00000000060079b9 */ /* 0x0007e40008040000 */
[----:B------:R3:W-:Y:S02]  /*0300*/  UTMACCTL.PF [UR4] ;  /* 0x00000000040079b9 */ /* 0x0007e40008040000 */
[----:B---3--:R-:W-:Y:S01]  /*0310*/  NOP ;  /* 0x0000000000007918 */ /* 0x008fe20000000000 */
.L_x_5:
[----:B------:R-:W-:Y:S05]  /*0320*/  BSYNC.RECONVERGENT B0 ;  /* 0x0000000000007941 */ /* 0x000fea0003800200 */
.L_x_4:
[----:B------:R-:W-:Y:S04]  /*0330*/  BSSY.RECONVERGENT B0, `(.L_x_6) ;  /* 0x000000a000007945 */ /* 0x000fe80003800200 */
        /* <DEDUP_REMOVED lines=9> */
.L_x_7:
[----:B------:R-:W-:Y:S05]  /*03d0*/  BSYNC.RECONVERGENT B0 ;  /* 0x0000000000007941 */ /* 0x000fea0003800200 */
.L_x_6:
[----:B------:R-:W3:Y:S01]  /*03e0*/  LDCU.64 UR4, c[0x0][0x888] ;  /* 0x00011100ff0477ac */ /* 0x000ee20008000a00 */
[----:B------:R-:W-:Y:S02]  /*03f0*/  UISETP.EQ.U32.AND UP1, UPT, UR8, URZ, UPT ;  /* 0x000000ff0800728c */ /* 0x000fe4000bf22070 */
[----:B------:R-:W-:Y:S02]  /*0400*/  UPLOP3.LUT UP3, UPT, UPT, UPT, UPT, 0x80, 0x8 ;  /* 0x000000000008789c */ /* 0x000fe40003f6f070 */
[----:B---3--:R-:W-:-:S04]  /*0410*/  UISETP.NE.U32.AND UP0, UPT, UR4, URZ, UPT ;  /* 0x000000ff0400728c */ /* 0x008fc8000bf05070 */
[----:B------:R-:W-:-:S04]  /*0420*/  UISETP.NE.AND.EX UP0, UPT, UR5, URZ, UPT, UP0 ;  /* 0x000000ff0500728c */ /* 0x000fc8000bf05300 */
[----:B------:R-:W-:-:S04]  /*0430*/  UISETP.EQ.OR.EX UP2, UPT, UR9, URZ, !UP0, UP1 ;  /* 0x000000ff0900728c */ /* 0x000fc8000c742710 */
[----:B------:R-:W-:-:S06]  /*0440*/  UP2UR UR4, UPR, URZ, 0x4 ;  /* 0x00000004ff047883 */ /* 0x000fcc0008000000 */
[----:B------:R-:W-:Y:S01]  /*0450*/  MOV R146, UR4 ;  /* 0x0000000400927c02 */ /* 0x000fe20008000f00 */
[----:B------:R-:W-:Y:S06]  /*0460*/  BRA.U !UP2, `(.L_x_8) ;  /* 0x000000010a207547 */ /* 0x000fec000b800000 */
[----:B------:R-:W-:Y:S01]  /*0470*/  UISETP.NE.U32.AND UP1, UPT, UR8, URZ, UPT ;  /* 0x000000ff0800728c */ /* 0x000fe2000bf25070 */
[----:B-----5:R-:W-:Y:S01]  /*0480*/  FSETP.NEU.AND P0, PT, R73, RZ, PT ;  /* 0x000000ff4900720b */ /* 0x020fe20003f0d000 */
[----:B------:R-:W-:Y:S02]  /*0490*/  USEL UR4, URZ, 0xffffffff, UP0 ;  /* 0xffffffffff047887 */ /* 0x000fe40008000000 */
[----:B------:R-:W-:-:S10]  /*04a0*/  UISETP.NE.AND.EX UP1, UPT, UR9, URZ, UPT, UP1 ;  /* 0x000000ff0900728c */ /* 0x000fd4000bf25310 */
[----:B------:R-:W-:Y:S01]  /*04b0*/  VOTEU.ANY UP0, P0 ;  /* 0x0000000000ff7886 */ /* 0x000fe20000000100 */
[----:B------:R-:W-:-:S04]  /*04c0*/  @!UP1 USEL UR4, URZ, 0xffffffff, UP0 ;  /* 0xffffffffff049887 */ /* 0x000fc80008000000 */
[----:B------:R-:W-:-:S04]  /*04d0*/  ULOP3.LUT UR4, UR4, 0x1, URZ, 0xc0, !UPT ;  /* 0x0000000104047892 */ /* 0x000fc8000f8ec0ff */
[----:B------:R-:W-:-:S11]  /*04e0*/  UISETP.NE.U32.AND UP3, UPT, UR4, 0x1, UPT ;  /* 0x000000010400788c */ /* 0x000fd6000bf65070 */
.L_x_8:
[----:B-1----:R-:W1:Y:S01]  /*04f0*/  SHFL.IDX PT, R2, R143, RZ, 0x1f ;  /* 0x00001fff8f027589 */ /* 0x002e6200000e0000 */
[----:B------:R-:W-:-:S04]  /*0500*/  UISETP.NE.AND UP0, UPT, UR17, 0x2, UPT ;  /* 0x000000021100788c */ /* 0x000fc8000bf05270 */
[----:B------:R-:W-:Y:S01]  /*0510*/  USEL UR48, URZ, 0x1, UP0 ;  /* 0x00000001ff307887 */ /* 0x000fe20008000000 */
[----:B-1----:R-:W-:-:S13]  /*0520*/  ISETP.NE.AND P0, PT, R2, RZ, PT ;  /* 0x000000ff0200720c */ /* 0x002fda0003f05270 */
[----:B------:R-:W-:Y:S05]  /*0530*/  @P0 BRA `(.L_x_9) ;  /* 0x0000000000580947 */ /* 0x000fea0003800000 */
[----:B------:R-:W1:Y:S01]  /*0540*/  S2UR UR4, SR_CgaCtaId ;  /* 0x00000000000479c3 */ /* 0x000e620000008800 */
[----:B------:R-:W-:Y:S01]  /*0550*/  UMOV UR5, 0x400 ;  /* 0x0000040000057882 */ /* 0x000fe20000000000 */
[----:B------:R-:W-:Y:S01]  /*0560*/  UMOV UR8, 0x1 ;  /* 0x0000000100087882 */ /* 0x000fe20000000000 */
[----:B------:R-:W-:Y:S01]  /*0570*/  UMOV UR6, 0x2 ;  /* 0x0000000200067882 */ /* 0x000fe20000000000 */
[----:B------:R-:W-:-:S04]  /*0580*/  UIADD3 UR8, UPT, UPT, -UR8, 0x100000, URZ ;  /* 0x0010000008087890 */ /* 0x000fc8000fffe1ff */
[----:B------:R-:W-:Y:S02]  /*0590*/  USHF.L.U32 UR9, UR8, 0xb, URZ ;  /* 0x0000000b08097899 */ /* 0x000fe400080006ff */
[----:B------:R-:W-:Y:S02]  /*05a0*/  USHF.L.U32 UR8, UR8, 0x1, URZ ;  /* 0x0000000108087899 */ /* 0x000fe400080006ff */
[----:B------:R-:W-:-:S04]  /*05b0*/  UIADD3 UR6, UPT, UPT, -UR6, 0x100000, URZ ;  /* 0x0010000006067890 */ /* 0x000fc8000fffe1ff */
[----:B------:R-:W-:Y:S02]  /*05c0*/  USHF.L.U32 UR7, UR6, 0xb, URZ ;  /* 0x0000000b06077899 */ /* 0x000fe400080006ff */
[----:B------:R-:W-:Y:S01]  /*05d0*/  USHF.L.U32 UR6, UR6, 0x1, URZ ;  /* 0x0000000106067899 */ /* 0x000fe200080006ff */
[----:B------:R-:W-:Y:S01]  /*05e0*/  ELECT P0, URZ, PT ;  /* 0x0000000000ff782f */ /* 0x000fe20003800000 */
[----:B-1----:R-:W-:Y:S01]  /*05f0*/  ULEA UR4, UR4, UR5, 0x18 ;  /* 0x0000000504047291 */ /* 0x002fe2000f8ec0ff */
[----:B------:R-:W1:Y:S11]  /*0600*/  FENCE.VIEW.ASYNC.S ;  /* 0x00000000000073c6 */ /* 0x000e760000000000 */
[----:B-1----:R1:W3:Y:S01]  /*0610*/  SYNCS.EXCH.64 URZ, [UR4], UR8 ;  /* 0x0000000804ff75b2 */ /* 0x0022e20008000100 */
[----:B------:R1:W4:Y:S01]  /*0620*/  SYNCS.EXCH.64 URZ, [UR4+0x20], UR6 ;  /* 0x0000200604ff75b2 */ /* 0x0003220008000100 */
[----:B------:R1:W1:Y:S01]  /*0630*/  SYNCS.EXCH.64 URZ, [UR4+0x8], UR8 ;  /* 0x0000080804ff75b2 */ /* 0x0002620008000100 */
[----:B------:R1:W1:Y:S01]  /*0640*/  SYNCS.EXCH.64 URZ, [UR4+0x28], UR6 ;  /* 0x0000280604ff75b2 */ /* 0x0002620008000100 */
[----:B------:R1:W1:Y:S01]  /*0650*/  SYNCS.EXCH.64 URZ, [UR4+0x10], UR8 ;  /* 0x0000100804ff75b2 */ /* 0x0002620008000100 */
[----:B------:R1:W1:Y:S01]  /*0660*/  SYNCS.EXCH.64 URZ, [UR4+0x30], UR6 ;  /* 0x0000300604ff75b2 */ /* 0x0002620008000100 */
[----:B------:R1:W1:Y:S01]  /*0670*/  SYNCS.EXCH.64 URZ, [UR4+0x18], UR8 ;  /* 0x0000180804ff75b2 */ /* 0x0002620008000100 */
[----:B------:R1:W1:Y:S01]  /*0680*/  SYNCS.EXCH.64 URZ, [UR4+0x38], UR6 ;  /* 0x0000380604ff75b2 */ /* 0x0002620008000100 */
[----:B------:R-:W-:Y:S01]  /*0690*/  NOP ;  /* 0x0000000000007918 */ /* 0x000fe20000000000 */
.L_x_9:
[----:B------:R-:W2:Y:S01]  /*06a0*/  SHFL.IDX PT, R2, R143, RZ, 0x1f ;  /* 0x00001fff8f027589 */ /* 0x000ea200000e0000 */
[----:B------:R-:W-:Y:S01]  /*06b0*/  NOP ;  /* 0x0000000000007918 */ /* 0x000fe20000000000 */
[----:B--2---:R-:W-:-:S13]  /*06c0*/  ISETP.NE.AND P0, PT, R2, 0x1, PT ;  /* 0x000000010200780c */ /* 0x004fda0003f05270 */
[----:B------:R-:W-:Y:S05]  /*06d0*/  @P0 BRA `(.L_x_10) ;  /* 0x0000000000580947 */ /* 0x000fea0003800000 */
[----:B-1----:R-:W1:Y:S01]  /*06e0*/  S2UR UR4, SR_CgaCtaId ;  /* 0x00000000000479c3 */ /* 0x002e620000008800 */
        /* <DEDUP_REMOVED lines=12> */
[----:B-1----:R2:W1:Y:S01]  /*07b0*/  SYNCS.EXCH.64 URZ, [UR4+0x40], UR8 ;  /* 0x0000400804ff75b2 */ /* 0x0024620008000100 */
[----:B------:R2:W1:Y:S01]  /*07c0*/  SYNCS.EXCH.64 URZ, [UR4+0x60], UR6 ;  /* 0x0000600604ff75b2 */ /* 0x0004620008000100 */
[----:B------:R2:W1:Y:S01]  /*07d0*/  SYNCS.EXCH.64 URZ, [UR4+0x48], UR8 ;  /* 0x0000480804ff75b2 */ /* 0x0004620008000100 */
[----:B------:R2:W1:Y:S01]  /*07e0*/  SYNCS.EXCH.64 URZ, [UR4+0x68], UR6 ;  /* 0x0000680604ff75b2 */ /* 0x0004620008000100 */
[----:B------:R2:W1:Y:S01]  /*07f0*/  SYNCS.EXCH.64 URZ, [UR4+0x50], UR8 ;  /* 0x0000500804ff75b2 */ /* 0x0004620008000100 */
[----:B------:R2:W1:Y:S01]  /*0800*/  SYNCS.EXCH.64 URZ, [UR4+0x70], UR6 ;  /* 0x0000700604ff75b2 */ /* 0x0004620008000100 */
[----:B------:R2:W1:Y:S01]  /*0810*/  SYNCS.EXCH.64 URZ, [UR4+0x58], UR8 ;  /* 0x0000580804ff75b2 */ /* 0x0004620008000100 */
[----:B------:R2:W1:Y:S02]  /*0820*/  SYNCS.EXCH.64 URZ, [UR4+0x78], UR6 ;  /* 0x0000780604ff75b2 */ /* 0x0004640008000100 */
[----:B--2---:R-:W-:Y:S01]  /*0830*/  NOP ;  /* 0x0000000000007918 */ /* 0x004fe20000000000 */
.L_x_10:
[----:B------:R-:W2:Y:S01]  /*0840*/  SHFL.IDX PT, R2, R143, RZ, 0x1f ;  /* 0x00001fff8f027589 */ /* 0x000ea200000e0000 */
[----:B------:R-:W-:Y:S01]  /*0850*/  NOP ;  /* 0x0000000000007918 */ /* 0x000fe20000000000 */
[----:B--2---:R-:W-:-:S13]  /*0860*/  ISETP.NE.AND P0, PT, R2, 0x3, PT ;  /* 0x000000030200780c */ /* 0x004fda0003f05270 */
[----:B------:R-:W-:Y:S05]  /*0870*/  @P0 BRA `(.L_x_11) ;  /* 0x0000000000300947 */ /* 0x000fea0003800000 */
[----:B-1----:R-:W1:Y:S01]  /*0880*/  S2UR UR6, SR_CgaCtaId ;  /* 0x00000000000679c3 */ /* 0x002e620000008800 */
[----:B------:R-:W-:Y:S01]  /*0890*/  UMOV UR4, 0x400 ;  /* 0x0000040000047882 */ /* 0x000fe20000000000 */
[----:B------:R-:W-:Y:S01]  /*08a0*/  UMOV UR5, 0x20 ;  /* 0x0000002000057882 */ /* 0x000fe20000000000 */
[----:B------:R-:W-:Y:S01]  /*08b0*/  ELECT P0, URZ, PT ;  /* 0x0000000000ff782f */ /* 0x000fe20003800000 */
[----:B-1----:R-:W-:Y:S02]  /*08c0*/  ULEA UR6, UR6, UR4, 0x18 ;  /* 0x0000000406067291 */ /* 0x002fe4000f8ec0ff */
[----:B------:R-:W-:-:S04]  /*08d0*/  UIADD3 UR4, UPT, UPT, -UR5, 0x100000, URZ ;  /* 0x0010000005047890 */ /* 0x000fc8000fffe1ff */
[----:B------:R-:W-:Y:S02]  /*08e0*/  USHF.L.U32 UR5, UR4, 0xb, URZ ;  /* 0x0000000b04057899 */ /* 0x000fe400080006ff */
[----:B------:R-:W-:Y:S01]  /*08f0*/  USHF.L.U32 UR4, UR4, 0x1, URZ ;  /* 0x0000000104047899 */ /* 0x000fe200080006ff */
[----:B------:R-:W1:Y:S11]  /*0900*/  FENCE.VIEW.ASYNC.S ;  /* 0x00000000000073c6 */ /* 0x000e760000000000 */
[----:B-1----:R2:W1:Y:S01]  /*0910*/  SYNCS.EXCH.64 URZ, [UR6+0x80], UR4 ;  /* 0x0000800406ff75b2 */ /* 0x0024620008000100 */
[----:B------:R2:W1:Y:S02]  /*0920*/  SYNCS.EXCH.64 URZ, [UR6+0x88], UR4 ;  /* 0x0000880406ff75b2 */ /* 0x0004640008000100 */
[----:B--2---:R-:W-:Y:S01]  /*0930*/  NOP ;  /* 0x0000000000007918 */ /* 0x004fe20000000000 */
.L_x_11:
[----:B------:R-:W2:Y:S01]  /*0940*/  SHFL.IDX PT, R2, R143, RZ, 0x1f ;  /* 0x00001fff8f027589 */ /* 0x000ea200000e0000 */
[----:B------:R-:W-:Y:S01]  /*0950*/  NOP ;  /* 0x0000000000007918 */ /* 0x000fe20000000000 */
[----:B--2---:R-:W-:-:S13]  /*0960*/  ISETP.NE.AND P0, PT, R2, 0x4, PT ;  /* 0x000000040200780c */ /* 0x004fda0003f05270 */
[----:B------:R-:W-:Y:S05]  /*0970*/  @P0 BRA `(.L_x_12) ;  /* 0x00000000004c0947 */ /* 0x000fea0003800000 */
[----:B-1----:R-:W1:Y:S01]  /*0980*/  S2UR UR6, SR_CgaCtaId ;  /* 0x00000000000679c3 */ /* 0x002e620000008800 */
[----:B------:R-:W-:Y:S01]  /*0990*/  UMOV UR4, 0x1e0 ;  /* 0x000001e000047882 */ /* 0x000fe20000000000 */
[----:B------:R-:W-:Y:S01]  /*09a0*/  UMOV UR5, 0x400 ;  /* 0x0000040000057882 */ /* 0x000fe20000000000 */
[----:B------:R-:W-:Y:S01]  /*09b0*/  USEL UR4, UR4, 0x1a0, UP3 ;  /* 0x000001a004047887 */ /* 0x000fe20009800000 */
[----:B------:R-:W-:Y:S01]  /*09c0*/  UMOV UR8, 0x1 ;  /* 0x0000000100087882 */ /* 0x000fe20000000000 */
[----:B------:R-:W-:Y:S01]  /*09d0*/  ELECT P0, URZ, PT ;  /* 0x0000000000ff782f */ /* 0x000fe20003800000 */
[----:B------:R-:W-:-:S04]  /*09e0*/  UIADD3 UR8, UPT, UPT, -UR8, 0x100000, URZ ;  /* 0x0010000008087890 */ /* 0x000fc8000fffe1ff */
[----:B------:R-:W-:Y:S02]  /*09f0*/  USHF.L.U32 UR9, UR8, 0xb, URZ ;  /* 0x0000000b08097899 */ /* 0x000fe400080006ff */
[----:B------:R-:W-:Y:S02]  /*0a00*/  USHF.L.U32 UR8, UR8, 0x1, URZ ;  /* 0x0000000108087899 */ /* 0x000fe400080006ff */
[----:B-1----:R-:W-:Y:S02]  /*0a10*/  ULEA UR6, UR6, UR5, 0x18 ;  /* 0x0000000506067291 */ /* 0x002fe4000f8ec0ff */
[----:B------:R-:W-:-:S04]  /*0a20*/  UIADD3 UR4, UPT, UPT, -UR4, 0x100000, URZ ;  /* 0x0010000004047890 */ /* 0x000fc8000fffe1ff */
[----:B------:R-:W-:Y:S02]  /*0a30*/  USHF.L.U32 UR5, UR4, 0xb, URZ ;  /* 0x0000000b04057899 */ /* 0x000fe400080006ff */
[----:B------:R-:W-:Y:S01]  /*0a40*/  USHF.L.U32 UR4, UR4, 0x1, URZ ;  /* 0x0000000104047899 */ /* 0x000fe200080006ff */
[----:B------:R-:W1:Y:S03]  /*0a50*/  FENCE.VIEW.ASYNC.S ;  /* 0x00000000000073c6 */ /* 0x000e660000000000 */
[----:B-1----:R2:W1:Y:S08]  /*0a60*/  SYNCS.EXCH.64 URZ, [UR6+0x90], UR8 ;  /* 0x0000900806ff75b2 */ /* 0x0024700008000100 */
[----:B------:R2:W1:Y:S01]  /*0a70*/  SYNCS.EXCH.64 URZ, [UR6+0xa0], UR4 ;  /* 0x0000a00406ff75b2 */ /* 0x0004620008000100 */
[----:B------:R2:W1:Y:S01]  /*0a80*/  SYNCS.EXCH.64 URZ, [UR6+0x98], UR8 ;  /* 0x0000980806ff75b2 */ /* 0x0004620008000100 */
[----:B------:R2:W1:Y:S02]  /*0a90*/  SYNCS.EXCH.64 URZ, [UR6+0xa8], UR4 ;  /* 0x0000a80406ff75b2 */ /* 0x0004640008000100 */
[----:B--2---:R-:W-:Y:S01]  /*0aa0*/  NOP ;  /* 0x0000000000007918 */ /* 0x004fe20000000000 */
.L_x_12:
        /* <DEDUP_REMOVED lines=20> */
[----:B------:R2:W1:Y:S02]  /*0bf0*/  SYNCS.EXCH.64 URZ, [UR4+0xc8], UR6 ;  /* 0x0000c80604ff75b2 */ /* 0x0004640008000100 */
[----:B--2---:R-:W-:Y:S01]  /*0c00*/  NOP ;  /* 0x0000000000007918 */ /* 0x004fe20000000000 */
.L_x_13:
[----:B------:R-:W2:Y:S01]  /*0c10*/  SHFL.IDX PT, R2, R143, RZ, 0x1f ;  /* 0x00001fff8f027589 */ /* 0x000ea200000e0000 */
[----:B------:R-:W-:Y:S01]  /*0c20*/  NOP ;  /* 0x0000000000007918 */ /* 0x000fe20000000000 */
[----:B--2---:R-:W-:-:S13]  /*0c30*/  ISETP.NE.AND P0, PT, R2, 0x3, PT ;  /* 0x000000030200780c */ /* 0x004fda0003f05270 */
[----:B------:R-:W-:Y:S05]  /*0c40*/  @P0 BRA `(.L_x_14) ;  /* 0x0000000000380947 */ /* 0x000fea0003800000 */
[----:B------:R-:W2:Y:S01]  /*0c50*/  S2UR UR5, SR_CgaCtaId ;  /* 0x00000000000579c3 */ /* 0x000ea20000008800 */
[----:B-1----:R-:W-:Y:S01]  /*0c60*/  UMOV UR4, 0x400 ;  /* 0x0000040000047882 */ /* 0x002fe20000000000 */
[----:B------:R-:W-:Y:S01]  /*0c70*/  UMOV UR6, 0x20 ;  /* 0x0000002000067882 */ /* 0x000fe20000000000 */
[----:B------:R-:W-:Y:S01]  /*0c80*/  ELECT P0, URZ, PT ;  /* 0x0000000000ff782f */ /* 0x000fe20003800000 */
[----:B------:R-:W-:-:S04]  /*0c90*/  UIADD3 UR6, UPT, UPT, -UR6, 0x100000, URZ ;  /* 0x0010000006067890 */ /* 0x000fc8000fffe1ff */
[----:B------:R-:W-:Y:S02]  /*0ca0*/  USHF.L.U32 UR7, UR6, 0xb, URZ ;  /* 0x0000000b06077899 */ /* 0x000fe400080006ff */
[----:B------:R-:W-:Y:S02]  /*0cb0*/  USHF.L.U32 UR6, UR6, 0x1, URZ ;  /* 0x0000000106067899 */ /* 0x000fe400080006ff */
[----:B--2---:R-:W-:Y:S01]  /*0cc0*/  ULEA UR4, UR5, UR4, 0x18 ;  /* 0x0000000405047291 */ /* 0x004fe2000f8ec0ff */
[----:B------:R-:W1:Y:S11]  /*0cd0*/  FENCE.VIEW.ASYNC.S ;  /* 0x00000000000073c6 */ /* 0x000e760000000000 */
[----:B-1----:R2:W1:Y:S01]  /*0ce0*/  SYNCS.EXCH.64 URZ, [UR4+0xd0], UR6 ;  /* 0x0000d00604ff75b2 */ /* 0x0024620008000100 */
[----:B------:R2:W1:Y:S01]  /*0cf0*/  SYNCS.EXCH.64 URZ, [UR4+0xe0], UR6 ;  /* 0x0000e00604ff75b2 */ /* 0x0004620008000100 */
[----:B------:R2:W1:Y:S01]  /*0d00*/  SYNCS.EXCH.64 URZ, [UR4+0xd8], UR6 ;  /* 0x0000d80604ff75b2 */ /* 0x0004620008000100 */
[----:B------:R2:W1:Y:S02]  /*0d10*/  SYNCS.EXCH.64 URZ, [UR4+0xe8], UR6 ;  /* 0x0000e80604ff75b2 */ /* 0x0004640008000100 */
[----:B--2---:R-:W-:Y:S01]  /*0d20*/  NOP ;  /* 0x0000000000007918 */ /* 0x004fe20000000000 */
.L_x_14:
[----:B-1----:R-:W1:Y:S01]  /*0d30*/  LDCU UR4, c[0x0][0x36c] ;  /* 0x00006d80ff0477ac */ /* 0x002e620008000800 */
[----:B------:R-:W-:Y:S01]  /*0d40*/  ISETP.NE.OR P3, PT, R0, 0x2, !P3 ;  /* 0x000000020000780c */ /* 0x000fe20005f65670 */
[----:B------:R-:W-:Y:S01]  /*0d50*/  NOP ;  /* 0x0000000000007918 */ /* 0x000fe20000000000 */
[----:B------:R-:W-:Y:S01]  /*0d60*/  LOP3.LUT R0, R160, 0x1f, RZ, 0xc0, !PT ;  /* 0x0000001fa0007812 */ /* 0x000fe200078ec0ff */
[----:B------:R-:W-:Y:S02]  /*0d70*/  UISETP.NE.AND UP4, UPT, UR17, URZ, UPT ;  /* 0x000000ff1100728c */ /* 0x000fe4000bf85270 */
[----:B-1----:R-:W-:-:S09]  /*0d80*/  UISETP.EQ.U32.AND UP5, UPT, UR4, 0x1, UPT ;  /* 0x000000010400788c */ /* 0x002fd2000bfa2070 */
[----:B------:R-:W-:Y:S05]  /*0d90*/  BRA.U !UP5, `(.L_x_15) ;  /* 0x000000010d087547 */ /* 0x000fea000b800000 */
[----:B---34-:R-:W-:Y:S01]  /*0da0*/  UCGABAR_ARV ;  /* 0x00000000000079c7 */ /* 0x018fe20008000000 */
[----:B------:R-:W-:Y:S05]  /*0db0*/  BRA `(.L_x_16) ;  /* 0x0000000000047947 */ /* 0x000fea0003800000 */
.L_x_15:
[----:B---34-:R-:W-:Y:S01]  /*0dc0*/  NOP ;  /* 0x0000000000007918 */ /* 0x018fe20000000000 */
.L_x_16:
[----:B------:R-:W1:Y:S01]  /*0dd0*/  S2UR UR7, SR_CTAID.X ;  /* 0x00000000000779c3 */ /* 0x000e620000002500 */
[----:B------:R-:W-:-:S05]  /*0de0*/  CS2R.32 R145, SR_CgaSize ;  /* 0x0000000000917805 */ /* 0x000fca0000008a00 */
[----:B------:R-:W-:-:S05]  /*0df0*/  IMAD R145, R145, -0xa0, RZ ;  /* 0xffffff6091917824 */ /* 0x000fca00078e02ff */
[----:B------:R-:W-:-:S14]  /*0e00*/  R2UR UR5, R145 ;  /* 0x00000000910572ca */ /* 0x000fdc00000e0000 */
[----:B------:R-:W2:Y:S01]  /*0e10*/  LDCU UR5, c[0x0][UR5+0x2b0] ;  /* 0x00005600050577ac */ /* 0x000ea20008000800 */
[----:B------:R-:W-:-:S05]  /*0e20*/  CS2R.32 R145, SR_CgaSize ;  /* 0x0000000000917805 */ /* 0x000fca0000008a00 */
[----:B------:R-:W-:-:S05]  /*0e30*/  IMAD R145, R145, -0xa0, RZ ;  /* 0xffffff6091917824 */ /* 0x000fca00078e02ff */
[----:B------:R-:W-:-:S14]  /*0e40*/  R2UR UR4, R145 ;  /* 0x00000000910472ca */ /* 0x000fdc00000e0000 */
[----:B------:R-:W3:Y:S01]  /*0e50*/  LDCU UR4, c[0x0][UR4+0x2b4] ;  /* 0x00005680040477ac */ /* 0x000ee20008000800 */
[----:B------:R-:W4:Y:S01]  /*0e60*/  S2UR UR8, SR_CTAID.Y ;  /* 0x00000000000879c3 */ /* 0x000f220000002600 */
[----:B------:R-:W-:-:S05]  /*0e70*/  CS2R.32 R145, SR_CgaSize ;  /* 0x0000000000917805 */ /* 0x000fca0000008a00 */
[----:B------:R-:W-:-:S05]  /*0e80*/  IMAD R145, R145, -0xa0, RZ ;  /* 0xffffff6091917824 */ /* 0x000fca00078e02ff */
[----:B------:R-:W-:-:S14]  /*0e90*/  R2UR UR9, R145 ;  /* 0x00000000910972ca */ /* 0x000fdc00000e0000 */
[----:B------:R-:W3:Y:S01]  /*0ea0*/  LDCU UR9, c[0x0][UR9+0x2a0] ;  /* 0x00005400090977ac */ /* 0x000ee20008000800 */
[----:B------:R-:W-:-:S05]  /*0eb0*/  CS2R.32 R145, SR_CgaSize ;  /* 0x0000000000917805 */ /* 0x000fca0000008a00 */
[----:B------:R-:W-:-:S05]  /*0ec0*/  IMAD R145, R145, -0xa0, RZ ;  /* 0xffffff6091917824 */ /* 0x000fca00078e02ff */
[----:B------:R-:W-:-:S14]  /*0ed0*/  R2UR UR10, R145 ;  /* 0x00000000910a72ca */ /* 0x000fdc00000e0000 */
[----:B------:R-:W3:Y:S01]  /*0ee0*/  LDCU UR10, c[0x0][UR10+0x2a4] ;  /* 0x000054800a0a77ac */ /* 0x000ee20008000800 */
[----:B------:R-:W3:Y:S01]  /*0ef0*/  S2UR UR11, SR_CgaCtaId ;  /* 0x00000000000b79c3 */ /* 0x000ee20000008800 */
[----:B------:R-:W3:Y:S01]  /*0f00*/  LDCU UR21, c[0x0][0xb24] ;  /* 0x00016480ff1577ac */ /* 0x000ee20008000800 */
[----:B------:R-:W3:Y:S01]  /*0f10*/  LDCU UR42, c[0x0][0xb24] ;  /* 0x00016480ff2a77ac */ /* 0x000ee20008000800 */
[----:B-1----:R-:W-:-:S05]  /*0f20*/  I2FP.F32.U32 R3, UR7 ;  /* 0x0000000700037c45 */ /* 0x002fca0008201000 */
[----:B------:R-:W1:Y:S01]  /*0f30*/  S2UR UR36, SR_CTAID.Z ;  /* 0x00000000002479c3 */ /* 0x000e620000002700 */
[----:B------:R-:W1:Y:S01]  /*0f40*/  LDCU UR27, c[0x0][0xb30] ;  /* 0x00016600ff1b77ac */ /* 0x000e620008000800 */
[----:B--2---:R-:W-:Y:S01]  /*0f50*/  FMUL R3, R3, UR5 ;  /* 0x0000000503037c20 */ /* 0x004fe20008400000 */
[----:B------:R-:W-:Y:S01]  /*0f60*/  UMOV UR16, UR7 ;  /* 0x0000000700107c82 */ /* 0x000fe20008000000 */
[----:B----4-:R-:W-:Y:S01]  /*0f70*/  I2FP.F32.U32 R2, UR8 ;  /* 0x0000000800027c45 */ /* 0x010fe20008201000 */
[----:B------:R-:W-:-:S03]  /*0f80*/  UMOV UR20, UR8 ;  /* 0x0000000800147c82 */ /* 0x000fc60008000000 */
[----:B------:R-:W2:Y:S01]  /*0f90*/  F2I.U32.TRUNC.NTZ R3, R3 ;  /* 0x0000000300037305 */ /* 0x000ea2000020f000 */
[----:B---3--:R-:W-:Y:S01]  /*0fa0*/  UISETP.GE.AND UP2, UPT, UR21, 0x1, UPT ;  /* 0x000000011500788c */ /* 0x008fe2000bf46270 */
[----:B------:R-:W-:Y:S01]  /*0fb0*/  FMUL R2, R2, UR4 ;  /* 0x0000000402027c20 */ /* 0x000fe20008400000 */
[----:B------:R-:W-:-:S05]  /*0fc0*/  USHF.L.U32 UR28, UR11, 0xb, URZ ;  /* 0x0000000b0b1c7899 */ /* 0x000fca00080006ff */
[----:B------:R-:W3:Y:S01]  /*0fd0*/  F2I.U32.TRUNC.NTZ R2, R2 ;  /* 0x0000000200027305 */ /* 0x000ee2000020f000 */
[----:B--2---:R-:W-:Y:S02]  /*0fe0*/  R2UR UR4, R3 ;  /* 0x00000000030472ca */ /* 0x004fe400000e0000 */
[----:B---3--:R-:W-:Y:S02]  /*0ff0*/  R2UR UR6, R2 ;  /* 0x00000000020672ca */ /* 0x008fe400000e0000 */
[----:B------:R-:W-:-:S09]  /*1000*/  PRMT R2, RZ, 0x7610, R2 ;  /* 0x00007610ff027816 */ /* 0x000fd20000000002 */
[----:B------:R-:W-:-:S04]  /*1010*/  UIADD3 UR5, UPT, UPT, -UR4, URZ, URZ ;  /* 0x000000ff04057290 */ /* 0x000fc8000fffe1ff */
[----:B------:R-:W-:Y:S02]  /*1020*/  UIMAD UR5, UR9, UR5, UR7 ;  /* 0x00000005090572a4 */ /* 0x000fe4000f8e0207 */
[----:B------:R-:W-:-:S04]  /*1030*/  UIADD3 UR4, UPT, UPT, -UR6, URZ, URZ ;  /* 0x000000ff06047290 */ /* 0x000fc8000fffe1ff */
[----:B------:R-:W-:Y:S01]  /*1040*/  IMAD.U32 R145, RZ, RZ, UR5 ;  /* 0x00000005ff917e24 */ /* 0x000fe2000f8e00ff */
[----:B------:R-:W-:-:S06]  /*1050*/  UIMAD UR4, UR10, UR4, UR8 ;  /* 0x000000040a0472a4 */ /* 0x000fcc000f8e0208 */
[----:B------:R-:W-:Y:S01]  /*1060*/  IMAD.U32 R144, RZ, RZ, UR4 ;  /* 0x00000004ff907e24 */ /* 0x000fe2000f8e00ff */
[----:B-1----:R-:W-:Y:S06]  /*1070*/  BRA.U UP4, `(.L_x_17) ;  /* 0x00000001042c7547 */ /* 0x002fec000b800000 */
[----:B------:R-:W-:Y:S02]  /*1080*/  R2UR UR5, R144 ;  /* 0x00000000900572ca */ /* 0x000fe400000e0000 */
[----:B------:R-:W-:-:S11]  /*1090*/  R2UR UR4, R145 ;  /* 0x00000000910472ca */ /* 0x000fd600000e0000 */
[----:B------:R-:W-:Y:S02]  /*10a0*/  UISETP.NE.AND UP0, UPT, UR5, URZ, UPT ;  /* 0x000000ff0500728c */ /* 0x000fe4000bf05270 */
[----:B------:R-:W-:Y:S02]  /*10b0*/  UISETP.NE.AND UP1, UPT, UR5, 0x1, UPT ;  /* 0x000000010500788c */ /* 0x000fe4000bf25270 */
[----:B------:R-:W-:-:S04]  /*10c0*/  UISETP.EQ.OR UP0, UPT, UR4, URZ, !UP0 ;  /* 0x000000ff0400728c */ /* 0x000fc8000c702670 */
[----:B------:R-:W-:Y:S02]  /*10d0*/  USEL UR5, URZ, 0x1, !UP0 ;  /* 0x00000001ff057887 */ /* 0x000fe4000c000000 */
[----:B------:R-:W-:Y:S02]  /*10e0*/  UISETP.NE.AND UP0, UPT, UR4, URZ, UPT ;  /* 0x000000ff0400728c */ /* 0x000fe4000bf05270 */
[----:B------:R-:W-:-:S04]  /*10f0*/  USEL UR4, URZ, 0x2, UP1 ;  /* 0x00000002ff047887 */ /* 0x000fc80008800000 */
[----:B------:R-:W-:-:S04]  /*1100*/  USEL UR4, UR4, 0x2, UP0 ;  /* 0x0000000204047887 */ /* 0x000fc80008000000 */
[----:B------:R-:W-:-:S06]  /*1110*/  UIADD3 UR4, UPT, UPT, UR5, UR4, URZ ;  /* 0x0000000405047290 */ /* 0x000fcc000fffe0ff */
[----:B------:R-:W-:Y:S02]  /*1120*/  IMAD.U32 R2, RZ, RZ, UR4 ;  /* 0x00000004ff027e24 */ /* 0x000fe4000f8e00ff */
.L_x_17:
[----:B------:R-:W-:Y:S05]  /*1130*/  BRA.U !UP2, `(.L_x_18) ;  /* 0x000000010ad47547 */ /* 0x000fea000b800000 */
[----:B------:R-:W1:Y:S01]  /*1140*/  LDCU.128 UR12, c[0x0][0xb10] ;  /* 0x00016200ff0c77ac */ /* 0x000e620008000c00 */
[----:B------:R-:W2:Y:S01]  /*1150*/  LDCU UR6, c[0x0][0x370] ;  /* 0x00006e00ff0677ac */ /* 0x000ea20008000800 */
[----:B------:R-:W3:Y:S01]  /*1160*/  LDCU UR5, c[0x0][0x374] ;  /* 0x00006e80ff0577ac */ /* 0x000ee20008000800 */
[----:B------:R-:W4:Y:S01]  /*1170*/  LDCU UR26, c[0x0][0xb0c] ;  /* 0x00016180ff1a77ac */ /* 0x000f220008000800 */
[----:B------:R-:W4:Y:S01]  /*1180*/  LDCU UR4, c[0x0][0xb20] ;  /* 0x00016400ff0477ac */ /* 0x000f220008000800 */
[----:B------:R-:W4:Y:S01]  /*1190*/  LDCU.64 UR8, c[0x0][0xb28] ;  /* 0x00016500ff0877ac */ /* 0x000f220008000a00 */
[----:B-1----:R-:W-:Y:S02]  /*11a0*/  UISETP.NE.AND UP0, UPT, UR14, 0x1, UPT ;  /* 0x000000010e00788c */ /* 0x002fe4000bf05270 */
[----:B---3--:R-:W-:Y:S02]  /*11b0*/  UIMAD.WIDE.U32 UR10, UR5, UR15, URZ ;  /* 0x0000000f050a72a5 */ /* 0x008fe4000f8e00ff */
[----:B--2---:R-:W-:-:S02]  /*11c0*/  UIMAD.WIDE.U32 UR22, UR6, UR12, URZ ;  /* 0x0000000c061672a5 */ /* 0x004fc4000f8e00ff */
[----:B----4-:R-:W-:Y:S02]  /*11d0*/  UISETP.NE.AND UP1, UPT, UR26, 0x1, UPT ;  /* 0x000000011a00788c */ /* 0x010fe4000bf25270 */
[----:B------:R-:W-:Y:S01]  /*11e0*/  UISETP.NE.AND UP2, UPT, UR21, 0x1, UPT ;  /* 0x000000011500788c */ /* 0x000fe2000bf45270 */
[----:B------:R-:W-:Y:S02]  /*11f0*/  UMOV UR10, UR11 ;  /* 0x0000000b000a7c82 */ /* 0x000fe40008000000 */
[----:B------:R-:W-:Y:S01]  /*1200*/  UMOV UR22, UR23 ;  /* 0x0000001700167c82 */ /* 0x000fe20008000000 */
[----:B------:R-:W-:Y:S02]  /*1210*/  @UP0 USHF.R.U32.HI UR5, URZ, UR4, UR10 ;  /* 0x00000004ff050299 */ /* 0x000fe4000801160a */
[----:B------:R-:W-:Y:S02]  /*1220*/  UIMAD.WIDE.U32 UR24, UR20, UR15, URZ ;  /* 0x0000000f141872a5 */ /* 0x000fe4000f8e00ff */
[----:B------:R-:W-:-:S02]  /*1230*/  UIMAD.WIDE.U32 UR10, UR5, UR8, URZ ;  /* 0x00000008050a72a5 */ /* 0x000fc4000f8e00ff */
[----:B------:R-:W-:Y:S02]  /*1240*/  @UP1 USHF.R.U32.HI UR6, URZ, UR13, UR22 ;  /* 0x0000000dff061299 */ /* 0x000fe40008011616 */
[----:B------:R-:W-:Y:S02]  /*1250*/  UIMAD.WIDE.U32 UR18, UR16, UR12, URZ ;  /* 0x0000000c101272a5 */ /* 0x000fe4000f8e00ff */
[----:B------:R-:W-:Y:S01]  /*1260*/  UIMAD.WIDE.U32 UR22, UR6, UR8, URZ ;  /* 0x00000008061672a5 */ /* 0x000fe2000f8e00ff */
[----:B------:R-:W-:Y:S01]  /*1270*/  UMOV UR24, UR25 ;  /* 0x0000001900187c82 */ /* 0x000fe20008000000 */
[----:B------:R-:W-:Y:S01]  /*1280*/  UMOV UR10, UR11 ;  /* 0x0000000b000a7c82 */ /* 0x000fe20008000000 */
[----:B------:R-:W-:Y:S02]  /*1290*/  USHF.R.U32.HI UR24, URZ, UR4, UR24 ;  /* 0x00000004ff187299 */ /* 0x000fe40008011618 */
[----:B------:R-:W-:Y:S02]  /*12a0*/  @UP2 USHF.R.U32.HI UR5, URZ, UR9, UR10 ;  /* 0x00000009ff052299 */ /* 0x000fe4000801160a */
[----:B------:R-:W-:Y:S01]  /*12b0*/  UMOV UR7, UR23 ;  /* 0x0000001700077c82 */ /* 0x000fe20008000000 */
[----:B------:R-:W-:Y:S01]  /*12c0*/  UMOV UR18, UR19 ;  /* 0x0000001300127c82 */ /* 0x000fe20008000000 */
[----:B------:R-:W-:-:S02]  /*12d0*/  @UP2 USHF.R.U32.HI UR6, URZ, UR9, UR7 ;  /* 0x00000009ff062299 */ /* 0x000fc40008011607 */
[----:B------:R-:W-:Y:S02]  /*12e0*/  USHF.R.U32.HI UR18, URZ, UR13, UR18 ;  /* 0x0000000dff127299 */ /* 0x000fe40008011612 */
[----:B------:R-:W-:Y:S02]  /*12f0*/  USEL UR4, UR20, UR24, !UP0 ;  /* 0x0000001814047287 */ /* 0x000fe4000c000000 */
[----:B------:R-:W-:Y:S02]  /*1300*/  UIMAD UR7, UR5, UR21, URZ ;  /* 0x00000015050772a4 */ /* 0x000fe4000f8e02ff */
[----:B------:R-:W-:Y:S02]  /*1310*/  USEL UR5, UR16, UR18, !UP1 ;  /* 0x0000001210057287 */ /* 0x000fe4000c800000 */
[----:B------:R-:W-:Y:S02]  /*1320*/  UIMAD UR12, UR6, UR21, URZ ;  /* 0x00000015060c72a4 */ /* 0x000fe4000f8e02ff */
[----:B------:R-:W-:-:S02]  /*1330*/  UISETP.GE.AND UP0, UPT, UR4, UR7, UPT ;  /* 0x000000070400728c */ /* 0x000fc4000bf06270 */
[----:B------:R-:W-:Y:S02]  /*1340*/  UIMAD.WIDE.U32 UR10, UR4, UR8, URZ ;  /* 0x00000008040a72a5 */ /* 0x000fe4000f8e00ff */
[----:B------:R-:W-:Y:S02]  /*1350*/  UISETP.GE.OR UP0, UPT, UR5, UR12, UP0 ;  /* 0x0000000c0500728c */ /* 0x000fe40008706670 */
[----:B------:R-:W-:Y:S02]  /*1360*/  UIMAD.WIDE.U32 UR12, UR5, UR8, URZ ;  /* 0x00000008050c72a5 */ /* 0x000fe4000f8e00ff */
[----:B------:R-:W-:Y:S01]  /*1370*/  UIADD3 UR10, UPT, UPT, -UR4, URZ, URZ ;  /* 0x000000ff040a7290 */ /* 0x000fe2000fffe1ff */
[----:B------:R-:W-:Y:S01]  /*1380*/  UMOV UR8, UR11 ;  /* 0x0000000b00087c82 */ /* 0x000fe20008000000 */
[----:B------:R-:W-:Y:S02]  /*1390*/  UIADD3 UR11, UPT, UPT, -UR5, URZ, URZ ;  /* 0x000000ff050b7290 */ /* 0x000fe4000fffe1ff */
[----:B------:R-:W-:-:S03]  /*13a0*/  USHF.R.U32.HI UR8, URZ, UR9, UR8 ;  /* 0x00000009ff087299 */ /* 0x000fc60008011608 */
[----:B------:R-:W-:Y:S01]  /*13b0*/  @!UP0 UMOV UR7, UR13 ;  /* 0x0000000d00078c82 */ /* 0x000fe20008000000 */
[----:B------:R-:W-:Y:S02]  /*13c0*/  UIMAD UR20, UR14, UR10, UR20 ;  /* 0x0000000a0e1472a4 */ /* 0x000fe4000f8e0214 */
[----:B------:R-:W-:Y:S02]  /*13d0*/  USEL UR8, UR4, UR8, !UP2 ;  /* 0x0000000804087287 */ /* 0x000fe4000d000000 */
[----:B------:R-:W-:Y:S02]  /*13e0*/  @!UP0 USHF.R.U32.HI UR7, URZ, UR9, UR7 ;  /* 0x00000009ff078299 */ /* 0x000fe40008011607 */
[----:B------:R-:W-:Y:S02]  /*13f0*/  UIADD3 UR9, UPT, UPT, -UR8, URZ, URZ ;  /* 0x000000ff08097290 */ /* 0x000fe4000fffe1ff */
[----:B------:R-:W-:Y:S02]  /*1400*/  @!UP0 USEL UR7, UR5, UR7, !UP2 ;  /* 0x0000000705078287 */ /* 0x000fe4000d000000 */
[----:B------:R-:W-:-:S02]  /*1410*/  UIMAD UR9, UR21, UR9, UR4 ;  /* 0x00000009150972a4 */ /* 0x000fc4000f8e0204 */
[----:B------:R-:W-:Y:S02]  /*1420*/  @!UP0 UIADD3 UR8, UPT, UPT, UR8, -UR7, URZ ;  /* 0x8000000708088290 */ /* 0x000fe4000fffe0ff */
[----:B------:R-:W-:Y:S02]  /*1430*/  @!UP0 UIMAD UR6, UR9, UR6, UR7 ;  /* 0x00000006090682a4 */ /* 0x000fe4000f8e0207 */
[----:B------:R-:W-:Y:S02]  /*1440*/  @!UP0 UIMAD UR4, UR8, UR21, UR5 ;  /* 0x00000015080482a4 */ /* 0x000fe4000f8e0205 */
[----:B------:R-:W-:Y:S02]  /*1450*/  UIMAD UR16, UR26, UR11, UR16 ;  /* 0x0000000b1a1072a4 */ /* 0x000fe4000f8e0210 */
[----:B------:R-:W-:Y:S01]  /*1460*/  UIMAD UR20, UR4, UR14, UR20 ;  /* 0x0000000e041472a4 */ /* 0x000fe2000f8e0214 */
[----:B------:R-:W-:Y:S02]  /*1470*/  @!UP0 UMOV UR5, UR6 ;  /* 0x0000000600058c82 */ /* 0x000fe40008000000 */
[----:B------:R-:W-:-:S12]  /*1480*/  UIMAD UR16, UR5, UR26, UR16 ;  /* 0x0000001a051072a4 */ /* 0x000fd8000f8e0210 */
.L_x_18:
[----:B------:R-:W-:Y:S02]  /*1490*/  UISETP.NE.AND UP1, UPT, UR27, 0x1, UPT ;  /* 0x000000011b00788c */ /* 0x000fe4000bf25270 */
[----:B------:R-:W-:Y:S02]  /*14a0*/  UISETP.NE.AND UP0, UPT, UR17, 0x2, UPT ;  /* 0x000000021100788c */ /* 0x000fe4000bf05270 */
[----:B------:R-:W-:-:S05]  /*14b0*/  ULOP3.LUT UR28, UR28, 0x800, URZ, 0xc0, !UPT ;  /* 0x000008001c1c7892 */ /* 0x000fca000f8ec0ff */
[----:B------:R-:W-:Y:S07]  /*14c0*/  BRA.U UP1, `(.L_x_19) ;  /* 0x0000000101447547 */ /* 0x000fee000b800000 */
[----:B------:R-:W1:Y:S01]  /*14d0*/  LDCU.128 UR8, c[0x0][0xb10] ;  /* 0x00016200ff0877ac */ /* 0x000e620008000c00 */
[----:B------:R-:W2:Y:S01]  /*14e0*/  LDCU UR12, c[0x0][0xb0c] ;  /* 0x00016180ff0c77ac */ /* 0x000ea20008000800 */
[----:B------:R-:W3:Y:S01]  /*14f0*/  LDCU UR13, c[0x0][0xb20] ;  /* 0x00016400ff0d77ac */ /* 0x000ee20008000800 */
[----:B-1----:R-:W-:Y:S02]  /*1500*/  UIMAD.WIDE.U32 UR6, UR16, UR8, URZ ;  /* 0x00000008100672a5 */ /* 0x002fe4000f8e00ff */
[----:B------:R-:W-:Y:S02]  /*1510*/  UIMAD.WIDE.U32 UR4, UR20, UR11, URZ ;  /* 0x0000000b140472a5 */ /* 0x000fe4000f8e00ff */
[----:B--2---:R-:W-:Y:S02]  /*1520*/  UISETP.NE.AND UP2, UPT, UR12, 0x1, UPT ;  /* 0x000000010c00788c */ /* 0x004fe4000bf45270 */
[----:B------:R-:W-:Y:S01]  /*1530*/  UISETP.NE.AND UP1, UPT, UR10, 0x1, UPT ;  /* 0x000000010a00788c */ /* 0x000fe2000bf25270 */
[----:B------:R-:W-:-:S02]  /*1540*/  UMOV UR6, UR7 ;  /* 0x0000000700067c82 */ /* 0x000fc40008000000 */
[----:B------:R-:W-:Y:S01]  /*1550*/  UMOV UR4, UR5 ;  /* 0x0000000500047c82 */ /* 0x000fe20008000000 */
[----:B------:R-:W-:Y:S02]  /*1560*/  USHF.R.U32.HI UR6, URZ, UR9, UR6 ;  /* 0x00000009ff067299 */ /* 0x000fe40008011606 */
[----:B---3--:R-:W-:Y:S02]  /*1570*/  USHF.R.U32.HI UR4, URZ, UR13, UR4 ;  /* 0x0000000dff047299 */ /* 0x008fe40008011604 */
[----:B------:R-:W-:Y:S02]  /*1580*/  USEL UR5, UR16, UR6, !UP2 ;  /* 0x0000000610057287 */ /* 0x000fe4000d000000 */
[----:B------:R-:W-:-:S04]  /*1590*/  USEL UR4, UR20, UR4, !UP1 ;  /* 0x0000000414047287 */ /* 0x000fc8000c800000 */
[----:B------:R-:W-:Y:S02]  /*15a0*/  UIADD3 UR6, UPT, UPT, UR5, -UR4, URZ ;  /* 0x8000000405067290 */ /* 0x000fe4000fffe0ff */
[----:B------:R-:W-:Y:S02]  /*15b0*/  UIADD3 UR4, UPT, UPT, -UR5, UR4, URZ ;  /* 0x0000000405047290 */ /* 0x000fe4000fffe1ff */
[----:B------:R-:W-:Y:S02]  /*15c0*/  UIMAD UR20, UR6, UR10, UR20 ;  /* 0x0000000a061472a4 */ /* 0x000fe4000f8e0214 */
[----:B------:R-:W-:-:S12]  /*15d0*/  UIMAD UR16, UR4, UR12, UR16 ;  /* 0x0000000c041072a4 */ /* 0x000fd8000f8e0210 */
.L_x_19:
[----:B------:R-:W-:Y:S05]  /*15e0*/  BRA.U !UP5, `(.L_x_20) ;  /* 0x000000010d0c7547 */ /* 0x000fea000b800000 */
[----:B------:R-:W-:Y:S01]  /*15f0*/  UCGABAR_WAIT ;  /* 0x0000000000007dc7 */ /* 0x000fe20008000000 */
[----:B------:R-:W-:Y:S01]  /*1600*/  CCTL.IVALL ;  /* 0x00000000ff00798f */ /* 0x000fe20002000000 */
[----:B------:R-:W-:Y:S05]  /*1610*/  BRA `(.L_x_21) ;  /* 0x0000000000047947 */ /* 0x000fea0003800000 */
.L_x_20:
[----:B------:R-:W-:Y:S06]  /*1620*/  BAR.SYNC.DEFER_BLOCKING 0x0 ;  /* 0x0000000000007b1d */ /* 0x000fec0000010000 */
.L_x_21:
[----:B------:R-:W-:Y:S05]  /*1630*/  BRA.U UP0, `(.L_x_22) ;  /* 0x0000001100c47547 */ /* 0x000fea000b800000 */
[----:B------:R-:W1:Y:S01]  /*1640*/  LDCU UR6, c[0x0][0x38c] ;  /* 0x00007180ff0677ac */ /* 0x000e620008000800 */
[----:B------:R-:W2:Y:S01]  /*1650*/  S2UR UR8, SR_CgaCtaId ;  /* 0x00000000000879c3 */ /* 0x000ea20000008800 */
[----:B------:R-:W-:Y:S01]  /*1660*/  PLOP3.LUT P1, PT, PT, PT, UP3, 0x80, 0x8 ;  /* 0x000000000008781c */ /* 0x000fe20003f2f038 */
[----:B------:R-:W-:Y:S01]  /*1670*/  IMAD.MOV.U32 R12, RZ, RZ, 0x1 ;  /* 0x00000001ff0c7424 */ /* 0x000fe200078e00ff */
[----:B------:R-:W-:Y:S01]  /*1680*/  UMOV UR7, 0x400 ;  /* 0x0000040000077882 */ /* 0x000fe20000000000 */
[----:B------:R-:W-:Y:S01]  /*1690*/  UISETP.NE.AND UP1, UPT, UR17, URZ, UPT ;  /* 0x000000ff1100728c */ /* 0x000fe2000bf25270 */
[----:B------:R-:W-:Y:S02]  /*16a0*/  ISETP.EQ.OR P2, PT, R0, RZ, P3 ;  /* 0x000000ff0000720c */ /* 0x000fe40001f42670 */
[----:B------:R-:W-:Y:S02]  /*16b0*/  CS2R R10, SRZ ;  /* 0x00000000000a7805 */ /* 0x000fe4000001ff00 */
[----:B------:R-:W-:Y:S01]  /*16c0*/  PLOP3.LUT P1, PT, P1, PT, PT, 0x8, 0x80 ;  /* 0x000000000080781c */ /* 0x000fe20000f2e170 */
[----:B------:R-:W-:Y:S01]  /*16d0*/  IMAD.MOV.U32 R9, RZ, RZ, RZ ;  /* 0x000000ffff097224 */ /* 0x000fe200078e00ff */
[----:B------:R-:W3:Y:S01]  /*16e0*/  LDCU UR40, c[0x0][0x370] ;  /* 0x00006e00ff2877ac */ /* 0x000ee20008000800 */
[----:B------:R-:W-:Y:S01]  /*16f0*/  IMAD.MOV.U32 R8, RZ, RZ, 0x1 ;  /* 0x00000001ff087424 */ /* 0x000fe200078e00ff */
[----:B------:R-:W4:Y:S01]  /*1700*/  LDCU.64 UR26, c[0x0][0x348] ;  /* 0x00006900ff1a77ac */ /* 0x000f220008000a00 */
[----:B-1----:R-:W-:-:S02]  /*1710*/  UIADD3 UR5, UPT, UPT, UR6, 0x1f, URZ ;  /* 0x0000001f06057890 */ /* 0x002fc4000fffe0ff */
[----:B------:R-:W-:Y:S02]  /*1720*/  USHF.R.U32.HI UR45, URZ, 0x5, UR28 ;  /* 0x00000005ff2d7899 */ /* 0x000fe4000801161c */
[----:B------:R-:W-:Y:S02]  /*1730*/  USHF.R.S32.HI UR4, URZ, 0x1f, UR5 ;  /* 0x0000001fff047899 */ /* 0x000fe40008011405 */
[----:B------:R-:W-:Y:S02]  /*1740*/  UIADD3 UR46, UPT, UPT, UR6, 0x3e, URZ ;  /* 0x0000003e062e7890 */ /* 0x000fe4000fffe0ff */
[----:B------:R-:W-:Y:S02]  /*1750*/  ULEA.HI UR4, UR4, UR5, URZ, 0x5 ;  /* 0x0000000504047291 */ /* 0x000fe4000f8f28ff */
[----:B------:R-:W-:Y:S02]  /*1760*/  UIADD3 UR5, UPT, UPT, UR6, -0x1, URZ ;  /* 0xffffffff06057890 */ /* 0x000fe4000fffe0ff */
[----:B------:R-:W-:-:S02]  /*1770*/  USHF.R.S32.HI UR43, URZ, 0x5, UR4 ;  /* 0x00000005ff2b7899 */ /* 0x000fc40008011404 */
[----:B------:R-:W-:Y:S02]  /*1780*/  UISETP.GE.U32.AND UP2, UPT, UR5, -0x3f, UPT ;  /* 0xffffffc10500788c */ /* 0x000fe4000bf46070 */
[----:B------:R-:W-:Y:S02]  /*1790*/  UISETP.LT.U32.AND UP0, UPT, UR43, 0x4, UPT ;  /* 0x000000042b00788c */ /* 0x000fe4000bf01070 */
[----:B--2---:R-:W-:Y:S02]  /*17a0*/  ULEA UR7, UR8, UR7, 0x18 ;  /* 0x0000000708077291 */ /* 0x004fe4000f8ec0ff */
[----:B------:R-:W-:Y:S02]  /*17b0*/  USEL UR41, UR43, 0x4, UP0 ;  /* 0x000000042b297887 */ /* 0x000fe40008000000 */
[----:B------:R-:W-:Y:S02]  /*17c0*/  ULEA UR29, UR28, UR7, 0x1 ;  /* 0x000000071c1d7291 */ /* 0x000fe4000f8e08ff */
[----:B------:R-:W-:-:S02]  /*17d0*/  UIADD3 UR21, UPT, UPT, UR41, -0x1, URZ ;  /* 0xffffffff29157890 */ /* 0x000fc4000fffe0ff */
[----:B------:R-:W-:Y:S01]  /*17e0*/  @UP2 UIADD3 UR21, UPT, UPT, UR41, URZ, URZ ;  /* 0x000000ff29152290 */ /* 0x000fe2000fffe0ff */
[----:B------:R-:W1:Y:S01]  /*17f0*/  LDCU UR39, c[0x0][0x374] ;  /* 0x00006e80ff2777ac */ /* 0x000e620008000800 */
[----:B------:R-:W-:Y:S02]  /*1800*/  USEL UR24, UR48, 0x2, UP1 ;  /* 0x0000000230187887 */ /* 0x000fe40008800000 */
[----:B------:R-:W-:Y:S02]  /*1810*/  UIADD3 UR29, UPT, UPT, UR29, 0x10800, URZ ;  /* 0x000108001d1d7890 */ /* 0x000fe4000fffe0ff */
[----:B------:R-:W-:Y:S02]  /*1820*/  UIADD3 UR44, UPT, UPT, UR43, -UR41, URZ ;  /* 0x800000292b2c7290 */ /* 0x000fe4000fffe0ff */
[----:B------:R-:W-:Y:S01]  /*1830*/  UIADD3 UR21, UPT, UPT, UR21, 0x1, URZ ;  /* 0x0000000115157890 */ /* 0x000fe2000fffe0ff */
[----:B---34-:R-:W-:-:S11]  /*1840*/  UMOV UR5, URZ ;  /* 0x000000ff00057c82 */ /* 0x018fd60008000000 */
.L_x_42:
[----:B------:R-:W2:Y:S02]  /*1850*/  S2UR UR4, SR_CgaCtaId ;  /* 0x00000000000479c3 */ /* 0x000ea40000008800 */
[----:B--2---:R-:W-:-:S09]  /*1860*/  UISETP.NE.AND UP0, UPT, UR4, URZ, UPT ;  /* 0x000000ff0400728c */ /* 0x004fd2000bf05270 */
[----:B------:R-:W-:Y:S05]  /*1870*/  BRA.U UP0, `(.L_x_23) ;  /* 0x0000000100287547 */ /* 0x000fea000b800000 */
[----:B------:R-:W-:Y:S02]  /*1880*/  LEA R0, R9, UR7, 0x3 ;  /* 0x0000000709007c11 */ /* 0x000fe4000f8e18ff */
[----:B------:R-:W-:-:S04]  /*1890*/  SHF.L.U32 R2, R8, 0x1f, RZ ;  /* 0x0000001f08027819 */ /* 0x000fc800000006ff */
[----:B------:R-:W2:Y:S02]  /*18a0*/  SYNCS.PHASECHK.TRANS64.TRYWAIT P0, [R0+URZ+0xe0], R2 ;  /* 0x0000e002000075a7 */ /* 0x000ea400080011ff */
[----:B--2---:R-:W-:Y:S05]  /*18b0*/  @!P0 BRA `(.L_x_24) ;  /* 0x00000098008c8947 */ /* 0x004fea0003800000 */
.L_x_136:
[----:B------:R-:W-:Y:S01]  /*18c0*/  VIADD R9, R9, 0x1 ;  /* 0x0000000109097836 */ /* 0x000fe20000000000 */
[----:B------:R2:W-:Y:S04]  /*18d0*/  SYNCS.ARRIVE.TRANS64.A1T0 RZ, [R0+URZ+0xd0], RZ ;  /* 0x0000d0ff00ff79a7 */ /* 0x0005e800081000ff */
[----:B------:R-:W-:-:S04]  /*18e0*/  ISETP.NE.AND P0, PT, R9, 0x2, PT ;  /* 0x000000020900780c */ /* 0x000fc80003f05270 */
[----:B------:R-:W-:Y:S02]  /*18f0*/  SEL R9, R9, RZ, P0 ;  /* 0x000000ff09097207 */ /* 0x000fe40000000000 */
[----:B--2---:R-:W-:-:S04]  /*1900*/  SEL R0, RZ, 0x1, P0 ;  /* 0x00000001ff007807 */ /* 0x004fc80000000000 */
[----:B------:R-:W-:-:S07]  /*1910*/  LOP3.LUT R8, R8, R0, RZ, 0x3c, !PT ;  /* 0x0000000008087212 */ /* 0x000fce00078e3cff */
.L_x_23:
[----:B------:R-:W-:Y:S01]  /*1920*/  ULEA UR4, UR5, UR7, 0x3 ;  /* 0x0000000705047291 */ /* 0x000fe2000f8e18ff */
[----:B------:R-:W-:Y:S01]  /*1930*/  SHF.L.U32 R0, R12, 0x1f, RZ ;  /* 0x0000001f0c007819 */ /* 0x000fe200000006ff */
[----:B------:R-:W-:Y:S02]  /*1940*/  UISETP.GE.U32.AND UP0, UPT, UR46, 0x3f, UPT ;  /* 0x0000003f2e00788c */ /* 0x000fe4000bf06070 */
[----:B------:R-:W-:Y:S02]  /*1950*/  USHF.L.U32 UR11, UR20, 0x8, URZ ;  /* 0x00000008140b7899 */ /* 0x000fe400080006ff */
[----:B------:R-:W-:Y:S01]  /*1960*/  ULEA UR35, UR16, UR45, 0x7 ;  /* 0x0000002d10237291 */ /* 0x000fe2000f8e38ff */
[----:B------:R-:W-:Y:S02]  /*1970*/  UMOV UR13, URZ ;  /* 0x000000ff000d7c82 */ /* 0x000fe40008000000 */
[----:B------:R2:W3:Y:S02]  /*1980*/  SYNCS.PHASECHK.TRANS64.TRYWAIT P0, [UR4+0x20], R0 ;  /* 0x00002000ff0075a7 */ /* 0x0004e40008001104 */
[----:B------:R-:W-:Y:S07]  /*1990*/  BRA.U !UP0, `(.L_x_25) ;  /* 0x0000000108c07547 */ /* 0x000fee000b800000 */
[----:B------:R-:W-:Y:S01]  /*19a0*/  UMOV UR6, URZ ;  /* 0x000000ff00067c82 */ /* 0x000fe20008000000 */
[----:B------:R-:W-:-:S05]  /*19b0*/  UMOV UR4, UR5 ;  /* 0x0000000500047c82 */ /* 0x000fca0008000000 */
.L_x_31:
[----:B------:R-:W-:Y:S01]  /*19c0*/  ULEA UR33, UR4, UR7, 0x3 ;  /* 0x0000000704217291 */ /* 0x000fe2000f8e18ff */
[----:B---3--:R-:W-:Y:S01]  /*19d0*/  @!P3 MOV R2, 0x6000 ;  /* 0x000060000002b802 */ /* 0x008fe20000000f00 */
[----:B-1-3--:R-:W-:Y:S10]  /*19e0*/  @P0 BRA `(.L_x_26) ;  /* 0x00000000000c0947 */ /* 0x00aff40003800000 */
[----:B------:R-:W-:-:S04]  /*19f0*/  SHF.L.U32 R3, R12, 0x1f, RZ ;  /* 0x0000001f0c037819 */ /* 0x000fc800000006ff */
[----:B------:R-:W3:Y:S02]  /*1a00*/  SYNCS.PHASECHK.TRANS64.TRYWAIT P0, [UR33+0x20], R3 ;  /* 0x00002003ff0075a7 */ /* 0x000ee40008001121 */
[----:B---3--:R-:W-:Y:S05]  /*1a10*/  @!P0 BRA `(.L_x_27) ;  /* 0x0000009800488947 */ /* 0x008fea0003800000 */
.L_x_26:
[----:B------:R3:W-:Y:S01]  /*1a20*/  @!P3 SYNCS.ARRIVE.TRANS64 RZ, [UR33], R2 ;  /* 0x00000002ffffb9a7 */ /* 0x0007e20008000021 */
[----:B------:R-:W-:-:S04]  /*1a30*/  ULOP3.LUT UR5, UR24, 0x2, URZ, 0xfc, !UPT ;  /* 0x0000000218057892 */ /* 0x000fc8000f8efcff */
[----:B------:R-:W-:-:S09]  /*1a40*/  UISETP.NE.AND UP0, UPT, UR5, 0x2, UPT ;  /* 0x000000020500788c */ /* 0x000fd2000bf05270 */
[----:B------:R-:W-:Y:S05]  /*1a50*/  BRA.U UP0, `(.L_x_28) ;  /* 0x0000000100047547 */ /* 0x000fea000b800000 */
[----:B-1----:R-:W-:Y:S05]  /*1a60*/  BPT.TRAP 0x1 ;  /* 0x000000040000795c */ /* 0x002fea0000300000 */
.L_x_28:
[----:B------:R-:W-:Y:S04]  /*1a70*/  BSSY.RECONVERGENT B0, `(.L_x_29) ;  /* 0x0000003000007945 */ /* 0x000fe80003800200 */
[----:B------:R-:W-:Y:S05]  /*1a80*/  @P2 BRA `(.L_x_30) ;  /* 0x0000000000042947 */ /* 0x000fea0003800000 */
[----:B-1----:R-:W-:Y:S05]  /*1a90*/  BPT.TRAP 0x1 ;  /* 0x000000040000795c */ /* 0x002fea0000300000 */
.L_x_30:
[----:B-1----:R-:W-:Y:S05]  /*1aa0*/  BSYNC.RECONVERGENT B0 ;  /* 0x0000000000007941 */ /* 0x002fea0003800200 */
.L_x_29:
[----:B------:R-:W-:Y:S02]  /*1ab0*/  UIADD3 UR5, UPT, UPT, UR4, 0x1, URZ ;  /* 0x0000000104057890 */ /* 0x000fe4000fffe0ff */
[----:B------:R-:W-:Y:S02]  /*1ac0*/  UIADD3 UR16, UP1, UPT, UR26, 0x80, URZ ;  /* 0x000000801a107890 */ /* 0x000fe4000ff3e0ff */
[----:B------:R-:W-:Y:S02]  /*1ad0*/  UISETP.NE.AND UP0, UPT, UR5, 0x4, UPT ;  /* 0x000000040500788c */ /* 0x000fe4000bf05270 */
[----:B------:R-:W-:Y:S02]  /*1ae0*/  USHF.L.U32 UR34, UR6, 0x5, URZ ;  /* 0x0000000506227899 */ /* 0x000fe400080006ff */
[----:B------:R-:W-:Y:S02]  /*1af0*/  USEL UR9, URZ, 0x1, UP0 ;  /* 0x00000001ff097887 */ /* 0x000fe40008000000 */
[----:B------:R-:W-:-:S02]  /*1b00*/  USEL UR5, UR5, URZ, UP0 ;  /* 0x000000ff05057287 */ /* 0x000fc40008000000 */
[----:B------:R-:W-:Y:S02]  /*1b10*/  UIADD3 UR14, UP0, UPT, UR26, 0x180, URZ ;  /* 0x000001801a0e7890 */ /* 0x000fe4000ff1e0ff */
[----:B------:R-:W-:Y:S01]  /*1b20*/  ULEA UR8, UR5, UR7, 0x3 ;  /* 0x0000000705087291 */ /* 0x000fe2000f8e18ff */
[----:B------:R-:W-:Y:S01]  /*1b30*/  LOP3.LUT R12, R12, UR9, RZ, 0x3c, !PT ;  /* 0x000000090c0c7c12 */ /* 0x000fe2000f8e3cff */
[----:B------:R-:W-:Y:S02]  /*1b40*/  ULEA UR9, UR4, UR28, 0xc ;  /* 0x0000001c04097291 */ /* 0x000fe4000f8e60ff */
[----:B------:R-:W-:Y:S01]  /*1b50*/  UIADD3.X UR17, UPT, UPT, URZ, UR27, URZ, UP1, !UPT ;  /* 0x0000001bff117290 */ /* 0x000fe20008ffe4ff */
[----:B--2---:R-:W-:Y:S01]  /*1b60*/  SHF.L.U32 R0, R12, 0x1f, RZ ;  /* 0x0000001f0c007819 */ /* 0x004fe200000006ff */
[----:B------:R-:W-:Y:S02]  /*1b70*/  ULEA UR9, UR9, UR7, 0x1 ;  /* 0x0000000709097291 */ /* 0x000fe4000f8e08ff */
[----:B------:R-:W-:Y:S01]  /*1b80*/  UIADD3.X UR15, UPT, UPT, URZ, UR27, URZ, UP0, !UPT ;  /* 0x0000001bff0f7290 */ /* 0x000fe200087fe4ff */
[----:B------:R4:W1:Y:S01]  /*1b90*/  SYNCS.PHASECHK.TRANS64.TRYWAIT P0, [UR8+0x20], R0 ;  /* 0x00002000ff0075a7 */ /* 0x0008620008001108 */
[----:B------:R-:W-:-:S02]  /*1ba0*/  ULEA UR8, UR4, UR7, 0xe ;  /* 0x0000000704087291 */ /* 0x000fc4000f8e70ff */
[----:B------:R-:W-:Y:S02]  /*1bb0*/  UIADD3 UR32, UPT, UPT, UR9, 0x10800, URZ ;  /* 0x0001080009207890 */ /* 0x000fe4000fffe0ff */
[----:B------:R-:W-:Y:S01]  /*1bc0*/  UIADD3 UR8, UPT, UPT, UR8, 0x18800, URZ ;  /* 0x0001880008087890 */ /* 0x000fe2000fffe0ff */
[----:B------:R-:W-:Y:S01]  /*1bd0*/  UMOV UR13, 0x30000 ;  /* 0x00030000000d7882 */ /* 0x000fe20000000000 */
[----:B------:R-:W-:Y:S01]  /*1be0*/  UMOV UR18, 0x0 ;  /* 0x0000000000127882 */ /* 0x000fe20000000000 */
[----:B------:R-:W-:Y:S01]  /*1bf0*/  UMOV UR19, 0x10000000 ;  /* 0x1000000000137882 */ /* 0x000fe20000000000 */
[----:B------:R-:W-:Y:S01]  /*1c00*/  UMOV UR12, UR36 ;  /* 0x00000024000c7c82 */ /* 0x000fe20008000000 */
[----:B------:R-:W-:Y:S01]  /*1c10*/  UMOV UR9, UR33 ;  /* 0x0000002100097c82 */ /* 0x000fe20008000000 */
[----:B------:R-:W-:Y:S01]  /*1c20*/  UMOV UR10, UR34 ;  /* 0x00000022000a7c82 */ /* 0x000fe20008000000 */
[----:B------:R2:W-:Y:S01]  /*1c30*/  UTMALDG.3D.MULTICAST [UR32], [UR16], UR13, desc[UR18] ;  /* 0x00001220100073b4 */ /* 0x0005e2000801180d */
[----:B------:R-:W-:Y:S01]  /*1c40*/  UIADD3 UR6, UPT, UPT, UR6, 0x1, URZ ;  /* 0x0000000106067890 */ /* 0x000fe2000fffe0ff */
[----:B------:R-:W-:-:S03]  /*1c50*/  UMOV UR4, UR5 ;  /* 0x0000000500047c82 */ /* 0x000fc60008000000 */
[----:B------:R-:W-:Y:S01]  /*1c60*/  UISETP.NE.AND UP0, UPT, UR6, UR21, UPT ;  /* 0x000000150600728c */ /* 0x000fe2000bf05270 */
[----:B------:R4:W-:Y:S01]  /*1c70*/  UTMALDG.3D [UR8], [UR14], desc[UR18] ;  /* 0x000012080e0075b4 */ /* 0x0009e20008011000 */
[----:B--2---:R-:W-:-:S07]  /*1c80*/  UMOV UR13, UR21 ;  /* 0x00000015000d7c82 */ /* 0x004fce0008000000 */
[----:B----4-:R-:W-:Y:S05]  /*1c90*/  BRA.U UP0, `(.L_x_31) ;  /* 0xfffffffd00487547 */ /* 0x010fea000b83ffff */
.L_x_25:
[----:B------:R-:W-:Y:S01]  /*1ca0*/  ULEA UR4, UR5, UR7, 0x3 ;  /* 0x0000000705047291 */ /* 0x000fe2000f8e18ff */
[----:B--2---:R-:W-:Y:S01]  /*1cb0*/  SHF.L.U32 R0, R12, 0x1f, RZ ;  /* 0x0000001f0c007819 */ /* 0x004fe200000006ff */
[----:B------:R-:W-:Y:S01]  /*1cc0*/  @!P1 SYNCS.ARRIVE.TRANS64.A1T0 RZ, [UR7+0x88], RZ ;  /* 0x000088ffffff99a7 */ /* 0x000fe20008100007 */
[----:B------:R-:W-:-:S06]  /*1cd0*/  UISETP.GT.AND UP0, UPT, UR43, UR41, UPT ;  /* 0x000000292b00728c */ /* 0x000fcc000bf04270 */
[----:B-1-3--:R1:W2:Y:S03]  /*1ce0*/  SYNCS.PHASECHK.TRANS64.TRYWAIT P0, [UR4+0x20], R0 ;  /* 0x00002000ff0075a7 */ /* 0x00a2a60008001104 */
[----:B------:R-:W-:Y:S05]  /*1cf0*/  BRA.U !UP0, `(.L_x_32) ;  /* 0x0000000108bc7547 */ /* 0x000fea000b800000 */
[----:B------:R-:W-:Y:S01]  /*1d00*/  UIADD3 UR25, UPT, UPT, UR44, UR13, URZ ;  /* 0x0000000d2c197290 */ /* 0x000fe2000fffe0ff */
[----:B------:R-:W-:-:S11]  /*1d10*/  UMOV UR4, UR5 ;  /* 0x0000000500047c82 */ /* 0x000fd60008000000 */
.L_x_38:
[----:B------:R-:W-:Y:S01]  /*1d20*/  ULEA UR17, UR4, UR7, 0x3 ;  /* 0x0000000704117291 */ /* 0x000fe2000f8e18ff */
[----:B--2---:R-:W-:Y:S01]  /*1d30*/  @!P3 MOV R2, 0x6000 ;  /* 0x000060000002b802 */ /* 0x004fe20000000f00 */
[----:B--2-4-:R-:W-:Y:S10]  /*1d40*/  @P0 BRA `(.L_x_33) ;  /* 0x00000000000c0947 */ /* 0x014ff40003800000 */
[----:B------:R-:W-:-:S04]  /*1d50*/  SHF.L.U32 R3, R12, 0x1f, RZ ;  /* 0x0000001f0c037819 */ /* 0x000fc800000006ff */
[----:B------:R-:W2:Y:S02]  /*1d60*/  SYNCS.PHASECHK.TRANS64.TRYWAIT P0, [UR17+0x20], R3 ;  /* 0x00002003ff0075a7 */ /* 0x000ea40008001111 */
[----:B--2---:R-:W-:Y:S05]  /*1d70*/  @!P0 BRA `(.L_x_34) ;  /* 0x0000009400888947 */ /* 0x004fea0003800000 */
.L_x_33:
[----:B------:R2:W-:Y:S01]  /*1d80*/  @!P3 SYNCS.ARRIVE.TRANS64 RZ, [UR17], R2 ;  /* 0x00000002ffffb9a7 */ /* 0x0005e20008000011 */
[----:B------:R-:W-:-:S04]  /*1d90*/  ULOP3.LUT UR5, UR24, 0x2, URZ, 0xfc, !UPT ;  /* 0x0000000218057892 */ /* 0x000fc8000f8efcff */
[----:B------:R-:W-:-:S09]  /*1da0*/  UISETP.NE.AND UP0, UPT, UR5, 0x2, UPT ;  /* 0x000000020500788c */ /* 0x000fd2000bf05270 */
[----:B------:R-:W-:Y:S05]  /*1db0*/  BRA.U UP0, `(.L_x_35) ;  /* 0x0000000100047547 */ /* 0x000fea000b800000 */
[----:B------:R-:W-:Y:S05]  /*1dc0*/  BPT.TRAP 0x1 ;  /* 0x000000040000795c */ /* 0x000fea0000300000 */
.L_x_35:
[----:B------:R-:W-:Y:S04]  /*1dd0*/  BSSY.RECONVERGENT B0, `(.L_x_36) ;  /* 0x0000003000007945 */ /* 0x000fe80003800200 */
[----:B------:R-:W-:Y:S05]  /*1de0*/  @P2 BRA `(.L_x_37) ;  /* 0x0000000000042947 */ /* 0x000fea0003800000 */
[----:B------:R-:W-:Y:S05]  /*1df0*/  BPT.TRAP 0x1 ;  /* 0x000000040000795c */ /* 0x000fea0000300000 */
.L_x_37:
[----:B------:R-:W-:Y:S05]  /*1e00*/  BSYNC.RECONVERGENT B0 ;  /* 0x0000000000007941 */ /* 0x000fea0003800200 */
.L_x_36:
[----:B------:R-:W-:Y:S02]  /*1e10*/  UIADD3 UR5, UPT, UPT, UR4, 0x1, URZ ;  /* 0x0000000104057890 */ /* 0x000fe4000fffe0ff */
[----:B------:R-:W-:Y:S02]  /*1e20*/  UIADD3 UR14, UP1, UPT, UR26, 0x80, URZ ;  /* 0x000000801a0e7890 */ /* 0x000fe4000ff3e0ff */
[----:B------:R-:W-:Y:S02]  /*1e30*/  UISETP.NE.AND UP0, UPT, UR5, 0x4, UPT ;  /* 0x000000040500788c */ /* 0x000fe4000bf05270 */
[----:B------:R-:W-:Y:S02]  /*1e40*/  USHF.L.U32 UR18, UR13, 0x5, URZ ;  /* 0x000000050d127899 */ /* 0x000fe400080006ff */
[----:B------:R-:W-:Y:S02]  /*1e50*/  USEL UR8, URZ, 0x1, UP0 ;  /* 0x00000001ff087887 */ /* 0x000fe40008000000 */
[----:B------:R-:W-:-:S02]  /*1e60*/  USEL UR5, UR5, URZ, UP0 ;  /* 0x000000ff05057287 */ /* 0x000fc40008000000 */
[----:B------:R-:W-:Y:S02]  /*1e70*/  UIADD3 UR22, UP0, UPT, UR26, 0x180, URZ ;  /* 0x000001801a167890 */ /* 0x000fe4000ff1e0ff */
[----:B------:R-:W-:Y:S01]  /*1e80*/  LOP3.LUT R12, R12, UR8, RZ, 0x3c, !PT ;  /* 0x000000080c0c7c12 */ /* 0x000fe2000f8e3cff */
[----:B------:R-:W-:Y:S02]  /*1e90*/  ULEA UR6, UR5, UR7, 0x3 ;  /* 0x0000000705067291 */ /* 0x000fe4000f8e18ff */
[----:B------:R-:W-:Y:S01]  /*1ea0*/  ULEA UR8, UR4, UR7, 0xe ;  /* 0x0000000704087291 */ /* 0x000fe2000f8e70ff */
[----:B-1----:R-:W-:Y:S01]  /*1eb0*/  SHF.L.U32 R0, R12, 0x1f, RZ ;  /* 0x0000001f0c007819 */ /* 0x002fe200000006ff */
[----:B------:R-:W-:Y:S02]  /*1ec0*/  ULEA UR16, UR4, UR29, 0xd ;  /* 0x0000001d04107291 */ /* 0x000fe4000f8e68ff */
[----:B------:R-:W-:Y:S02]  /*1ed0*/  UIADD3.X UR15, UPT, UPT, URZ, UR27, URZ, UP1, !UPT ;  /* 0x0000001bff0f7290 */ /* 0x000fe40008ffe4ff */
[----:B------:R-:W-:Y:S01]  /*1ee0*/  UIADD3 UR8, UPT, UPT, UR8, 0x18800, URZ ;  /* 0x0001880008087890 */ /* 0x000fe2000fffe0ff */
[----:B------:R3:W4:Y:S01]  /*1ef0*/  SYNCS.PHASECHK.TRANS64.TRYWAIT P0, [UR6+0x20], R0 ;  /* 0x00002000ff0075a7 */ /* 0x0007220008001106 */
[----:B------:R-:W-:Y:S01]  /*1f00*/  UIADD3.X UR23, UPT, UPT, URZ, UR27, URZ, UP0, !UPT ;  /* 0x0000001bff177290 */ /* 0x000fe200087fe4ff */
[----:B------:R-:W-:Y:S01]  /*1f10*/  UMOV UR6, 0x30000 ;  /* 0x0003000000067882 */ /* 0x000fe20000000000 */
[----:B------:R-:W-:Y:S01]  /*1f20*/  UMOV UR30, 0x0 ;  /* 0x00000000001e7882 */ /* 0x000fe20000000000 */
[----:B------:R-:W-:Y:S01]  /*1f30*/  UMOV UR31, 0x10000000 ;  /* 0x10000000001f7882 */ /* 0x000fe20000000000 */
[----:B------:R-:W-:Y:S01]  /*1f40*/  UMOV UR19, UR35 ;  /* 0x0000002300137c82 */ /* 0x000fe20008000000 */
[----:B------:R-:W-:Y:S01]  /*1f50*/  UMOV UR20, UR36 ;  /* 0x0000002400147c82 */ /* 0x000fe20008000000 */
[----:B------:R-:W-:Y:S01]  /*1f60*/  UMOV UR12, UR36 ;  /* 0x00000024000c7c82 */ /* 0x000fe20008000000 */
[----:B------:R-:W-:Y:S01]  /*1f70*/  UMOV UR9, UR17 ;  /* 0x0000001100097c82 */ /* 0x000fe20008000000 */
[----:B------:R-:W-:Y:S01]  /*1f80*/  UMOV UR10, UR18 ;  /* 0x00000012000a7c82 */ /* 0x000fe20008000000 */
[----:B------:R3:W-:Y:S01]  /*1f90*/  UTMALDG.3D.MULTICAST [UR16], [UR14], UR6, desc[UR30] ;  /* 0x00001e100e0073b4 */ /* 0x0007e20008011806 */
[----:B------:R-:W-:Y:S01]  /*1fa0*/  UIADD3 UR13, UPT, UPT, UR13, 0x1, URZ ;  /* 0x000000010d0d7890 */ /* 0x000fe2000fffe0ff */
[----:B------:R-:W-:-:S03]  /*1fb0*/  UMOV UR4, UR5 ;  /* 0x0000000500047c82 */ /* 0x000fc60008000000 */
[----:B------:R-:W-:Y:S01]  /*1fc0*/  UISETP.NE.AND UP0, UPT, UR13, UR25, UPT ;  /* 0x000000190d00728c */ /* 0x000fe2000bf05270 */
[----:B------:R3:W-:Y:S08]  /*1fd0*/  UTMALDG.3D [UR8], [UR22], desc[UR30] ;  /* 0x00001e08160075b4 */ /* 0x0007f00008011000 */
[----:B---3--:R-:W-:Y:S05]  /*1fe0*/  BRA.U UP0, `(.L_x_38) ;  /* 0xfffffffd004c7547 */ /* 0x008fea000b83ffff */
.L_x_32:
[C---:B------:R-:W-:Y:S01]  /*1ff0*/  LEA R3, R11.reuse, UR7, 0x3 ;  /* 0x000000070b037c11 */ /* 0x040fe2000f8e18ff */
[----:B------:R-:W-:Y:S01]  /*2000*/  NOP ;  /* 0x0000000000007918 */ /* 0x000fe20000000000 */
[----:B-1----:R-:W-:Y:S02]  /*2010*/  SHF.L.U32 R0, R10, 0x1f, RZ ;  /* 0x0000001f0a007819 */ /* 0x002fe400000006ff */
[----:B------:R-:W-:Y:S02]  /*2020*/  LEA R4, R11, UR7, 0x4 ;  /* 0x000000070b047c11 */ /* 0x000fe4000f8e20ff */
[----:B--2-4-:R-:W1:Y:S02]  /*2030*/  SYNCS.PHASECHK.TRANS64.TRYWAIT P0, [R3+URZ+0x90], R0 ;  /* 0x00009000030075a7 */ /* 0x014e6400080011ff */
[----:B-1----:R-:W-:Y:S05]  /*2040*/  @!P0 BRA `(.L_x_39) ;  /* 0x0000009000ec8947 */ /* 0x002fea0003800000 */
.L_x_139:
[----:B------:R-:W2:Y:S01]  /*2050*/  LDS.128 R4, [R4+0x100] ;  /* 0x0001000004047984 */ /* 0x000ea20000000c00 */
[----:B------:R-:W-:Y:S01]  /*2060*/  UISETP.GE.AND UP0, UPT, UR42, 0x1, UPT ;  /* 0x000000012a00788c */ /* 0x000fe2000bf06270 */
[----:B------:R-:W-:Y:S01]  /*2070*/  @!PT LDS RZ, [RZ] ;  /* 0x00000000fffff984 */ /* 0x000fe20000000800 */
[----:B------:R-:W-:Y:S01]  /*2080*/  @!PT LDS RZ, [RZ] ;  /* 0x00000000fffff984 */ /* 0x000fe20000000800 */
[----:B------:R-:W-:Y:S01]  /*2090*/  @!PT LDS RZ, [RZ] ;  /* 0x00000000fffff984 */ /* 0x000fe20000000800 */
[----:B------:R-:W-:Y:S01]  /*20a0*/  @!PT LDS RZ, [RZ] ;  /* 0x00000000fffff984 */ /* 0x000fe20000000800 */
[----:B------:R3:W-:Y:S06]  /*20b0*/  MEMBAR.ALL.CTA ;  /* 0x0000000000007992 */ /* 0x0007ec0000008000 */
[----:B---3--:R-:W3:Y:S01]  /*20c0*/  FENCE.VIEW.ASYNC.S ;  /* 0x00000000000073c6 */ /* 0x008ee20000000000 */
[----:B--2---:R-:W-:-:S13]  /*20d0*/  LOP3.LUT P0, RZ, R6, 0x1, RZ, 0xc0, !PT ;  /* 0x0000000106ff7812 */ /* 0x004fda000780c0ff */
[----:B---3--:R-:W-:Y:S01]  /*20e0*/  VOTEU.ANY UP1, P0 ;  /* 0x0000000000ff7886 */ /* 0x008fe20000020100 */
[----:B------:R-:W-:-:S13]  /*20f0*/  PLOP3.LUT P0, PT, PT, PT, UP1, 0x80, 0x8 ;  /* 0x000000000008781c */ /* 0x000fda0003f0f018 */
[----:B-1----:R-:W-:Y:S02]  /*2100*/  @P0 LOP3.LUT R0, R5, 0xffff, RZ, 0xc0, !PT ;  /* 0x0000ffff05000812 */ /* 0x002fe400078ec0ff */
[----:B------:R-:W-:Y:S02]  /*2110*/  @P0 MOV R2, R4 ;  /* 0x0000000400020202 */ /* 0x000fe40000000f00 */
[----:B------:R-:W-:Y:S01]  /*2120*/  @P0 R2UR UR6, R0 ;  /* 0x00000000000602ca */ /* 0x000fe200000e0000 */
[----:B------:R-:W-:Y:S01]  /*2130*/  VIADD R0, R3, 0xa0 ;  /* 0x000000a003007836 */ /* 0x000fe20000000000 */
[----:B------:R-:W-:Y:S02]  /*2140*/  @P0 SHF.R.U32.HI R4, RZ, 0x10, R5 ;  /* 0x00000010ff040819 */ /* 0x000fe40000011605 */
[----:B------:R-:W-:Y:S02]  /*2150*/  @P0 R2UR UR8, R2 ;  /* 0x00000000020802ca */ /* 0x000fe400000e0000 */
[----:B------:R-:W-:-:S02]  /*2160*/  PRMT R0, RZ, 0x654, R0 ;  /* 0x00000654ff007816 */ /* 0x000fc40000000000 */
[----:B------:R-:W-:Y:S02]  /*2170*/  @P0 R2UR UR4, R4 ;  /* 0x00000000040402ca */ /* 0x000fe400000e0000 */
[----:B------:R1:W-:Y:S03]  /*2180*/  SYNCS.ARRIVE.TRANS64.RED.A1T0 RZ, [R0+URZ], RZ ;  /* 0x000000ff00ff79a7 */ /* 0x0003e600081004ff */
[----:B------:R-:W-:-:S04]  /*2190*/  @UP1 UMOV UR37, UR6 ;  /* 0x0000000600251c82 */ /* 0x000fc80008000000 */
[----:B------:R-:W-:-:S04]  /*21a0*/  @UP1 UMOV UR38, UR8 ;  /* 0x0000000800261c82 */ /* 0x000fc80008000000 */
[----:B------:R-:W-:Y:S01]  /*21b0*/  @UP1 UMOV UR36, UR4 ;  /* 0x0000000400241c82 */ /* 0x000fe20008000000 */
[----:B------:R-:W-:Y:S05]  /*21c0*/  BRA.U !UP0, `(.L_x_40) ;  /* 0x0000000108d47547 */ /* 0x000fea000b800000 */
[----:B------:R-:W2:Y:S01]  /*21d0*/  LDCU.128 UR12, c[0x0][0xb10] ;  /* 0x00016200ff0c77ac */ /* 0x000ea20008000c00 */
[----:B------:R-:W3:Y:S01]  /*21e0*/  LDCU UR25, c[0x0][0xb20] ;  /* 0x00016400ff1977ac */ /* 0x000ee20008000800 */
[----:B------:R-:W4:Y:S01]  /*21f0*/  LDCU UR20, c[0x0][0xb0c] ;  /* 0x00016180ff1477ac */ /* 0x000f220008000800 */
[----:B------:R-:W1:Y:S01]  /*2200*/  LDCU.64 UR10, c[0x0][0xb28] ;  /* 0x00016500ff0a77ac */ /* 0x000e620008000a00 */
[----:B------:R-:W-:Y:S02]  /*2210*/  UISETP.NE.AND UP3, UPT, UR42, 0x1, UPT ;  /* 0x000000012a00788c */ /* 0x000fe4000bf65270 */
[----:B--2---:R-:W-:Y:S02]  /*2220*/  UIMAD.WIDE.U32 UR16, UR39, UR15, URZ ;  /* 0x0000000f271072a5 */ /* 0x004fe4000f8e00ff */
[----:B------:R-:W-:Y:S02]  /*2230*/  UIMAD.WIDE.U32 UR8, UR40, UR12, URZ ;  /* 0x0000000c280872a5 */ /* 0x000fe4000f8e00ff */
[----:B------:R-:W-:-:S02]  /*2240*/  UISETP.NE.AND UP0, UPT, UR14, 0x1, UPT ;  /* 0x000000010e00788c */ /* 0x000fc4000bf05270 */
[----:B------:R-:W-:Y:S01]  /*2250*/  UIMAD.WIDE.U32 UR22, UR37, UR15, URZ ;  /* 0x0000000f251672a5 */ /* 0x000fe2000f8e00ff */
[----:B------:R-:W-:Y:S02]  /*2260*/  UMOV UR16, UR17 ;  /* 0x0000001100107c82 */ /* 0x000fe40008000000 */
[----:B------:R-:W-:Y:S01]  /*2270*/  UMOV UR8, UR9 ;  /* 0x0000000900087c82 */ /* 0x000fe20008000000 */
[----:B---3--:R-:W-:Y:S02]  /*2280*/  USHF.R.U32.HI UR16, URZ, UR25, UR16 ;  /* 0x00000019ff107299 */ /* 0x008fe40008011610 */
[----:B----4-:R-:W-:Y:S02]  /*2290*/  UISETP.NE.AND UP2, UPT, UR20, 0x1, UPT ;  /* 0x000000011400788c */ /* 0x010fe4000bf45270 */
[----:B------:R-:W-:Y:S02]  /*22a0*/  USHF.R.U32.HI UR8, URZ, UR13, UR8 ;  /* 0x0000000dff087299 */ /* 0x000fe40008011608 */
[----:B------:R-:W-:-:S02]  /*22b0*/  USEL UR6, UR39, UR16, !UP0 ;  /* 0x0000001027067287 */ /* 0x000fc4000c000000 */
[----:B------:R-:W-:Y:S02]  /*22c0*/  USEL UR8, UR40, UR8, !UP2 ;  /* 0x0000000828087287 */ /* 0x000fe4000d000000 */
[----:B-1----:R-:W-:Y:S01]  /*22d0*/  UIMAD.WIDE.U32 UR16, UR6, UR10, URZ ;  /* 0x0000000a061072a5 */ /* 0x002fe2000f8e00ff */
[----:B------:R-:W-:Y:S01]  /*22e0*/  UMOV UR4, UR23 ;  /* 0x0000001700047c82 */ /* 0x000fe20008000000 */
[----:B------:R-:W-:Y:S02]  /*22f0*/  UIMAD.WIDE.U32 UR18, UR38, UR12, URZ ;  /* 0x0000000c261272a5 */ /* 0x000fe4000f8e00ff */
[----:B------:R-:W-:-:S03]  /*2300*/  UIMAD.WIDE.U32 UR22, UR8, UR10, URZ ;  /* 0x0000000a081672a5 */ /* 0x000fc6000f8e00ff */
[----:B------:R-:W-:Y:S01]  /*2310*/  UMOV UR16, UR17 ;  /* 0x0000001100107c82 */ /* 0x000fe20008000000 */
[----:B------:R-:W-:Y:S02]  /*2320*/  USHF.R.U32.HI UR4, URZ, UR25, UR4 ;  /* 0x00000019ff047299 */ /* 0x000fe40008011604 */
[----:B------:R-:W-:Y:S01]  /*2330*/  @UP3 USHF.R.U32.HI UR6, URZ, UR11, UR16 ;  /* 0x0000000bff063299 */ /* 0x000fe20008011610 */
[----:B------:R-:W-:Y:S01]  /*2340*/  UMOV UR18, UR19 ;  /* 0x0000001300127c82 */ /* 0x000fe20008000000 */
[----:B------:R-:W-:Y:S01]  /*2350*/  UMOV UR22, UR23 ;  /* 0x0000001700167c82 */ /* 0x000fe20008000000 */
[----:B------:R-:W-:Y:S02]  /*2360*/  USHF.R.U32.HI UR13, URZ, UR13, UR18 ;  /* 0x0000000dff0d7299 */ /* 0x000fe40008011612 */
[----:B------:R-:W-:Y:S02]  /*2370*/  USEL UR4, UR37, UR4, !UP0 ;  /* 0x0000000425047287 */ /* 0x000fe4000c000000 */
[----:B------:R-:W-:-:S02]  /*2380*/  @UP3 USHF.R.U32.HI UR8, URZ, UR11, UR22 ;  /* 0x0000000bff083299 */ /* 0x000fc40008011616 */
[----:B------:R-:W-:Y:S02]  /*2390*/  UIMAD UR9, UR42, UR6, URZ ;  /* 0x000000062a0972a4 */ /* 0x000fe4000f8e02ff */
[----:B------:R-:W-:Y:S02]  /*23a0*/  USEL UR6, UR38, UR13, !UP2 ;  /* 0x0000000d26067287 */ /* 0x000fe4000d000000 */
[----:B------:R-:W-:Y:S02]  /*23b0*/  UIMAD UR12, UR42, UR8, URZ ;  /* 0x000000082a0c72a4 */ /* 0x000fe4000f8e02ff */
[----:B------:R-:W-:Y:S02]  /*23c0*/  UISETP.GE.AND UP0, UPT, UR4, UR9, UPT ;  /* 0x000000090400728c */ /* 0x000fe4000bf06270 */
[----:B------:R-:W-:Y:S02]  /*23d0*/  UIMAD.WIDE.U32 UR16, UR4, UR10, URZ ;  /* 0x0000000a041072a5 */ /* 0x000fe4000f8e00ff */
[----:B------:R-:W-:-:S02]  /*23e0*/  UISETP.GE.OR UP0, UPT, UR6, UR12, UP0 ;  /* 0x0000000c0600728c */ /* 0x000fc40008706670 */
        /* <DEDUP_REMOVED lines=19> */
.L_x_40:
[----:B------:R-:W2:Y:S02]  /*2520*/  LDCU UR4, c[0x0][0xb30] ;  /* 0x00016600ff0477ac */ /* 0x000ea40008000800 */
[----:B--2---:R-:W-:-:S09]  /*2530*/  UISETP.NE.AND UP0, UPT, UR4, 0x1, UPT ;  /* 0x000000010400788c */ /* 0x004fd2000bf05270 */
[----:B------:R-:W-:Y:S05]  /*2540*/  BRA.U UP0, `(.L_x_41) ;  /* 0x0000000100447547 */ /* 0x000fea000b800000 */
[----:B------:R-:W2:Y:S01]  /*2550*/  LDCU.128 UR12, c[0x0][0xb10] ;  /* 0x00016200ff0c77ac */ /* 0x000ea20008000c00 */
[----:B------:R-:W3:Y:S01]  /*2560*/  LDCU UR16, c[0x0][0xb0c] ;  /* 0x00016180ff1077ac */ /* 0x000ee20008000800 */
[----:B------:R-:W4:Y:S01]  /*2570*/  LDCU UR17, c[0x0][0xb20] ;  /* 0x00016400ff1177ac */ /* 0x000f220008000800 */
[----:B--2---:R-:W-:Y:S02]  /*2580*/  UIMAD.WIDE.U32 UR10, UR38, UR12, URZ ;  /* 0x0000000c260a72a5 */ /* 0x004fe4000f8e00ff */
[----:B------:R-:W-:Y:S02]  /*2590*/  UIMAD.WIDE.U32 UR8, UR37, UR15, URZ ;  /* 0x0000000f250872a5 */ /* 0x000fe4000f8e00ff */
[----:B---3--:R-:W-:Y:S02]  /*25a0*/  UISETP.NE.AND UP2, UPT, UR16, 0x1, UPT ;  /* 0x000000011000788c */ /* 0x008fe4000bf45270 */
[----:B------:R-:W-:Y:S01]  /*25b0*/  UISETP.NE.AND UP0, UPT, UR14, 0x1, UPT ;  /* 0x000000010e00788c */ /* 0x000fe2000bf05270 */
[----:B------:R-:W-:-:S02]  /*25c0*/  UMOV UR6, UR11 ;  /* 0x0000000b00067c82 */ /* 0x000fc40008000000 */
[----:B------:R-:W-:Y:S01]  /*25d0*/  UMOV UR4, UR9 ;  /* 0x0000000900047c82 */ /* 0x000fe20008000000 */
[----:B------:R-:W-:Y:S02]  /*25e0*/  USHF.R.U32.HI UR6, URZ, UR13, UR6 ;  /* 0x0000000dff067299 */ /* 0x000fe40008011606 */
[----:B----4-:R-:W-:Y:S02]  /*25f0*/  USHF.R.U32.HI UR4, URZ, UR17, UR4 ;  /* 0x00000011ff047299 */ /* 0x010fe40008011604 */
[----:B------:R-:W-:Y:S02]  /*2600*/  USEL UR6, UR38, UR6, !UP2 ;  /* 0x0000000626067287 */ /* 0x000fe4000d000000 */
[----:B------:R-:W-:-:S04]  /*2610*/  USEL UR4, UR37, UR4, !UP0 ;  /* 0x0000000425047287 */ /* 0x000fc8000c000000 */
[----:B------:R-:W-:Y:S02]  /*2620*/  UIADD3 UR8, UPT, UPT, UR6, -UR4, URZ ;  /* 0x8000000406087290 */ /* 0x000fe4000fffe0ff */
[----:B------:R-:W-:Y:S02]  /*2630*/  UIADD3 UR4, UPT, UPT, -UR6, UR4, URZ ;  /* 0x0000000406047290 */ /* 0x000fe4000fffe1ff */
[----:B------:R-:W-:Y:S02]  /*2640*/  UIMAD UR37, UR8, UR14, UR37 ;  /* 0x0000000e082572a4 */ /* 0x000fe4000f8e0225 */
[----:B------:R-:W-:-:S12]  /*2650*/  UIMAD UR38, UR4, UR16, UR38 ;  /* 0x00000010042672a4 */ /* 0x000fd8000f8e0226 */
.L_x_41:
[----:B------:R-:W-:Y:S01]  /*2660*/  VIADD R11, R11, 0x1 ;  /* 0x000000010b0b7836 */ /* 0x000fe20000000000 */
[----:B------:R-:W-:Y:S02]  /*2670*/  R2UR UR6, R145 ;  /* 0x00000000910672ca */ /* 0x000fe400000e0000 */
[----:B------:R-:W-:Y:S02]  /*2680*/  R2UR UR4, R144 ;  /* 0x00000000900472ca */ /* 0x000fe400000e0000 */
[C---:B------:R-:W-:Y:S02]  /*2690*/  ISETP.NE.AND P0, PT, R11.reuse, 0x2, PT ;  /* 0x000000020b00780c */ /* 0x040fe40003f05270 */
[----:B------:R-:W-:Y:S02]  /*26a0*/  PLOP3.LUT P1, PT, PT, PT, PT, 0x80, 0x8 ;  /* 0x000000000008781c */ /* 0x000fe40003f2f070 */
[----:B-1----:R-:W-:Y:S02]  /*26b0*/  SEL R0, RZ, 0x1, P0 ;  /* 0x00000001ff007807 */ /* 0x002fe40000000000 */
[----:B------:R-:W-:-:S02]  /*26c0*/  SEL R11, R11, RZ, P0 ;  /* 0x000000ff0b0b7207 */ /* 0x000fc40000000000 */
[----:B------:R-:W-:Y:S01]  /*26d0*/  LOP3.LUT R10, R10, R0, RZ, 0x3c, !PT ;  /* 0x000000000a0a7212 */ /* 0x000fe200078e3cff */
[----:B------:R-:W-:Y:S02]  /*26e0*/  UIADD3 UR16, UPT, UPT, UR38, UR6, URZ ;  /* 0x0000000626107290 */ /* 0x000fe4000fffe0ff */
[----:B------:R-:W-:Y:S01]  /*26f0*/  UIADD3 UR20, UPT, UPT, UR37, UR4, URZ ;  /* 0x0000000425147290 */ /* 0x000fe2000fffe0ff */
[----:B------:R-:W-:Y:S11]  /*2700*/  BRA.U UP1, `(.L_x_42) ;  /* 0xfffffff101507547 */ /* 0x000ff6000b83ffff */
[----:B------:R-:W-:Y:S01]  /*2710*/  UIADD3 UR7, UPT, UPT, UR7, 0x20, URZ ;  /* 0x0000002007077890 */ /* 0x000fe2000fffe0ff */
[----:B------:R-:W-:-:S03]  /*2720*/  SHF.L.U32 R2, R12, 0x1f, RZ ;  /* 0x0000001f0c027819 */ /* 0x000fc600000006ff */
[----:B------:R-:W-:-:S09]  /*2730*/  ULEA UR4, UR5, UR7, 0x3 ;  /* 0x0000000705047291 */ /* 0x000fd2000f8e18ff */
[----:B------:R-:W1:Y:S02]  /*2740*/  SYNCS.PHASECHK.TRANS64.TRYWAIT P0, [UR4], R2 ;  /* 0x00000002ff0075a7 */ /* 0x000e640008001104 */
[----:B-1----:R-:W-:Y:S05]  /*2750*/  @!P0 BRA `(.L_x_43) ;  /* 0x0000008c003c8947 */ /* 0x002fea0003800000 */
.L_x_141:
[----:B------:R-:W-:-:S04]  /*2760*/  UIADD3 UR4, UPT, UPT, UR5, 0x1, URZ ;  /* 0x0000000105047890 */ /* 0x000fc8000fffe0ff */
[----:B------:R-:W-:-:S04]  /*2770*/  UISETP.NE.AND UP0, UPT, UR4, 0x4, UPT ;  /* 0x000000040400788c */ /* 0x000fc8000bf05270 */
[----:B------:R-:W-:Y:S02]  /*2780*/  USEL UR6, URZ, 0x1, UP0 ;  /* 0x00000001ff067887 */ /* 0x000fe40008000000 */
[----:B------:R-:W-:-:S04]  /*2790*/  USEL UR4, UR4, URZ, UP0 ;  /* 0x000000ff04047287 */ /* 0x000fc80008000000 */
[----:B------:R-:W-:Y:S01]  /*27a0*/  ULEA UR5, UR4, UR7, 0x3 ;  /* 0x0000000704057291 */ /* 0x000fe2000f8e18ff */
[----:B-1----:R-:W-:-:S04]  /*27b0*/  LOP3.LUT R2, R12, UR6, RZ, 0x3c, !PT ;  /* 0x000000060c027c12 */ /* 0x002fc8000f8e3cff */
[----:B------:R-:W-:-:S04]  /*27c0*/  SHF.L.U32 R3, R2, 0x1f, RZ ;  /* 0x0000001f02037819 */ /* 0x000fc800000006ff */
[----:B------:R-:W1:Y:S02]  /*27d0*/  SYNCS.PHASECHK.TRANS64.TRYWAIT P0, [UR5], R3 ;  /* 0x00000003ff0075a7 */ /* 0x000e640008001105 */
[----:B-1----:R-:W-:Y:S05]  /*27e0*/  @!P0 BRA `(.L_x_44) ;  /* 0x0000008c00308947 */ /* 0x002fea0003800000 */
.L_x_143:
[----:B------:R-:W-:-:S04]  /*27f0*/  UIADD3 UR4, UPT, UPT, UR4, 0x1, URZ ;  /* 0x0000000104047890 */ /* 0x000fc8000fffe0ff */
[----:B------:R-:W-:-:S04]  /*2800*/  UISETP.NE.AND UP0, UPT, UR4, 0x4, UPT ;  /* 0x000000040400788c */ /* 0x000fc8000bf05270 */
[----:B------:R-:W-:Y:S02]  /*2810*/  USEL UR6, URZ, 0x1, UP0 ;  /* 0x00000001ff067887 */ /* 0x000fe40008000000 */
[----:B------:R-:W-:-:S04]  /*2820*/  USEL UR4, UR4, URZ, UP0 ;  /* 0x000000ff04047287 */ /* 0x000fc80008000000 */
[----:B------:R-:W-:Y:S01]  /*2830*/  ULEA UR5, UR4, UR7, 0x3 ;  /* 0x0000000704057291 */ /* 0x000fe2000f8e18ff */
[----:B------:R-:W-:-:S04]  /*2840*/  LOP3.LUT R2, R2, UR6, RZ, 0x3c, !PT ;  /* 0x0000000602027c12 */ /* 0x000fc8000f8e3cff */
[----:B-1----:R-:W-:-:S04]  /*2850*/  SHF.L.U32 R3, R2, 0x1f, RZ ;  /* 0x0000001f02037819 */ /* 0x002fc800000006ff */
[----:B------:R-:W1:Y:S02]  /*2860*/  SYNCS.PHASECHK.TRANS64.TRYWAIT P0, [UR5], R3 ;  /* 0x00000003ff0075a7 */ /* 0x000e640008001105 */
[----:B-1----:R-:W-:Y:S05]  /*2870*/  @!P0 BRA `(.L_x_45) ;  /* 0x0000008c00248947 */ /* 0x002fea0003800000 */
.L_x_145:
[----:B------:R-:W-:-:S04]  /*2880*/  UIADD3 UR4, UPT, UPT, UR4, 0x1, URZ ;  /* 0x0000000104047890 */ /* 0x000fc8000fffe0ff */
[----:B------:R-:W-:-:S04]  /*2890*/  UISETP.NE.AND UP0, UPT, UR4, 0x4, UPT ;  /* 0x000000040400788c */ /* 0x000fc8000bf05270 */
[----:B------:R-:W-:Y:S02]  /*28a0*/  USEL UR5, URZ, 0x1, UP0 ;  /* 0x00000001ff057887 */ /* 0x000fe40008000000 */
[----:B------:R-:W-:-:S04]  /*28b0*/  USEL UR4, UR4, URZ, UP0 ;  /* 0x000000ff04047287 */ /* 0x000fc80008000000 */
[----:B------:R-:W-:Y:S01]  /*28c0*/  ULEA UR4, UR4, UR7, 0x3 ;  /* 0x0000000704047291 */ /* 0x000fe2000f8e18ff */
[----:B------:R-:W-:-:S04]  /*28d0*/  LOP3.LUT R2, R2, UR5, RZ, 0x3c, !PT ;  /* 0x0000000502027c12 */ /* 0x000fc8000f8e3cff */
[----:B------:R-:W-:Y:S01]  /*28e0*/  SHF.L.U32 R2, R2, 0x1f, RZ ;  /* 0x0000001f02027819 */ /* 0x000fe200000006ff */
[----:B-1----:R-:W-:-:S07]  /*28f0*/  IMAD.U32 R0, RZ, RZ, UR4 ;  /* 0x00000004ff007e24 */ /* 0x002fce000f8e00ff */
.L_x_46:
[----:B-1----:R1:W2:Y:S02]  /*2900*/  SYNCS.PHASECHK.TRANS64.TRYWAIT P0, [R0+URZ], R2 ;  /* 0x00000002000075a7 */ /* 0x0022a400080011ff */
[----:B--2---:R-:W-:Y:S05]  /*2910*/  @!P0 NANOSLEEP.SYNCS 0x989680 ;  /* 0x009896800000895d */ /* 0x004fea0003900000 */
[----:B------:R-:W2:Y:S02]  /*2920*/  @!P0 SYNCS.PHASECHK.TRANS64 P0, [R0+URZ], R2 ;  /* 0x00000002000085a7 */ /* 0x000ea400080010ff */
[----:B--2---:R-:W-:Y:S05]  /*2930*/  @P0 EXIT ;  /* 0x000000000000094d */ /* 0x004fea0003800000 */
[----:B------:R-:W-:Y:S05]  /*2940*/  BRA `(.L_x_46) ;  /* 0xfffffffc00ec7947 */ /* 0x000fea000383ffff */
.L_x_22:
[----:B------:R-:W1:Y:S02]  /*2950*/  S2UR UR4, SR_CgaCtaId ;  /* 0x00000000000479c3 */ /* 0x000e640000008800 */
[----:B-1----:R-:W-:-:S04]  /*2960*/  UISETP.NE.AND UP0, UPT, UR4, URZ, UPT ;  /* 0x000000ff0400728c */ /* 0x002fc8000bf05270 */
[----:B------:R-:W-:-:S09]  /*2970*/  UISETP.NE.OR UP0, UPT, UR17, 0x1, UP0 ;  /* 0x000000011100788c */ /* 0x000fd20008705670 */
[----:B------:R-:W-:Y:S05]  /*2980*/  BRA.U UP0, `(.L_x_47) ;  /* 0x00000005004c7547 */ /* 0x000fea000b800000 */
[----:B------:R-:W1:Y:S01]  /*2990*/  S2UR UR5, SR_CgaCtaId ;  /* 0x00000000000579c3 */ /* 0x000e620000008800 */
[----:B------:R-:W-:Y:S01]  /*29a0*/  UMOV UR4, 0x400 ;  /* 0x0000040000047882 */ /* 0x000fe20000000000 */
[----:B------:R-:W-:Y:S01]  /*29b0*/  ISETP.GE.U32.AND P2, PT, R0, 0x2, PT ;  /* 0x000000020000780c */ /* 0x000fe20003f46070 */
[----:B------:R-:W-:Y:S01]  /*29c0*/  IMAD.MOV.U32 R12, RZ, RZ, 0x1 ;  /* 0x00000001ff0c7424 */ /* 0x000fe200078e00ff */
[----:B------:R-:W-:Y:S02]  /*29d0*/  CS2R R10, SRZ ;  /* 0x00000000000a7805 */ /* 0x000fe4000001ff00 */
[----:B------:R-:W-:Y:S01]  /*29e0*/  CS2R R8, SRZ ;  /* 0x0000000000087805 */ /* 0x000fe2000001ff00 */
[----:B-1----:R-:W-:-:S03]  /*29f0*/  ULEA UR6, UR5, UR4, 0x18 ;  /* 0x0000000405067291 */ /* 0x002fc6000f8ec0ff */
[----:B------:R-:W-:-:S09]  /*2a00*/  UMOV UR5, URZ ;  /* 0x000000ff00057c82 */ /* 0x000fd20008000000 */
.L_x_51:
[----:B------:R-:W-:Y:S02]  /*2a10*/  LEA R2, R8, UR6, 0x3 ;  /* 0x0000000608027c11 */ /* 0x000fe4000f8e18ff */
[----:B------:R-:W-:-:S03]  /*2a20*/  SHF.L.U32 R4, R9, 0x1f, RZ ;  /* 0x0000001f09047819 */ /* 0x000fc600000006ff */
[----:B------:R-:W-:Y:S01]  /*2a30*/  VIADD R5, R2, 0xe0 ;  /* 0x000000e002057836 */ /* 0x000fe20000000000 */
[----:B------:R-:W1:Y:S02]  /*2a40*/  SYNCS.PHASECHK.TRANS64.TRYWAIT P0, [R2+URZ+0xd0], R4 ;  /* 0x0000d004020075a7 */ /* 0x000e6400080011ff */
[----:B-1----:R-:W-:Y:S05]  /*2a50*/  @!P0 BRA `(.L_x_48) ;  /* 0x0000008800c48947 */ /* 0x002fea0003800000 */
.L_x_146:
[----:B------:R-:W-:Y:S01]  /*2a60*/  ULEA UR4, UR5, UR6, 0x3 ;  /* 0x0000000605047291 */ /* 0x000fe2000f8e18ff */
[----:B-1----:R-:W-:Y:S01]  /*2a70*/  PRMT R2, RZ, 0x654, R5 ;  /* 0x00000654ff027816 */ /* 0x002fe20000000005 */
[----:B------:R-:W-:Y:S01]  /*2a80*/  @!P2 IMAD.MOV.U32 R4, RZ, RZ, 0x10 ;  /* 0x00000010ff04a424 */ /* 0x000fe200078e00ff */
[----:B------:R-:W-:Y:S01]  /*2a90*/  SHF.L.U32 R5, R12, 0x1f, RZ ;  /* 0x0000001f0c057819 */ /* 0x000fe200000006ff */
[----:B------:R-:W-:Y:S01]  /*2aa0*/  UIADD3 UR7, UPT, UPT, UR4, 0x90, URZ ;  /* 0x0000009004077890 */ /* 0x000fe2000fffe0ff */
[----:B------:R1:W-:Y:S05]  /*2ab0*/  SYNCS.ARRIVE.TRANS64.RED.A1T0 RZ, [R2+URZ], RZ ;  /* 0x000000ff02ff79a7 */ /* 0x0003ea00081004ff */
[----:B------:R-:W-:Y:S01]  /*2ac0*/  IMAD.U32 R6, RZ, RZ, UR7 ;  /* 0x00000007ff067e24 */ /* 0x000fe2000f8e00ff */
[----:B------:R-:W2:Y:S04]  /*2ad0*/  SYNCS.PHASECHK.TRANS64.TRYWAIT P0, [UR4+0xa0], R5 ;  /* 0x0000a005ff0075a7 */ /* 0x000ea80008001104 */
[----:B------:R-:W-:Y:S01]  /*2ae0*/  PRMT R6, R0, 0x654, R6 ;  /* 0x0000065400067816 */ /* 0x000fe20000000006 */
[----:B-12---:R-:W-:Y:S06]  /*2af0*/  @!P0 BRA `(.L_x_49) ;  /* 0x0000008800b08947 */ /* 0x006fec0003800000 */
.L_x_148:
[----:B------:R-:W-:Y:S01]  /*2b00*/  ULEA UR8, UR5, UR6, 0x4 ;  /* 0x0000000605087291 */ /* 0x000fe2000f8e20ff */
[----:B------:R-:W-:Y:S01]  /*2b10*/  SEL R3, R6, R3, !P2 ;  /* 0x0000000306037207 */ /* 0x000fe20005000000 */
[----:B------:R-:W-:Y:S01]  /*2b20*/  UIADD3 UR9, UPT, UPT, UR4, 0x90, URZ ;  /* 0x0000009004097890 */ /* 0x000fe2000fffe0ff */
[----:B-1----:R-:W-:Y:S01]  /*2b30*/  LEA R2, R11, UR6, 0x3 ;  /* 0x000000060b027c11 */ /* 0x002fe2000f8e18ff */
[----:B------:R-:W-:Y:S01]  /*2b40*/  UIADD3 UR8, UPT, UPT, UR8, 0x100, URZ ;  /* 0x0000010008087890 */ /* 0x000fe2000fffe0ff */
[----:B------:R1:W-:Y:S01]  /*2b50*/  @!P2 SYNCS.ARRIVE.TRANS64.RED RZ, [R3+URZ], R4 ;  /* 0x0000000403ffa9a7 */ /* 0x0003e200080004ff */
[----:B------:R-:W-:Y:S01]  /*2b60*/  UIADD3 UR4, UPT, UPT, UR5, 0x1, URZ ;  /* 0x0000000105047890 */ /* 0x000fe2000fffe0ff */
[----:B------:R-:W-:-:S03]  /*2b70*/  VIADD R8, R8, 0x1 ;  /* 0x0000000108087836 */ /* 0x000fc60000000000 */
[----:B------:R-:W-:Y:S02]  /*2b80*/  UISETP.NE.AND UP0, UPT, UR4, 0x2, UPT ;  /* 0x000000020400788c */ /* 0x000fe4000bf05270 */
[----:B------:R-:W-:Y:S01]  /*2b90*/  ISETP.NE.AND P0, PT, R8, 0x2, PT ;  /* 0x000000020800780c */ /* 0x000fe20003f05270 */
[----:B------:R-:W-:Y:S06]  /*2ba0*/  UGETNEXTWORKID.BROADCAST [UR8], [UR9] ;  /* 0x00000000080073ca */ /* 0x000fec0008000100 */
[----:B------:R-:W-:Y:S02]  /*2bb0*/  USEL UR7, URZ, 0x1, UP0 ;  /* 0x00000001ff077887 */ /* 0x000fe40008000000 */
[----:B------:R-:W-:-:S04]  /*2bc0*/  USEL UR5, UR4, URZ, UP0 ;  /* 0x000000ff04057287 */ /* 0x000fc80008000000 */
[----:B------:R-:W-:Y:S02]  /*2bd0*/  LOP3.LUT R12, R12, UR7, RZ, 0x3c, !PT ;  /* 0x000000070c0c7c12 */ /* 0x000fe4000f8e3cff */
[----:B-1----:R-:W-:-:S04]  /*2be0*/  SHF.L.U32 R4, R10, 0x1f, RZ ;  /* 0x0000001f0a047819 */ /* 0x002fc800000006ff */
[----:B------:R-:W1:Y:S02]  /*2bf0*/  SYNCS.PHASECHK.TRANS64.TRYWAIT P1, [R2+URZ+0x90], R4 ;  /* 0x00009004020075a7 */ /* 0x000e6400080211ff */
[----:B-1----:R-:W-:Y:S05]  /*2c00*/  @!P1 BRA `(.L_x_50) ;  /* 0x0000008800849947 */ /* 0x002fea0003800000 */
.L_x_149:
[C---:B-1----:R-:W-:Y:S01]  /*2c10*/  LEA R4, R11.reuse, UR6, 0x4 ;  /* 0x000000060b047c11 */ /* 0x042fe2000f8e20ff */
[----:B------:R-:W-:Y:S01]  /*2c20*/  VIADD R2, R2, 0xa0 ;  /* 0x000000a002027836 */ /* 0x000fe20000000000 */
[----:B------:R-:W-:Y:S01]  /*2c30*/  SEL R8, R8, RZ, P0 ;  /* 0x000000ff08087207 */ /* 0x000fe20000000000 */
[----:B------:R-:W-:-:S03]  /*2c40*/  VIADD R11, R11, 0x1 ;  /* 0x000000010b0b7836 */ /* 0x000fc60000000000 */
[----:B------:R-:W1:Y:S01]  /*2c50*/  LDS.128 R4, [R4+0x100] ;  /* 0x0001000004047984 */ /* 0x000e620000000c00 */
[----:B------:R-:W-:Y:S02]  /*2c60*/  PRMT R2, RZ, 0x654, R2 ;  /* 0x00000654ff027816 */ /* 0x000fe40000000002 */
[C---:B------:R-:W-:Y:S01]  /*2c70*/  ISETP.NE.AND P1, PT, R11.reuse, 0x2, PT ;  /* 0x000000020b00780c */ /* 0x040fe20003f25270 */
[----:B------:R-:W-:Y:S01]  /*2c80*/  @!PT LDS RZ, [RZ] ;  /* 0x00000000fffff984 */ /* 0x000fe20000000800 */
[----:B------:R-:W-:Y:S01]  /*2c90*/  @!PT LDS RZ, [RZ] ;  /* 0x00000000fffff984 */ /* 0x000fe20000000800 */
[----:B------:R-:W-:Y:S01]  /*2ca0*/  @!PT LDS RZ, [RZ] ;  /* 0x00000000fffff984 */ /* 0x000fe20000000800 */
[----:B------:R-:W-:Y:S01]  /*2cb0*/  @!PT LDS RZ, [RZ] ;  /* 0x00000000fffff984 */ /* 0x000fe20000000800 */
[----:B------:R2:W-:Y:S06]  /*2cc0*/  MEMBAR.ALL.CTA ;  /* 0x0000000000007992 */ /* 0x0005ec0000008000 */
[----:B--2---:R-:W2:Y:S01]  /*2cd0*/  FENCE.VIEW.ASYNC.S ;  /* 0x00000000000073c6 */ /* 0x004ea20000000000 */
[----:B------:R-:W-:Y:S01]  /*2ce0*/  SEL R11, R11, RZ, P1 ;  /* 0x000000ff0b0b7207 */ /* 0x000fe20000800000 */
[----:B--2---:R2:W-:Y:S01]  /*2cf0*/  SYNCS.ARRIVE.TRANS64.RED.A1T0 RZ, [R2+URZ], RZ ;  /* 0x000000ff02ff79a7 */ /* 0x0045e200081004ff */
[----:B-1----:R-:W-:-:S02]  /*2d00*/  LOP3.LUT P3, RZ, R6, 0x1, RZ, 0xc0, !PT ;  /* 0x0000000106ff7812 */ /* 0x002fc4000786c0ff */
[----:B------:R-:W-:-:S04]  /*2d10*/  SEL R4, RZ, 0x1, P1 ;  /* 0x00000001ff047807 */ /* 0x000fc80000800000 */
[----:B------:R-:W-:Y:S02]  /*2d20*/  LOP3.LUT R10, R10, R4, RZ, 0x3c, !PT ;  /* 0x000000040a0a7212 */ /* 0x000fe400078e3cff */
[----:B--2---:R-:W-:-:S04]  /*2d30*/  SEL R2, RZ, 0x1, P0 ;  /* 0x00000001ff027807 */ /* 0x004fc80000000000 */
[----:B------:R-:W-:Y:S01]  /*2d40*/  LOP3.LUT R9, R9, R2, RZ, 0x3c, !PT ;  /* 0x0000000209097212 */ /* 0x000fe200078e3cff */
[----:B------:R-:W-:Y:S06]  /*2d50*/  @P3 BRA `(.L_x_51) ;  /* 0xfffffffc002c3947 */ /* 0x000fec000383ffff */
[----:B------:R-:W-:Y:S01]  /*2d60*/  ULEA UR4, UR5, UR6, 0x3 ;  /* 0x0000000605047291 */ /* 0x000fe2000f8e18ff */
[----:B------:R-:W-:-:S08]  /*2d70*/  SHF.L.U32 R2, R12, 0x1f, RZ ;  /* 0x0000001f0c027819 */ /* 0x000fd000000006ff */
[----:B------:R-:W1:Y:S02]  /*2d80*/  SYNCS.PHASECHK.TRANS64 P0, [UR4+0xa0], R2 ;  /* 0x0000a002ff0075a7 */ /* 0x000e640008001004 */
[----:B-1----:R-:W-:Y:S05]  /*2d90*/  @P0 BRA `(.L_x_52) ;  /* 0x0000000000080947 */ /* 0x002fea0003800000 */
[----:B------:R-:W1:Y:S02]  /*2da0*/  SYNCS.PHASECHK.TRANS64.TRYWAIT P0, [UR4+0xa0], R2 ;  /* 0x0000a002ff0075a7 */ /* 0x000e640008001104 */
[----:B-1----:R-:W-:Y:S05]  /*2db0*/  @!P0 BRA `(.L_x_53) ;  /* 0x00000088002c8947 */ /* 0x002fea0003800000 */
.L_x_52:
[----:B------:R-:W-:-:S04]  /*2dc0*/  UIADD3 UR7, UPT, UPT, UR5, 0x1, URZ ;  /* 0x0000000105077890 */ /* 0x000fc8000fffe0ff */
[----:B------:R-:W-:-:S04]  /*2dd0*/  UISETP.NE.AND UP0, UPT, UR7, 0x2, UPT ;  /* 0x000000020700788c */ /* 0x000fc8000bf05270 */
[----:B------:R-:W-:Y:S02]  /*2de0*/  USEL UR8, URZ, 0x1, UP0 ;  /* 0x00000001ff087887 */ /* 0x000fe40008000000 */
[----:B------:R-:W-:-:S04]  /*2df0*/  USEL UR7, UR7, URZ, UP0 ;  /* 0x000000ff07077287 */ /* 0x000fc80008000000 */
[----:B------:R-:W-:Y:S01]  /*2e00*/  ULEA UR7, UR7, UR6, 0x3 ;  /* 0x0000000607077291 */ /* 0x000fe2000f8e18ff */
[----:B-1----:R-:W-:-:S04]  /*2e10*/  LOP3.LUT R2, R12, UR8, RZ, 0x3c, !PT ;  /* 0x000000080c027c12 */ /* 0x002fc8000f8e3cff */
[----:B------:R-:W-:-:S04]  /*2e20*/  SHF.L.U32 R0, R2, 0x1f, RZ ;  /* 0x0000001f02007819 */ /* 0x000fc800000006ff */
[----:B------:R-:W1:Y:S02]  /*2e30*/  SYNCS.PHASECHK.TRANS64 P0, [UR7+0xa0], R0 ;  /* 0x0000a000ff0075a7 */ /* 0x000e640008001007 */
[----:B-1----:R-:W-:Y:S05]  /*2e40*/  @P0 EXIT ;  /* 0x000000000000094d */ /* 0x002fea0003800000 */
[----:B------:R-:W-:Y:S02]  /*2e50*/  SHF.L.U32 R2, R2, 0x1f, RZ ;  /* 0x0000001f02027819 */ /* 0x000fe400000006ff */
[----:B------:R-:W-:-:S07]  /*2e60*/  MOV R0, UR7 ;  /* 0x0000000700007c02 */ /* 0x000fce0008000f00 */
.L_x_54:
[----:B-1----:R1:W2:Y:S02]  /*2e70*/  SYNCS.PHASECHK.TRANS64.TRYWAIT P0, [R0+URZ+0xa0], R2 ;  /* 0x0000a002000075a7 */ /* 0x0022a400080011ff */
[----:B--2---:R-:W-:Y:S05]  /*2e80*/  @!P0 NANOSLEEP.SYNCS 0x989680 ;  /* 0x009896800000895d */ /* 0x004fea0003900000 */
[----:B------:R-:W2:Y:S02]  /*2e90*/  @!P0 SYNCS.PHASECHK.TRANS64 P0, [R0+URZ+0xa0], R2 ;  /* 0x0000a002000085a7 */ /* 0x000ea400080010ff */
[----:B--2---:R-:W-:Y:S05]  /*2ea0*/  @P0 EXIT ;  /* 0x000000000000094d */ /* 0x004fea0003800000 */
[----:B------:R-:W-:Y:S05]  /*2eb0*/  BRA `(.L_x_54) ;  /* 0xfffffffc00ec7947 */ /* 0x000fea000383ffff */
.L_x_47:
[----:B------:R-:W-:Y:S05]  /*2ec0*/  BRA.U UP4, `(.L_x_55) ;  /* 0x0000000d04407547 */ /* 0x000fea000b800000 */
[----:B------:R-:W1:Y:S01]  /*2ed0*/  S2UR UR7, SR_CgaCtaId ;  /* 0x00000000000779c3 */ /* 0x000e620000008800 */
[----:B------:R-:W-:Y:S01]  /*2ee0*/  UMOV UR4, 0x40 ;  /* 0x0000004000047882 */ /* 0x000fe20000000000 */
[----:B------:R-:W-:Y:S01]  /*2ef0*/  NOP ;  /* 0x0000000000007918 */ /* 0x000fe20000000000 */
[----:B------:R-:W-:Y:S01]  /*2f00*/  UMOV UR6, 0x400 ;  /* 0x0000040000067882 */ /* 0x000fe20000000000 */
[----:B-1----:R-:W-:Y:S02]  /*2f10*/  ULEA UR5, UR7, UR4, 0x18 ;  /* 0x0000000407057291 */ /* 0x002fe4000f8ec0ff */
[----:B------:R-:W-:-:S07]  /*2f20*/  ULEA UR6, UR7, UR6, 0x18 ;  /* 0x0000000607067291 */ /* 0x000fce000f8ec0ff */
[----:B------:R-:W1:Y:S02]  /*2f30*/  LDS.U8 R0, [UR5+0x1c] ;  /* 0x00001c05ff007984 */ /* 0x000e640008000000 */
[----:B-1----:R-:W-:-:S13]  /*2f40*/  ISETP.NE.AND P0, PT, R0, RZ, PT ;  /* 0x000000ff0000720c */ /* 0x002fda0003f05270 */
[----:B------:R-:W-:Y:S05]  /*2f50*/  @P0 BRA `(.L_x_56) ;  /* 0x0000000000580947 */ /* 0x000fea0003800000 */
[----:B------:R-:W-:-:S13]  /*2f60*/  ELECT P0, URZ, PT ;  /* 0x0000000000ff782f */ /* 0x000fda0003800000 */
[----:B------:R-:W-:Y:S05]  /*2f70*/  @!P0 BRA `(.L_x_57) ;  /* 0x0000000000608947 */ /* 0x000fea0003800000 */
[----:B------:R-:W-:Y:S01]  /*2f80*/  UMOV UR4, 0x10 ;  /* 0x0000001000047882 */ /* 0x000fe20000000000 */
[----:B------:R-:W-:Y:S01]  /*2f90*/  HFMA2 R0, -RZ, RZ, 0, 5.9604644775390625e-08 ;  /* 0x00000001ff007431 */ /* 0x000fe200000001ff */
[----:B------:R-:W-:-:S03]  /*2fa0*/  MOV R3, 0xffff ;  /* 0x0000ffff00037802 */ /* 0x000fc60000000f00 */
[----:B------:R-:W-:Y:S04]  /*2fb0*/  DEPBAR.LE SB1, 0x36 ;  /* 0x00009d800000791a */ /* 0x000fe80000000000 */
[----:B------:R-:W1:Y:S02]  /*2fc0*/  UTCATOMSWS.FIND_AND_SET.ALIGN UP0, UR4, UR4 ;  /* 0x00000004000475e3 */ /* 0x000e640008000800 */
[----:B-1----:R-:W-:Y:S01]  /*2fd0*/  MOV R4, UR4 ;  /* 0x0000000400047c02 */ /* 0x002fe20008000f00 */
[----:B------:R-:W-:Y:S06]  /*2fe0*/  BRA.U UP0, `(.L_x_58) ;  /* 0x0000000100187547 */ /* 0x000fec000b800000 */
.L_x_59:
[----:B------:R-:W-:Y:S05]  /*2ff0*/  NANOSLEEP 0x64 ;  /* 0x000000640000795d */ /* 0x000fea0003800000 */
[----:B------:R-:W-:-:S05]  /*3000*/  UMOV UR4, 0x10 ;  /* 0x0000001000047882 */ /* 0x000fca0000000000 */
[----:B------:R-:W-:Y:S04]  /*3010*/  DEPBAR.LE SB1, 0x36 ;  /* 0x00009d800000791a */ /* 0x000fe80000000000 */
[----:B------:R-:W1:Y:S02]  /*3020*/  UTCATOMSWS.FIND_AND_SET.ALIGN UP0, UR4, UR4 ;  /* 0x00000004000475e3 */ /* 0x000e640008000800 */
[----:B-1----:R-:W-:Y:S01]  /*3030*/  MOV R4, UR4 ;  /* 0x0000000400047c02 */ /* 0x002fe20008000f00 */
[----:B------:R-:W-:Y:S05]  /*3040*/  BRA.U !UP0, `(.L_x_59) ;  /* 0xfffffffd08e87547 */ /* 0x000fea000b83ffff */
.L_x_58:
[-C--:B------:R-:W-:Y:S02]  /*3050*/  SHF.L.U32 R3, R3, R4.reuse, RZ ;  /* 0x0000000403037219 */ /* 0x080fe400000006ff */
[----:B------:R-:W-:Y:S01]  /*3060*/  SHF.L.U32 R0, R0, R4, RZ ;  /* 0x0000000400007219 */ /* 0x000fe200000006ff */
[----:B------:R-:W-:Y:S02]  /*3070*/  IMAD.SHL.U32 R4, R4, 0x20, RZ ;  /* 0x0000002004047824 */ /* 0x000fe400078e00ff */
[----:B------:R1:W-:Y:S04]  /*3080*/  ATOMS.OR RZ, [UR5+0x14], R3 ;  /* 0x00001403ffff798c */ /* 0x0003e8000b000005 */
[----:B------:R1:W-:Y:S04]  /*3090*/  ATOMS.OR RZ, [UR5+0x18], R0 ;  /* 0x00001800ffff798c */ /* 0x0003e8000b000005 */
[----:B------:R1:W-:Y:S01]  /*30a0*/  STS [UR6+0x120], R4 ;  /* 0x00012004ff007988 */ /* 0x0003e20008000806 */
[----:B------:R-:W-:Y:S05]  /*30b0*/  BRA `(.L_x_57) ;  /* 0x0000000000107947 */ /* 0x000fea0003800000 */
.L_x_56:
[----:B------:R-:W-:Y:S02]  /*30c0*/  MOV R0, 0xffffffff ;  /* 0xffffffff00007802 */ /* 0x000fe40000000f00 */
[----:B------:R-:W-:-:S03]  /*30d0*/  MOV R4, 0x3100 ;  /* 0x0000310000047802 */ /* 0x000fc60000000f00 */
[----:B------:R1:W-:Y:S04]  /*30e0*/  STS [UR6+0x120], R0 ;  /* 0x00012000ff007988 */ /* 0x0003e80008000806 */
[----:B-1---5:R-:W-:Y:S05]  /*30f0*/  CALL.REL.NOINC `($__internal_1_$__cuda_sm10x_tcgen05_guardrail_trap_phase_invalid_during_alloc) ;  /* 0x0000008c00447944 */ /* 0x022fea0003c00000 */
.L_x_57:
[----:B------:R-:W-:Y:S05]  /*3100*/  WARPSYNC.ALL ;  /* 0x0000000000007948 */ /* 0x000fea0003800000 */
[----:B------:R-:W2:Y:S01]  /*3110*/  S2UR UR4, SR_CgaCtaId ;  /* 0x00000000000479c3 */ /* 0x000ea20000008800 */
[----:B------:R-:W-:Y:S01]  /*3120*/  UMOV UR17, 0x400 ;  /* 0x0000040000117882 */ /* 0x000fe20000000000 */
[----:B------:R-:W-:-:S06]  /*3130*/  NOP ;  /* 0x0000000000007918 */ /* 0x000fcc0000000000 */
[----:B------:R-:W-:Y:S06]  /*3140*/  BAR.ARV 0x6, 0xa0 ;  /* 0x0182800000007b1d */ /* 0x000fec0000002000 */
[----:B------:R-:W3:Y:S01]  /*3150*/  LDCU UR5, c[0x0][0x38c] ;  /* 0x00007180ff0577ac */ /* 0x000ee20008000800 */
[----:B------:R-:W-:Y:S01]  /*3160*/  LOP3.LUT R2, R2, 0xffff, RZ, 0xc0, !PT ;  /* 0x0000ffff02027812 */ /* 0x000fe200078ec0ff */
[----:B------:R-:W-:Y:S01]  /*3170*/  IMAD.MOV.U32 R11, RZ, RZ, 0x1 ;  /* 0x00000001ff0b7424 */ /* 0x000fe200078e00ff */
[----:B------:R-:W-:Y:S01]  /*3180*/  CS2R R8, SRZ ;  /* 0x0000000000087805 */ /* 0x000fe2000001ff00 */
[----:B------:R-:W4:Y:S01]  /*3190*/  LDCU UR8, c[0x0][0x38c] ;  /* 0x00007180ff0877ac */ /* 0x000f220008000800 */
[----:B------:R-:W-:Y:S01]  /*31a0*/  R2UR UR19, R2 ;  /* 0x00000000021372ca */ /* 0x000fe200000e0000 */
[----:B------:R-:W-:Y:S01]  /*31b0*/  IMAD.MOV.U32 R10, RZ, RZ, RZ ;  /* 0x000000ffff0a7224 */ /* 0x000fe200078e00ff */
[----:B------:R-:W-:Y:S01]  /*31c0*/  UMOV UR23, URZ ;  /* 0x000000ff00177c82 */ /* 0x000fe20008000000 */
[----:B------:R-:W-:Y:S01]  /*31d0*/  UMOV UR14, URZ ;  /* 0x000000ff000e7c82 */ /* 0x000fe20008000000 */
[----:B--2---:R-:W-:Y:S01]  /*31e0*/  ULEA UR17, UR4, UR17, 0x18 ;  /* 0x0000001104117291 */ /* 0x004fe2000f8ec0ff */
[----:B------:R-:W-:Y:S01]  /*31f0*/  UMOV UR26, 0x0 ;  /* 0x00000000001a7882 */ /* 0x000fe20000000000 */
[----:B------:R-:W-:-:S02]  /*3200*/  UMOV UR27, 0x8400490 ;  /* 0x08400490001b7882 */ /* 0x000fc40000000000 */
[----:B------:R-:W-:Y:S02]  /*3210*/  UIADD3 UR6, UPT, UPT, UR17, 0x10800, URZ ;  /* 0x0001080011067890 */ /* 0x000fe4000fffe0ff */
[----:B------:R-:W-:Y:S02]  /*3220*/  UIADD3 UR7, UPT, UPT, UR17, 0x18800, URZ ;  /* 0x0001880011077890 */ /* 0x000fe4000fffe0ff */
[----:B---3--:R-:W-:Y:S01]  /*3230*/  UIADD3 UR5, UPT, UPT, UR5, 0x1f, URZ ;  /* 0x0000001f05057890 */ /* 0x008fe2000fffe0ff */
[----:B-1----:R-:W1:Y:S01]  /*3240*/  LDS R0, [UR17+0x120] ;  /* 0x00012011ff007984 */ /* 0x002e620008000800 */
[----:B------:R-:W-:Y:S02]  /*3250*/  USHF.R.U32.HI UR6, URZ, 0x4, UR6 ;  /* 0x00000004ff067899 */ /* 0x000fe40008011606 */
[----:B------:R-:W-:Y:S02]  /*3260*/  USHF.R.S32.HI UR4, URZ, 0x1f, UR5 ;  /* 0x0000001fff047899 */ /* 0x000fe40008011405 */
[----:B------:R-:W-:-:S02]  /*3270*/  ULOP3.LUT UR6, UR6, 0x3fff, URZ, 0xc0, !UPT ;  /* 0x00003fff06067892 */ /* 0x000fc4000f8ec0ff */
[----:B------:R-:W-:Y:S02]  /*3280*/  ULEA.HI UR4, UR4, UR5, URZ, 0x5 ;  /* 0x0000000504047291 */ /* 0x000fe4000f8f28ff */
[----:B------:R-:W-:Y:S02]  /*3290*/  USHF.R.U32.HI UR5, URZ, 0x4, UR7 ;  /* 0x00000004ff057899 */ /* 0x000fe40008011607 */
[----:B------:R-:W-:Y:S02]  /*32a0*/  USHF.R.S32.HI UR28, URZ, 0x5, UR4 ;  /* 0x00000005ff1c7899 */ /* 0x000fe40008011404 */
[----:B------:R-:W-:Y:S02]  /*32b0*/  ULOP3.LUT UR5, UR5, 0x3fff, URZ, 0xc0, !UPT ;  /* 0x00003fff05057892 */ /* 0x000fe4000f8ec0ff */
[----:B------:R-:W-:Y:S02]  /*32c0*/  UISETP.LT.AND UP0, UPT, UR28, 0x1, UPT ;  /* 0x000000011c00788c */ /* 0x000fe4000bf01270 */
[----:B------:R-:W-:-:S02]  /*32d0*/  ULOP3.LUT UR20, UR6, 0x10000, URZ, 0xfc, !UPT ;  /* 0x0001000006147892 */ /* 0x000fc4000f8efcff */
[----:B------:R-:W-:Y:S02]  /*32e0*/  USEL UR29, UR28, 0x1, !UP0 ;  /* 0x000000011c1d7887 */ /* 0x000fe4000c000000 */
[----:B------:R-:W-:Y:S02]  /*32f0*/  ULOP3.LUT UR21, UR5, 0x10000, URZ, 0xfc, !UPT ;  /* 0x0001000005157892 */ /* 0x000fe4000f8efcff */
[----:B------:R-:W-:Y:S02]  /*3300*/  UIADD3 UR29, UPT, UPT, -UR29, URZ, URZ ;  /* 0x000000ff1d1d7290 */ /* 0x000fe4000fffe1ff */
[----:B----4-:R-:W-:Y:S01]  /*3310*/  UISETP.GE.AND UP4, UPT, UR8, 0x1, UPT ;  /* 0x000000010800788c */ /* 0x010fe2000bf86270 */
[----:B------:R-:W-:Y:S01]  /*3320*/  UMOV UR24, 0x0 ;  /* 0x0000000000187882 */ /* 0x000fe20000000000 */
[----:B------:R-:W-:Y:S01]  /*3330*/  UMOV UR25, 0x8400490 ;  /* 0x0840049000197882 */ /* 0x000fe20000000000 */
[----:B-1----:R-:W-:-:S15]  /*3340*/  R2UR UR30, R0 ;  /* 0x00000000001e72ca */ /* 0x002fde00000e0000 */
.L_x_66:
[----:B------:R-:W-:Y:S02]  /*3350*/  LEA R0, R10, UR17, 0x3 ;  /* 0x000000110a007c11 */ /* 0x000fe4000f8e18ff */
[----:B------:R-:W-:Y:S02]  /*3360*/  SHF.L.U32 R2, R9, 0x1f, RZ ;  /* 0x0000001f09027819 */ /* 0x000fe400000006ff */
[----:B------:R-:W-:Y:S01]  /*3370*/  PLOP3.LUT P0, PT, PT, PT, UP4, 0x80, 0x8 ;  /* 0x000000000008781c */ /* 0x000fe20003f0f048 */
[----:B------:R-:W-:Y:S01]  /*3380*/  VIADD R3, R0, 0xa0 ;  /* 0x000000a000037836 */ /* 0x000fe20000000000 */
[----:B-1----:R-:W1:Y:S02]  /*3390*/  SYNCS.PHASECHK.TRANS64.TRYWAIT P1, [R0+URZ+0x90], R2 ;  /* 0x00009002000075a7 */ /* 0x002e6400080211ff */
[----:B-1-3--:R-:W-:Y:S09]  /*33a0*/  @!P1 BRA `(.L_x_60) ;  /* 0x0000008000c89947 */ /* 0x00aff20003800000 */
.L_x_151:
[----:B------:R-:W-:Y:S01]  /*33b0*/  LEA R4, R10, UR17, 0x4 ;  /* 0x000000110a047c11 */ /* 0x000fe2000f8e20ff */
[----:B------:R-:W-:Y:S01]  /*33c0*/  @UP4 ULEA UR4, UR14, UR17, 0x3 ;  /* 0x000000110e044291 */ /* 0x000fe2000f8e18ff */
[----:B------:R-:W-:Y:S01]  /*33d0*/  PLOP3.LUT P2, PT, PT, PT, PT, 0x80, 0x8 ;  /* 0x000000000008781c */ /* 0x000fe20003f4f070 */
[----:B------:R-:W-:Y:S01]  /*33e0*/  ULEA UR22, UR23, UR17, 0x3 ;  /* 0x0000001117167291 */ /* 0x000fe2000f8e18ff */
[----:B------:R-:W-:Y:S01]  /*33f0*/  PRMT R3, RZ, 0x654, R3 ;  /* 0x00000654ff037816 */ /* 0x000fe20000000003 */
[----:B------:R-:W-:Y:S01]  /*3400*/  ULEA UR18, UR23, UR30, 0x8 ;  /* 0x0000001e17127291 */ /* 0x000fe2000f8e40ff */
[----:B------:R-:W2:Y:S01]  /*3410*/  LDS.128 R4, [R4+0x100] ;  /* 0x0001000004047984 */ /* 0x000ea20000000c00 */
[----:B-1----:R-:W-:Y:S02]  /*3420*/  @P0 SHF.L.U32 R2, R8, 0x1f, RZ ;  /* 0x0000001f08020819 */ /* 0x002fe400000006ff */
[----:B------:R-:W-:Y:S01]  /*3430*/  SHF.L.U32 R0, R11, 0x1f, RZ ;  /* 0x0000001f0b007819 */ /* 0x000fe200000006ff */
[----:B------:R-:W-:Y:S01]  /*3440*/  @!PT LDS RZ, [RZ] ;  /* 0x00000000fffff984 */ /* 0x000fe20000000800 */
[----:B------:R-:W-:Y:S01]  /*3450*/  @!PT LDS RZ, [RZ] ;  /* 0x00000000fffff984 */ /* 0x000fe20000000800 */
[----:B------:R-:W-:Y:S01]  /*3460*/  @!PT LDS RZ, [RZ] ;  /* 0x00000000fffff984 */ /* 0x000fe20000000800 */
[----:B------:R-:W-:Y:S01]  /*3470*/  @!PT LDS RZ, [RZ] ;  /* 0x00000000fffff984 */ /* 0x000fe20000000800 */
[----:B------:R1:W-:Y:S06]  /*3480*/  MEMBAR.ALL.CTA ;  /* 0x0000000000007992 */ /* 0x0003ec0000008000 */
[----:B-1----:R-:W1:Y:S02]  /*3490*/  FENCE.VIEW.ASYNC.S ;  /* 0x00000000000073c6 */ /* 0x002e640000000000 */
[----:B-1----:R1:W-:Y:S01]  /*34a0*/  SYNCS.ARRIVE.TRANS64.RED.A1T0 RZ, [R3+URZ], RZ ;  /* 0x000000ff03ff79a7 */ /* 0x0023e200081004ff */
[----:B------:R1:W3:Y:S01]  /*34b0*/  @P0 SYNCS.PHASECHK.TRANS64.TRYWAIT P2, [UR4], R2 ;  /* 0x00000002ff0005a7 */ /* 0x0002e20008041104 */
[----:B--2---:R-:W-:Y:S01]  /*34c0*/  LOP3.LUT P1, RZ, R6, 0x1, RZ, 0xc0, !PT ;  /* 0x0000000106ff7812 */ /* 0x004fe2000782c0ff */
[----:B------:R-:W2:Y:S02]  /*34d0*/  SYNCS.PHASECHK.TRANS64.TRYWAIT P0, [UR22+0xc0], R0 ;  /* 0x0000c000ff0075a7 */ /* 0x000ea40008001116 */
[----:B-123--:R-:W-:Y:S10]  /*34e0*/  @!P0 BRA `(.L_x_61) ;  /* 0x00000080008c8947 */ /* 0x00eff40003800000 */
.L_x_153:
[----:B------:R-:W-:Y:S01]  /*34f0*/  IADD3 R10, PT, PT, R10, 0x1, RZ ;  /* 0x000000010a0a7810 */ /* 0x000fe20007ffe0ff */
[----:B------:R-:W-:Y:S06]  /*3500*/  BRA.U !UP4, `(.L_x_62) ;  /* 0x000000010c987547 */ /* 0x000fec000b800000 */
[----:B------:R-:W-:Y:S01]  /*3510*/  UPLOP3.LUT UP2, UPT, UPT, UPT, UPT, 0x40, 0x4 ;  /* 0x000000000004789c */ /* 0x000fe20003f4e870 */
[----:B------:R-:W-:Y:S01]  /*3520*/  UMOV UR16, UR29 ;  /* 0x0000001d00107c82 */ /* 0x000fe20008000000 */
[----:B------:R-:W-:Y:S01]  /*3530*/  UMOV UR15, UR28 ;  /* 0x0000001c000f7c82 */ /* 0x000fe20008000000 */
[----:B------:R-:W-:-:S08]  /*3540*/  UMOV UR6, UR14 ;  /* 0x0000000e00067c82 */ /* 0x000fd00008000000 */
.L_x_65:
[----:B------:R-:W-:Y:S02]  /*3550*/  UIADD3 UR16, UPT, UPT, UR16, 0x1, URZ ;  /* 0x0000000110107890 */ /* 0x000fe4000fffe0ff */
[----:B--2---:R-:W-:Y:S02]  /*3560*/  ULEA UR5, UR6, UR17, 0x3 ;  /* 0x0000001106057291 */ /* 0x004fe4000f8e18ff */
[----:B------:R-:W-:Y:S01]  /*3570*/  UISETP.NE.AND UP3, UPT, UR16, URZ, UPT ;  /* 0x000000ff1000728c */ /* 0x000fe2000bf65270 */
[----:B---3--:R-:W-:Y:S10]  /*3580*/  @P2 BRA `(.L_x_63) ;  /* 0x00000000000c2947 */ /* 0x008ff40003800000 */
[----:B-1----:R-:W-:Y:S04]  /*3590*/  SHF.L.U32 R2, R8, 0x1f, RZ ;  /* 0x0000001f08027819 */ /* 0x002fe800000006ff */
[----:B------:R-:W1:Y:S02]  /*35a0*/  SYNCS.PHASECHK.TRANS64.TRYWAIT P0, [UR5], R2 ;  /* 0x00000002ff0075a7 */ /* 0x000e640008001105 */
[----:B-1----:R-:W-:Y:S05]  /*35b0*/  @!P0 BRA `(.L_x_64) ;  /* 0x0000008000708947 */ /* 0x002fea0003800000 */
.L_x_63:
[----:B------:R-:W-:Y:S01]  /*35c0*/  UISETP.NE.AND UP0, UPT, UR15, 0x1, UPT ;  /* 0x000000010f00788c */ /* 0x000fe2000bf05270 */
[----:B------:R-:W-:Y:S01]  /*35d0*/  PLOP3.LUT P2, PT, PT, PT, PT, 0x80, 0x8 ;  /* 0x000000000008781c */ /* 0x000fe20003f4f070 */
[----:B------:R-:W-:Y:S02]  /*35e0*/  UIADD3 UR4, UPT, UPT, UR6, 0x1, URZ ;  /* 0x0000000106047890 */ /* 0x000fe4000fffe0ff */
[----:B------:R-:W-:Y:S02]  /*35f0*/  ULEA UR12, UR6, UR21, 0xa ;  /* 0x00000015060c7291 */ /* 0x000fe4000f8e50ff */
[----:B------:R-:W-:Y:S01]  /*3600*/  UISETP.NE.AND UP1, UPT, UR4, 0x4, UPT ;  /* 0x000000040400788c */ /* 0x000fe2000bf25270 */
[----:B------:R-:W-:Y:S01]  /*3610*/  PLOP3.LUT P0, PT, PT, PT, UP0, 0x80, 0x8 ;  /* 0x000000000008781c */ /* 0x000fe20003f0f008 */
[----:B------:R-:W-:Y:S02]  /*3620*/  UIADD3 UR10, UPT, UPT, UR12, 0x2, URZ ;  /* 0x000000020c0a7890 */ /* 0x000fe4000fffe0ff */
[----:B------:R-:W-:Y:S02]  /*3630*/  USEL UR7, URZ, 0x1, UP1 ;  /* 0x00000001ff077887 */ /* 0x000fe40008800000 */
[----:B------:R-:W-:Y:S02]  /*3640*/  USEL UR14, UR4, URZ, UP1 ;  /* 0x000000ff040e7287 */ /* 0x000fe40008800000 */
[----:B------:R-:W-:Y:S02]  /*3650*/  UIADD3 UR15, UPT, UPT, UR15, -0x1, URZ ;  /* 0xffffffff0f0f7890 */ /* 0x000fe4000fffe0ff */
[----:B------:R-:W-:Y:S01]  /*3660*/  @UP0 ULEA UR4, UR14, UR17, 0x3 ;  /* 0x000000110e040291 */ /* 0x000fe2000f8e18ff */
[----:B------:R-:W-:Y:S01]  /*3670*/  LOP3.LUT R8, R8, UR7, RZ, 0x3c, !PT ;  /* 0x0000000708087c12 */ /* 0x000fe2000f8e3cff */
[----:B------:R-:W-:Y:S01]  /*3680*/  UIADD3 UR7, UPT, UPT, UR5, 0x20, URZ ;  /* 0x0000002005077890 */ /* 0x000fe2000fffe0ff */
[----:B------:R-:W-:Y:S02]  /*3690*/  UMOV UR13, 0x80004020 ;  /* 0x80004020000d7882 */ /* 0x000fe40000000000 */
[----:B-1----:R-:W-:Y:S01]  /*36a0*/  @P0 SHF.L.U32 R0, R8, 0x1f, RZ ;  /* 0x0000001f08000819 */ /* 0x002fe200000006ff */
[----:B------:R-:W-:Y:S01]  /*36b0*/  UMOV UR5, 0x80004020 ;  /* 0x8000402000057882 */ /* 0x000fe20000000000 */
[----:B------:R-:W-:Y:S01]  /*36c0*/  UMOV UR11, 0x80004020 ;  /* 0x80004020000b7882 */ /* 0x000fe20000000000 */
[----:B------:R-:W-:Y:S01]  /*36d0*/  UMOV UR9, 0x80004020 ;  /* 0x8000402000097882 */ /* 0x000fe20000000000 */
[----:B------:R2:W3:Y:S01]  /*36e0*/  @P0 SYNCS.PHASECHK.TRANS64.TRYWAIT P2, [UR4], R0 ;  /* 0x00000000ff0005a7 */ /* 0x0004e20008041104 */
[----:B------:R-:W-:Y:S03]  /*36f0*/  ULEA UR4, UR6, UR20, 0x9 ;  /* 0x0000001406047291 */ /* 0x000fe6000f8e48ff */
[----:B------:R-:W-:Y:S01]  /*3700*/  UMOV UR6, UR14 ;  /* 0x0000000e00067c82 */ /* 0x000fe20008000000 */
[----:B------:R-:W-:Y:S05]  /*3710*/  UIADD3 UR8, UPT, UPT, UR4, 0x2, URZ ;  /* 0x0000000204087890 */ /* 0x000fea000fffe0ff */
[----:B------:R2:W-:Y:S01]  /*3720*/  UTCHMMA gdesc[UR4], gdesc[UR12], tmem[UR18], tmem[UR26], idesc[UR27], UP2 ;  /* 0x00ff1a0c040075ea */ /* 0x0005e20009000012 */
[----:B------:R-:W-:Y:S03]  /*3730*/  UPLOP3.LUT UP2, UPT, UPT, UPT, UPT, 0x80, 0x8 ;  /* 0x000000000008789c */ /* 0x000fe60003f4f070 */
[----:B------:R2:W-:Y:S01]  /*3740*/  UTCHMMA gdesc[UR8], gdesc[UR10], tmem[UR18], tmem[UR24], idesc[UR25], UPT ;  /* 0x00ff180a080075ea */ /* 0x0005e2000b800012 */
[----:B------:R2:W-:Y:S01]  /*3750*/  UTCBAR.MULTICAST [UR7], URZ, UR19 ;  /* 0x000000ff070073e9 */ /* 0x0005e20008000813 */
[----:B------:R-:W-:Y:S06]  /*3760*/  BRA.U UP3, `(.L_x_65) ;  /* 0xfffffffd03787547 */ /* 0x000fec000b83ffff */
.L_x_62:
[----:B--2---:R-:W-:Y:S01]  /*3770*/  UIADD3 UR4, UPT, UPT, UR23, 0x1, URZ ;  /* 0x0000000117047890 */ /* 0x004fe2000fffe0ff */
[C---:B------:R-:W-:Y:S01]  /*3780*/  ISETP.NE.AND P0, PT, R10.reuse, 0x2, PT ;  /* 0x000000020a00780c */ /* 0x040fe20003f05270 */
[----:B------:R-:W-:Y:S02]  /*3790*/  UIADD3 UR5, UPT, UPT, UR22, 0xb0, URZ ;  /* 0x000000b016057890 */ /* 0x000fe4000fffe0ff */
[----:B------:R-:W-:Y:S01]  /*37a0*/  UISETP.NE.AND UP0, UPT, UR4, 0x2, UPT ;  /* 0x000000020400788c */ /* 0x000fe2000bf05270 */
[----:B-1----:R-:W-:Y:S02]  /*37b0*/  SEL R0, RZ, 0x1, P0 ;  /* 0x00000001ff007807 */ /* 0x002fe40000000000 */
[----:B------:R-:W-:Y:S01]  /*37c0*/  SEL R10, R10, RZ, P0 ;  /* 0x000000ff0a0a7207 */ /* 0x000fe20000000000 */
[----:B------:R-:W-:Y:S01]  /*37d0*/  USEL UR6, URZ, 0x1, UP0 ;  /* 0x00000001ff067887 */ /* 0x000fe20008000000 */
[----:B------:R-:W-:Y:S01]  /*37e0*/  LOP3.LUT R9, R9, R0, RZ, 0x3c, !PT ;  /* 0x0000000009097212 */ /* 0x000fe200078e3cff */
[----:B------:R-:W-:Y:S01]  /*37f0*/  USEL UR23, UR4, URZ, UP0 ;  /* 0x000000ff04177287 */ /* 0x000fe20008000000 */
[----:B------:R1:W-:Y:S03]  /*3800*/  UTCBAR [UR5], URZ ;  /* 0x000000ff050073e9 */ /* 0x0003e600080000ff */
[----:B------:R-:W-:Y:S01]  /*3810*/  LOP3.LUT R11, R11, UR6, RZ, 0x3c, !PT ;  /* 0x000000060b0b7c12 */ /* 0x000fe2000f8e3cff */
[----:B------:R-:W-:Y:S07]  /*3820*/  @P1 BRA `(.L_x_66) ;  /* 0xfffffff800c81947 */ /* 0x000fee000383ffff */
[----:B------:R-:W2:Y:S01]  /*3830*/  S2UR UR7, SR_CgaCtaId ;  /* 0x00000000000779c3 */ /* 0x000ea20000008800 */
[----:B------:R-:W-:Y:S01]  /*3840*/  ELECT P0, URZ, PT ;  /* 0x0000000000ff782f */ /* 0x000fe20003800000 */
[----:B------:R-:W-:Y:S01]  /*3850*/  IMAD.MOV.U32 R0, RZ, RZ, 0x1 ;  /* 0x00000001ff007424 */ /* 0x000fe200078e00ff */
[----:B------:R-:W-:Y:S01]  /*3860*/  UIADD3 UR17, UPT, UPT, UR17, 0xc0, URZ ;  /* 0x000000c011117890 */ /* 0x000fe2000fffe0ff */
[----:B------:R-:W-:Y:S01]  /*3870*/  SHF.L.U32 R2, R11, 0x1f, RZ ;  /* 0x0000001f0b027819 */ /* 0x000fe200000006ff */
[----:B------:R-:W-:-:S03]  /*3880*/  UMOV UR4, 0x40 ;  /* 0x0000004000047882 */ /* 0x000fc60000000000 */
[----:B------:R-:W-:Y:S01]  /*3890*/  UVIRTCOUNT.DEALLOC.SMPOOL 0x80 ;  /* 0x000000800000784c */ /* 0x000fe20000000000 */
[----:B--2---:R-:W-:Y:S02]  /*38a0*/  ULEA UR7, UR7, UR4, 0x18 ;  /* 0x0000000407077291 */ /* 0x004fe4000f8ec0ff */
[----:B------:R-:W-:-:S07]  /*38b0*/  ULEA UR4, UR23, UR17, 0x3 ;  /* 0x0000001117047291 */ /* 0x000fce000f8e18ff */
[----:B------:R2:W-:Y:S02]  /*38c0*/  @P0 STS.U8 [UR7+0x1c], R0 ;  /* 0x00001c00ff000988 */ /* 0x0005e40008000007 */
[----:B------:R-:W4:Y:S02]  /*38d0*/  SYNCS.PHASECHK.TRANS64.TRYWAIT P0, [UR4], R2 ;  /* 0x00000002ff0075a7 */ /* 0x000f240008001104 */
[----:B--2-4-:R-:W-:Y:S05]  /*38e0*/  @!P0 BRA `(.L_x_67) ;  /* 0x0000007c00bc8947 */ /* 0x014fea0003800000 */
.L_x_156:
[----:B------:R-:W-:-:S04]  /*38f0*/  UIADD3 UR4, UPT, UPT, UR23, 0x1, URZ ;  /* 0x0000000117047890 */ /* 0x000fc8000fffe0ff */
[----:B------:R-:W-:-:S04]  /*3900*/  UISETP.NE.AND UP0, UPT, UR4, 0x2, UPT ;  /* 0x000000020400788c */ /* 0x000fc8000bf05270 */
[----:B-1----:R-:W-:Y:S02]  /*3910*/  USEL UR5, URZ, 0x1, UP0 ;  /* 0x00000001ff057887 */ /* 0x002fe40008000000 */
[----:B------:R-:W-:-:S04]  /*3920*/  USEL UR4, UR4, URZ, UP0 ;  /* 0x000000ff04047287 */ /* 0x000fc80008000000 */
[----:B------:R-:W-:Y:S01]  /*3930*/  ULEA UR4, UR4, UR17, 0x3 ;  /* 0x0000001104047291 */ /* 0x000fe2000f8e18ff */
[----:B--2---:R-:W-:-:S04]  /*3940*/  LOP3.LUT R2, R11, UR5, RZ, 0x3c, !PT ;  /* 0x000000050b027c12 */ /* 0x004fc8000f8e3cff */
[----:B------:R-:W-:-:S04]  /*3950*/  SHF.L.U32 R2, R2, 0x1f, RZ ;  /* 0x0000001f02027819 */ /* 0x000fc800000006ff */
[----:B------:R-:W1:Y:S02]  /*3960*/  SYNCS.PHASECHK.TRANS64.TRYWAIT P0, [UR4], R2 ;  /* 0x00000002ff0075a7 */ /* 0x000e640008001104 */
[----:B-1----:R-:W-:Y:S05]  /*3970*/  @!P0 BRA `(.L_x_68) ;  /* 0x0000007c00b08947 */ /* 0x002fea0003800000 */
.L_x_158:
[----:B------:R-:W-:Y:S01]  /*3980*/  NOP ;  /* 0x0000000000007918 */ /* 0x000fe20000000000 */
[----:B-1----:R-:W1:Y:S01]  /*3990*/  LDS R0, [UR7+0x14] ;  /* 0x00001407ff007984 */ /* 0x002e620008000800 */
[----:B------:R-:W-:Y:S01]  /*39a0*/  ULOP3.LUT UR4, UR30, 0xffff, URZ, 0xc0, !UPT ;  /* 0x0000ffff1e047892 */ /* 0x000fe2000f8ec0ff */
[----:B------:R-:W-:Y:S01]  /*39b0*/  UMOV UR5, 0xffff ;  /* 0x0000ffff00057882 */ /* 0x000fe20000000000 */
[----:B------:R-:W-:Y:S02]  /*39c0*/  UMOV UR6, 0x1 ;  /* 0x0000000100067882 */ /* 0x000fe40000000000 */
[----:B------:R-:W-:-:S04]  /*39d0*/  USHF.R.U32.HI UR4, URZ, 0x5, UR4 ;  /* 0x00000005ff047899 */ /* 0x000fc80008011604 */
[----:B------:R-:W-:Y:S02]  /*39e0*/  USHF.L.U32 UR5, UR5, UR4, URZ ;  /* 0x0000000405057299 */ /* 0x000fe400080006ff */
[----:B------:R-:W-:-:S04]  /*39f0*/  USHF.L.U32 UR4, UR6, UR4, URZ ;  /* 0x0000000406047299 */ /* 0x000fc800080006ff */
[----:B-1----:R-:W-:-:S04]  /*3a00*/  LOP3.LUT R0, R0, UR5, RZ, 0xc0, !PT ;  /* 0x0000000500007c12 */ /* 0x002fc8000f8ec0ff */
[----:B------:R-:W-:-:S13]  /*3a10*/  ISETP.NE.AND P0, PT, R0, UR5, PT ;  /* 0x0000000500007c0c */ /* 0x000fda000bf05270 */
[----:B------:R-:W-:Y:S05]  /*3a20*/  @P0 BRA `(.L_x_69) ;  /* 0x0000000000580947 */ /* 0x000fea0003800000 */
[----:B------:R-:W1:Y:S02]  /*3a30*/  LDS R0, [UR7+0x18] ;  /* 0x00001807ff007984 */ /* 0x000e640008000800 */
[----:B-1----:R-:W-:-:S04]  /*3a40*/  LOP3.LUT R0, R0, UR4, RZ, 0xc0, !PT ;  /* 0x0000000400007c12 */ /* 0x002fc8000f8ec0ff */
[----:B------:R-:W-:-:S13]  /*3a50*/  ISETP.NE.AND P0, PT, R0, UR4, PT ;  /* 0x0000000400007c0c */ /* 0x000fda000bf05270 */
[----:B------:R-:W-:Y:S05]  /*3a60*/  @P0 BRA `(.L_x_70) ;  /* 0x00000000003c0947 */ /* 0x000fea0003800000 */
[----:B------:R-:W1:Y:S01]  /*3a70*/  S2R R2, SR_LANEID ;  /* 0x0000000000027919 */ /* 0x000e620000000000 */
[----:B------:R-:W-:-:S06]  /*3a80*/  ULOP3.LUT UR5, URZ, UR5, URZ, 0x33, !UPT ;  /* 0x00000005ff057292 */ /* 0x000fcc000f8e33ff */
[----:B------:R-:W-:-:S04]  /*3a90*/  IMAD.U32 R0, RZ, RZ, UR5 ;  /* 0x00000005ff007e24 */ /* 0x000fc8000f8e00ff */
[----:B------:R2:W4:Y:S02]  /*3aa0*/  REDUX UR8, R0 ;  /* 0x00000000000873c4 */ /* 0x0005240000000000 */
[----:B------:R1:W-:Y:S01]  /*3ab0*/  UTCATOMSWS.AND URZ, UR5 ;  /* 0x0000000500ff79e3 */ /* 0x0003e20008000000 */
[----:B--2---:R-:W-:Y:S01]  /*3ac0*/  LOP3.LUT R0, RZ, UR4, RZ, 0x33, !PT ;  /* 0x00000004ff007c12 */ /* 0x004fe2000f8e33ff */
[----:B------:R-:W-:Y:S02]  /*3ad0*/  VOTEU.ANY UR4, UPT, PT ;  /* 0x0000000000047886 */ /* 0x000fe400038e0100 */
[----:B------:R-:W-:Y:S02]  /*3ae0*/  UFLO.U32 UR4, UR4 ;  /* 0x00000004000472bd */ /* 0x000fe400080e0000 */
[----:B------:R-:W2:Y:S04]  /*3af0*/  REDUX UR6, R0 ;  /* 0x00000000000673c4 */ /* 0x000ea80000000000 */
[----:B-1----:R-:W-:-:S02]  /*3b00*/  ISETP.EQ.U32.AND P0, PT, R2, UR4, PT ;  /* 0x0000000402007c0c */ /* 0x002fc4000bf02070 */
[----:B----4-:R-:W-:-:S11]  /*3b10*/  MOV R2, UR8 ;  /* 0x0000000800027c02 */ /* 0x010fd60008000f00 */
[----:B------:R1:W-:Y:S01]  /*3b20*/  @P0 ATOMS.AND RZ, [UR7+0x14], R2 ;  /* 0x00001402ffff098c */ /* 0x0003e2000a800007 */
[----:B--2---:R-:W-:-:S05]  /*3b30*/  IMAD.U32 R0, RZ, RZ, UR6 ;  /* 0x00000006ff007e24 */ /* 0x004fca000f8e00ff */
[----:B------:R1:W-:Y:S01]  /*3b40*/  @P0 ATOMS.AND RZ, [UR7+0x18], R0 ;  /* 0x00001800ffff098c */ /* 0x0003e2000a800007 */
[----:B------:R-:W-:Y:S05]  /*3b50*/  BRA `(.L_x_71) ;  /* 0x0000000000147947 */ /* 0x000fea0003800000 */
.L_x_70:
[----:B------:R-:W-:Y:S02]  /*3b60*/  MOV R2, 0x3b80 ;  /* 0x00003b8000027802 */ /* 0x000fe40000000f00 */
[----:B---3-5:R-:W-:Y:S05]  /*3b70*/  CALL.REL.NOINC `($__internal_0_$__cuda_sm10x_tcgen05_guardrail_trap_col_being_dealloced_not_returned_by_alloc) ;  /* 0x0000008000987944 */ /* 0x028fea0003c00000 */
[----:B------:R-:W-:Y:S05]  /*3b80*/  BRA `(.L_x_71) ;  /* 0x0000000000087947 */ /* 0x000fea0003800000 */
.L_x_69:
[----:B------:R-:W-:Y:S02]  /*3b90*/  MOV R2, 0x3bb0 ;  /* 0x00003bb000027802 */ /* 0x000fe40000000f00 */
[----:B---3-5:R-:W-:Y:S05]  /*3ba0*/  CALL.REL.NOINC `($__internal_2_$__cuda_sm10x_tcgen05_guardrail_trap_unallocated_columns_being_dealloced) ;  /* 0x0000008000a47944 */ /* 0x028fea0003c00000 */
.L_x_71:
[----:B------:R-:W-:Y:S01]  /*3bb0*/  NOP ;  /* 0x0000000000007918 */ /* 0x000fe20000000000 */
[----:B------:R-:W-:Y:S05]  /*3bc0*/  EXIT ;  /* 0x000000000000794d */ /* 0x000fea0003800000 */
.L_x_55:
[----:B------:R-:W-:-:S09]  /*3bd0*/  UISETP.NE.OR UP0, UPT, UR17, 0x3, !UP3 ;  /* 0x000000031100788c */ /* 0x000fd2000df05670 */
[----:B------:R-:W-:Y:S05]  /*3be0*/  BRA.U UP0, `(.L_x_72) ;  /* 0x00000011005c7547 */ /* 0x000fea000b800000 */
[----:B------:R-:W1:Y:S01]  /*3bf0*/  S2UR UR10, SR_CgaCtaId ;  /* 0x00000000000a79c3 */ /* 0x000e620000008800 */
[----:B------:R-:W2:Y:S01]  /*3c00*/  LDCU UR31, c[0x0][0x370] ;  /* 0x00006e00ff1f77ac */ /* 0x000ea20008000800 */
[----:B------:R-:W-:Y:S02]  /*3c10*/  HFMA2 R13, -RZ, RZ, 0, 0 ;  /* 0x00000000ff0d7431 */ /* 0x000fe400000001ff */
[----:B------:R-:W-:Y:S01]  /*3c20*/  IMAD.MOV.U32 R15, RZ, RZ, 0x1 ;  /* 0x00000001ff0f7424 */ /* 0x000fe200078e00ff */
[----:B------:R-:W-:Y:S01]  /*3c30*/  MOV R7, 0x4000 ;  /* 0x0000400000077802 */ /* 0x000fe20000000f00 */
[----:B------:R-:W2:Y:S01]  /*3c40*/  LDCU.128 UR44, c[0x0][0xb10] ;  /* 0x00016200ff2c77ac */ /* 0x000ea20008000c00 */
[----:B------:R-:W-:Y:S01]  /*3c50*/  IMAD.MOV.U32 R14, RZ, RZ, RZ ;  /* 0x000000ffff0e7224 */ /* 0x000fe200078e00ff */
[----:B------:R-:W3:Y:S01]  /*3c60*/  LDC.64 R16, c[0x0][0x348] ;  /* 0x0000d200ff107b82 */ /* 0x000ee20000000a00 */
[----:B------:R-:W4:Y:S01]  /*3c70*/  LDCU UR30, c[0x0][0x374] ;  /* 0x00006e80ff1e77ac */ /* 0x000f220008000800 */
[----:B------:R-:W1:Y:S06]  /*3c80*/  LDCU UR15, c[0x0][0xb0c] ;  /* 0x00016180ff0f77ac */ /* 0x000e6c0008000800 */
[----:B------:R-:W3:Y:S01]  /*3c90*/  LDC.64 R2, c[0x0][0x888] ;  /* 0x00022200ff027b82 */ /* 0x000ee20000000a00 */
[----:B------:R-:W3:Y:S01]  /*3ca0*/  LDCU UR49, c[0x0][0xb20] ;  /* 0x00016400ff3177ac */ /* 0x000ee20008000800 */
[----:B------:R-:W3:Y:S06]  /*3cb0*/  LDCU UR4, c[0x0][0xb30] ;  /* 0x00016600ff0477ac */ /* 0x000eec0008000800 */
[----:B------:R-:W3:Y:S01]  /*3cc0*/  LDC.64 R4, c[0x0][0x890] ;  /* 0x00022400ff047b82 */ /* 0x000ee20000000a00 */
[----:B------:R-:W-:Y:S01]  /*3cd0*/  UMOV UR21, 0x400 ;  /* 0x0000040000157882 */ /* 0x000fe20000000000 */
[----:B--2---:R-:W-:-:S02]  /*3ce0*/  UIMAD.WIDE.U32 UR6, UR31, UR44, URZ ;  /* 0x0000002c1f0672a5 */ /* 0x004fc4000f8e00ff */
[----:B----4-:R-:W-:Y:S02]  /*3cf0*/  UIMAD.WIDE.U32 UR8, UR30, UR47, URZ ;  /* 0x0000002f1e0872a5 */ /* 0x010fe4000f8e00ff */
[----:B-1----:R-:W-:Y:S02]  /*3d00*/  ULEA UR21, UR10, UR21, 0x18 ;  /* 0x000000150a157291 */ /* 0x002fe4000f8ec0ff */
[----:B------:R-:W-:Y:S02]  /*3d10*/  UPLOP3.LUT UP3, UPT, UPT, UPT, UPT, 0x40, 0x4 ;  /* 0x000000000004789c */ /* 0x000fe40003f6e870 */
[----:B------:R-:W-:Y:S02]  /*3d20*/  UIADD3 UR37, UPT, UPT, UR21, 0x58, URZ ;  /* 0x0000005815257890 */ /* 0x000fe4000fffe0ff */
[----:B------:R-:W-:Y:S02]  /*3d30*/  UIADD3 UR33, UPT, UPT, UR21, 0x40, URZ ;  /* 0x0000004015217890 */ /* 0x000fe4000fffe0ff */
[----:B------:R-:W-:-:S02]  /*3d40*/  UIADD3 UR25, UPT, UPT, UR21, 0x48, URZ ;  /* 0x0000004815197890 */ /* 0x000fc4000fffe0ff */
[----:B------:R-:W-:Y:S01]  /*3d50*/  UIADD3 UR17, UPT, UPT, UR21, 0x50, URZ ;  /* 0x0000005015117890 */ /* 0x000fe2000fffe0ff */
[----:B------:R-:W-:Y:S01]  /*3d60*/  UMOV UR6, UR7 ;  /* 0x0000000700067c82 */ /* 0x000fe20008000000 */
[----:B------:R-:W-:Y:S01]  /*3d70*/  UMOV UR41, UR9 ;  /* 0x0000000900297c82 */ /* 0x000fe20008000000 */
[----:B------:R-:W-:Y:S02]  /*3d80*/  UISETP.GE.AND UP0, UPT, UR42, 0x1, UPT ;  /* 0x000000012a00788c */ /* 0x000fe4000bf06270 */
[----:B------:R-:W-:Y:S01]  /*3d90*/  UISETP.NE.AND UP4, UPT, UR42, 0x1, UPT ;  /* 0x000000012a00788c */ /* 0x000fe2000bf85270 */
[----:B------:R-:W1:Y:S01]  /*3da0*/  LDCU.64 UR22, c[0x0][0xb28] ;  /* 0x00016500ff1677ac */ /* 0x000e620008000a00 */
[----:B------:R-:W-:Y:S02]  /*3db0*/  UISETP.NE.AND UP6, UPT, UR15, 0x1, UPT ;  /* 0x000000010f00788c */ /* 0x000fe4000bfc5270 */
[----:B------:R-:W-:Y:S02]  /*3dc0*/  UISETP.NE.AND UP5, UPT, UR46, 0x1, UPT ;  /* 0x000000012e00788c */ /* 0x000fe4000bfa5270 */
[----:B------:R-:W-:-:S02]  /*3dd0*/  UPRMT UR37, UR10, 0x654, UR37 ;  /* 0x000006540a257896 */ /* 0x000fc40008000025 */
[----:B------:R-:W-:Y:S02]  /*3de0*/  USHF.R.U32.HI UR43, URZ, UR45, UR6 ;  /* 0x0000002dff2b7299 */ /* 0x000fe40008011606 */
[----:B------:R-:W-:Y:S02]  /*3df0*/  UPRMT UR40, UR10, 0x654, UR33 ;  /* 0x000006540a287896 */ /* 0x000fe40008000021 */
[----:B------:R-:W-:Y:S02]  /*3e00*/  UPRMT UR39, UR10, 0x654, UR25 ;  /* 0x000006540a277896 */ /* 0x000fe40008000019 */
[----:B------:R-:W-:Y:S02]  /*3e10*/  UPRMT UR38, UR10, 0x654, UR17 ;  /* 0x000006540a267896 */ /* 0x000fe40008000011 */
[----:B---3--:R-:W-:Y:S02]  /*3e20*/  USHF.R.U32.HI UR41, URZ, UR49, UR41 ;  /* 0x00000031ff297299 */ /* 0x008fe40008011629 */
[----:B------:R-:W-:-:S11]  /*3e30*/  UISETP.NE.AND UP2, UPT, UR4, 0x1, UPT ;  /* 0x000000010400788c */ /* 0x000fd6000bf45270 */
.L_x_83:
[C---:B------:R-:W-:Y:S02]  /*3e40*/  LEA R12, R14.reuse, UR21, 0x3 ;  /* 0x000000150e0c7c11 */ /* 0x040fe4000f8e18ff */
[----:B------:R-:W-:Y:S02]  /*3e50*/  SHF.L.U32 R0, R13, 0x1f, RZ ;  /* 0x0000001f0d007819 */ /* 0x000fe400000006ff */
[----:B------:R-:W-:Y:S02]  /*3e60*/  LEA R8, R14, UR21, 0x4 ;  /* 0x000000150e087c11 */ /* 0x000fe4000f8e20ff */
[----:B--2---:R-:W2:Y:S02]  /*3e70*/  SYNCS.PHASECHK.TRANS64.TRYWAIT P0, [R12+URZ+0x90], R0 ;  /* 0x000090000c0075a7 */ /* 0x004ea400080011ff */
[----:B--2---:R-:W-:Y:S05]  /*3e80*/  @!P0 BRA `(.L_x_73) ;  /* 0x0000007800848947 */ /* 0x004fea0003800000 */
.L_x_159:
[----:B------:R-:W3:Y:S01]  /*3e90*/  LDS.128 R8, [R8+0x100] ;  /* 0x0001000008087984 */ /* 0x000ee20000000c00 */
[----:B------:R-:W-:Y:S01]  /*3ea0*/  UISETP.GE.AND UP0, UPT, UR42, 0x1, UPT ;  /* 0x000000012a00788c */ /* 0x000fe2000bf06270 */
[----:B------:R-:W-:Y:S01]  /*3eb0*/  @!PT LDS RZ, [RZ] ;  /* 0x00000000fffff984 */ /* 0x000fe20000000800 */
[----:B------:R-:W-:Y:S01]  /*3ec0*/  @!PT LDS RZ, [RZ] ;  /* 0x00000000fffff984 */ /* 0x000fe20000000800 */
[----:B------:R-:W-:Y:S01]  /*3ed0*/  @!PT LDS RZ, [RZ] ;  /* 0x00000000fffff984 */ /* 0x000fe20000000800 */
[----:B------:R-:W-:Y:S01]  /*3ee0*/  @!PT LDS RZ, [RZ] ;  /* 0x00000000fffff984 */ /* 0x000fe20000000800 */
[----:B------:R4:W-:Y:S06]  /*3ef0*/  MEMBAR.ALL.CTA ;  /* 0x0000000000007992 */ /* 0x0009ec0000008000 */
[----:B----4-:R-:W4:Y:S01]  /*3f00*/  FENCE.VIEW.ASYNC.S ;  /* 0x00000000000073c6 */ /* 0x010f220000000000 */
[----:B---3--:R-:W-:Y:S11]  /*3f10*/  LOP3.LUT P0, RZ, R10, 0x1, RZ, 0xc0, !PT ;  /* 0x000000010aff7812 */ /* 0x008ff6000780c0ff */
[----:B------:R-:W-:Y:S02]  /*3f20*/  @!UPT UIADD3 URZ, UPT, UPT, URZ, URZ, URZ ;  /* 0x000000fffffff290 */ /* 0x000fe4000fffe0ff */
[----:B----4-:R-:W-:Y:S01]  /*3f30*/  VOTEU.ANY UP1, P0 ;  /* 0x0000000000ff7886 */ /* 0x010fe20000020100 */
[----:B------:R-:W-:Y:S11]  /*3f40*/  PLOP3.LUT P0, PT, PT, PT, UP1, 0x80, 0x8 ;  /* 0x000000000008781c */ /* 0x000ff60003f0f018 */
[----:B------:R-:W-:Y:S02]  /*3f50*/  @!UPT UIADD3 URZ, UPT, UPT, URZ, URZ, URZ ;  /* 0x000000fffffff290 */ /* 0x000fe4000fffe0ff */
[----:B--2---:R-:W-:Y:S02]  /*3f60*/  @P0 SHF.R.U32.HI R0, RZ, 0x10, R9 ;  /* 0x00000010ff000819 */ /* 0x004fe40000011609 */
[----:B------:R-:W-:Y:S02]  /*3f70*/  @P0 MOV R6, R8 ;  /* 0x0000000800060202 */ /* 0x000fe40000000f00 */
[----:B------:R-:W-:Y:S01]  /*3f80*/  @P0 R2UR UR4, R0 ;  /* 0x00000000000402ca */ /* 0x000fe200000e0000 */
[----:B------:R-:W-:Y:S01]  /*3f90*/  VIADD R0, R12, 0xa0 ;  /* 0x000000a00c007836 */ /* 0x000fe20000000000 */
[----:B------:R-:W-:Y:S02]  /*3fa0*/  @P0 LOP3.LUT R8, R9, 0xffff, RZ, 0xc0, !PT ;  /* 0x0000ffff09080812 */ /* 0x000fe400078ec0ff */
[----:B------:R-:W-:Y:S02]  /*3fb0*/  @P0 R2UR UR6, R6 ;  /* 0x00000000060602ca */ /* 0x000fe400000e0000 */
[----:B------:R-:W-:Y:S02]  /*3fc0*/  PRMT R0, RZ, 0x654, R0 ;  /* 0x00000654ff007816 */ /* 0x000fe40000000000 */
[----:B------:R-:W-:Y:S02]  /*3fd0*/  @P0 R2UR UR5, R8 ;  /* 0x00000000080502ca */ /* 0x000fe400000e0000 */
[----:B------:R2:W-:Y:S03]  /*3fe0*/  SYNCS.ARRIVE.TRANS64.RED.A1T0 RZ, [R0+URZ], RZ ;  /* 0x000000ff00ff79a7 */ /* 0x0005e600081004ff */
[----:B------:R-:W-:Y:S04]  /*3ff0*/  @UP1 UMOV UR29, UR4 ;  /* 0x00000004001d1c82 */ /* 0x000fe80008000000 */
[----:B------:R-:W-:Y:S04]  /*4000*/  @UP1 UMOV UR14, UR6 ;  /* 0x00000006000e1c82 */ /* 0x000fe80008000000 */
[----:B------:R-:W-:Y:S01]  /*4010*/  @UP1 UMOV UR13, UR5 ;  /* 0x00000005000d1c82 */ /* 0x000fe20008000000 */
[----:B------:R-:W-:Y:S05]  /*4020*/  BRA.U !UP0, `(.L_x_74) ;  /* 0x0000000108a47547 */ /* 0x000fea000b800000 */
[----:B------:R-:W-:Y:S02]  /*4030*/  UIMAD.WIDE.U32 UR18, UR13, UR47, URZ ;  /* 0x0000002f0d1272a5 */ /* 0x000fe4000f8e00ff */
[----:B------:R-:W-:Y:S02]  /*4040*/  UIMAD.WIDE.U32 UR26, UR14, UR44, URZ ;  /* 0x0000002c0e1a72a5 */ /* 0x000fe4000f8e00ff */
[----:B------:R-:W-:Y:S02]  /*4050*/  USEL UR4, UR30, UR41, !UP5 ;  /* 0x000000291e047287 */ /* 0x000fe4000e800000 */
[----:B------:R-:W-:Y:S02]  /*4060*/  USEL UR7, UR31, UR43, !UP6 ;  /* 0x0000002b1f077287 */ /* 0x000fe4000f000000 */
[----:B-1----:R-:W-:Y:S02]  /*4070*/  UIMAD.WIDE.U32 UR8, UR4, UR22, URZ ;  /* 0x00000016040872a5 */ /* 0x002fe4000f8e00ff */
[----:B------:R-:W-:Y:S01]  /*4080*/  UIMAD.WIDE.U32 UR10, UR7, UR22, URZ ;  /* 0x00000016070a72a5 */ /* 0x000fe2000f8e00ff */
[----:B------:R-:W-:Y:S02]  /*4090*/  UMOV UR5, UR19 ;  /* 0x0000001300057c82 */ /* 0x000fe40008000000 */
[----:B------:R-:W-:Y:S03]  /*40a0*/  USHF.R.U32.HI UR6, URZ, UR49, UR5 ;  /* 0x00000031ff067299 */ /* 0x000fe60008011605 */
[----:B------:R-:W-:Y:S01]  /*40b0*/  UMOV UR5, UR27 ;  /* 0x0000001b00057c82 */ /* 0x000fe20008000000 */
[----:B------:R-:W-:Y:S02]  /*40c0*/  USEL UR6, UR13, UR6, !UP5 ;  /* 0x000000060d067287 */ /* 0x000fe4000e800000 */
[----:B------:R-:W-:Y:S03]  /*40d0*/  USHF.R.U32.HI UR12, URZ, UR45, UR5 ;  /* 0x0000002dff0c7299 */ /* 0x000fe60008011605 */
[----:B------:R-:W-:Y:S02]  /*40e0*/  UMOV UR5, UR9 ;  /* 0x0000000900057c82 */ /* 0x000fe40008000000 */
[----:B------:R-:W-:Y:S03]  /*40f0*/  @UP4 USHF.R.U32.HI UR4, URZ, UR23, UR5 ;  /* 0x00000017ff044299 */ /* 0x000fe60008011605 */
[----:B------:R-:W-:Y:S01]  /*4100*/  UMOV UR5, UR11 ;  /* 0x0000000b00057c82 */ /* 0x000fe20008000000 */
[----:B------:R-:W-:Y:S02]  /*4110*/  UIMAD UR4, UR42, UR4, URZ ;  /* 0x000000042a0472a4 */ /* 0x000fe4000f8e02ff */
[----:B------:R-:W-:Y:S02]  /*4120*/  @UP4 USHF.R.U32.HI UR7, URZ, UR23, UR5 ;  /* 0x00000017ff074299 */ /* 0x000fe40008011605 */
[----:B------:R-:W-:Y:S02]  /*4130*/  UIMAD.WIDE.U32 UR10, UR6, UR22, URZ ;  /* 0x00000016060a72a5 */ /* 0x000fe4000f8e00ff */
[----:B------:R-:W-:Y:S02]  /*4140*/  USEL UR5, UR14, UR12, !UP6 ;  /* 0x0000000c0e057287 */ /* 0x000fe4000f000000 */
[----:B------:R-:W-:Y:S02]  /*4150*/  UIMAD UR8, UR42, UR7, URZ ;  /* 0x000000072a0872a4 */ /* 0x000fe4000f8e02ff */
[----:B------:R-:W-:Y:S03]  /*4160*/  UISETP.GE.AND UP0, UPT, UR6, UR4, UPT ;  /* 0x000000040600728c */ /* 0x000fe6000bf06270 */
[----:B------:R-:W-:Y:S01]  /*4170*/  UMOV UR4, UR11 ;  /* 0x0000000b00047c82 */ /* 0x000fe20008000000 */
[----:B------:R-:W-:Y:S02]  /*4180*/  UISETP.GE.OR UP0, UPT, UR5, UR8, UP0 ;  /* 0x000000080500728c */ /* 0x000fe40008706670 */
[----:B------:R-:W-:Y:S02]  /*4190*/  USHF.R.U32.HI UR4, URZ, UR23, UR4 ;  /* 0x00000017ff047299 */ /* 0x000fe40008011604 */
[----:B------:R-:W-:Y:S02]  /*41a0*/  UIMAD.WIDE.U32 UR8, UR5, UR22, URZ ;  /* 0x00000016050872a5 */ /* 0x000fe4000f8e00ff */
[----:B------:R-:W-:Y:S04]  /*41b0*/  USEL UR10, UR6, UR4, !UP4 ;  /* 0x00000004060a7287 */ /* 0x000fe8000e000000 */
[----:B------:R-:W-:Y:S01]  /*41c0*/  UIADD3 UR11, UPT, UPT, -UR10, URZ, URZ ;  /* 0x000000ff0a0b7290 */ /* 0x000fe2000fffe1ff */
[----:B------:R-:W-:Y:S02]  /*41d0*/  @!UP0 UMOV UR4, UR9 ;  /* 0x0000000900048c82 */ /* 0x000fe40008000000 */
[----:B------:R-:W-:Y:S02]  /*41e0*/  @!UP0 USHF.R.U32.HI UR4, URZ, UR23, UR4 ;  /* 0x00000017ff048299 */ /* 0x000fe40008011604 */
[----:B------:R-:W-:Y:S02]  /*41f0*/  UIMAD UR8, UR42, UR11, UR6 ;  /* 0x0000000b2a0872a4 */ /* 0x000fe4000f8e0206 */
[----:B------:R-:W-:Y:S04]  /*4200*/  @!UP0 USEL UR4, UR5, UR4, !UP4 ;  /* 0x0000000405048287 */ /* 0x000fe8000e000000 */
[----:B------:R-:W-:Y:S02]  /*4210*/  @!UP0 UIMAD UR8, UR7, UR8, UR4 ;  /* 0x00000008070882a4 */ /* 0x000fe4000f8e0204 */
[----:B------:R-:W-:Y:S02]  /*4220*/  @!UP0 UIADD3 UR9, UPT, UPT, UR10, -UR4, URZ ;  /* 0x800000040a098290 */ /* 0x000fe4000fffe0ff */
[----:B------:R-:W-:Y:S02]  /*4230*/  UIADD3 UR4, UPT, UPT, -UR5, URZ, URZ ;  /* 0x000000ff05047290 */ /* 0x000fe4000fffe1ff */
[----:B------:R-:W-:Y:S02]  /*4240*/  UIADD3 UR7, UPT, UPT, -UR6, URZ, URZ ;  /* 0x000000ff06077290 */ /* 0x000fe4000fffe1ff */
[----:B------:R-:W-:Y:S02]  /*4250*/  @!UP0 UIMAD UR6, UR9, UR42, UR5 ;  /* 0x0000002a090682a4 */ /* 0x000fe4000f8e0205 */
[----:B------:R-:W-:Y:S02]  /*4260*/  UIMAD UR14, UR15, UR4, UR14 ;  /* 0x000000040f0e72a4 */ /* 0x000fe4000f8e020e */
[----:B------:R-:W-:Y:S01]  /*4270*/  UIMAD UR13, UR46, UR7, UR13 ;  /* 0x000000072e0d72a4 */ /* 0x000fe2000f8e020d */
[----:B------:R-:W-:Y:S02]  /*4280*/  @!UP0 UMOV UR5, UR8 ;  /* 0x0000000800058c82 */ /* 0x000fe40008000000 */
[----:B------:R-:W-:Y:S02]  /*4290*/  UIMAD UR14, UR5, UR15, UR14 ;  /* 0x0000000f050e72a4 */ /* 0x000fe4000f8e020e */
[----:B------:R-:W-:Y:S11]  /*42a0*/  UIMAD UR13, UR6, UR46, UR13 ;  /* 0x0000002e060d72a4 */ /* 0x000ff6000f8e020d */
[----:B------:R-:W-:Y:S01]  /*42b0*/  @!UPT UIADD3 URZ, UPT, UPT, URZ, URZ, URZ ;  /* 0x000000fffffff290 */ /* 0x000fe2000fffe0ff */
.L_x_74:
[----:B------:R-:W3:Y:S01]  /*42c0*/  @!UP2 LDCU.128 UR8, c[0x0][0xb10] ;  /* 0x00016200ff08a7ac */ /* 0x000ee20008000c00 */
[C---:B------:R-:W-:Y:S02]  /*42d0*/  ISETP.NE.U32.AND P1, PT, R4.reuse, RZ, PT ;  /* 0x000000ff0400720c */ /* 0x040fe40003f25070 */
[----:B------:R-:W-:Y:S02]  /*42e0*/  ISETP.NE.U32.AND P0, PT, R4, RZ, PT ;  /* 0x000000ff0400720c */ /* 0x000fe40003f05070 */
[C---:B------:R-:W-:Y:S02]  /*42f0*/  ISETP.NE.AND.EX P1, PT, R5.reuse, RZ, PT, P1 ;  /* 0x000000ff0500720c */ /* 0x040fe40003f25310 */
[----:B------:R-:W-:Y:S01]  /*4300*/  ISETP.NE.AND.EX P0, PT, R5, RZ, PT, P0 ;  /* 0x000000ff0500720c */ /* 0x000fe20003f05300 */
[----:B------:R-:W4:Y:S01]  /*4310*/  @!UP2 LDCU UR5, c[0x0][0xb0c] ;  /* 0x00016180ff05a7ac */ /* 0x000f220008000800 */
[----:B------:R-:W-:Y:S01]  /*4320*/  SHF.L.U32 R9, R15, 0x1f, RZ ;  /* 0x0000001f0f097819 */ /* 0x000fe200000006ff */
[----:B------:R-:W-:Y:S02]  /*4330*/  USHF.L.U32 UR35, UR16, 0x7, URZ ;  /* 0x0000000710237899 */ /* 0x000fe400080006ff */
[----:B------:R-:W-:Y:S02]  /*4340*/  USHF.L.U32 UR34, UR20, 0x8, URZ ;  /* 0x0000000814227899 */ /* 0x000fe400080006ff */
[----:B---3--:R-:W-:Y:S07]  /*4350*/  UIMAD.WIDE.U32 UR6, UR14, UR8, URZ ;  /* 0x000000080e0672a5 */ /* 0x008fee000f8e00ff */
[----:B------:R-:W-:Y:S01]  /*4360*/  @!UP2 UMOV UR4, UR7 ;  /* 0x000000070004ac82 */ /* 0x000fe20008000000 */
[----:B----4-:R-:W-:Y:S02]  /*4370*/  @!UP2 UISETP.NE.AND UP0, UPT, UR5, 0x1, UPT ;  /* 0x000000010500a88c */ /* 0x010fe4000bf05270 */
[----:B------:R-:W-:Y:S02]  /*4380*/  @!UP2 USHF.R.U32.HI UR4, URZ, UR9, UR4 ;  /* 0x00000009ff04a299 */ /* 0x000fe40008011604 */
[----:B------:R-:W-:Y:S02]  /*4390*/  UIMAD.WIDE.U32 UR6, UR13, UR11, URZ ;  /* 0x0000000b0d0672a5 */ /* 0x000fe4000f8e00ff */
[----:B------:R-:W-:Y:S02]  /*43a0*/  @!UP2 USEL UR8, UR14, UR4, !UP0 ;  /* 0x000000040e08a287 */ /* 0x000fe4000c000000 */
[----:B------:R-:W-:Y:S03]  /*43b0*/  @!UP2 UISETP.NE.AND UP0, UPT, UR10, 0x1, UPT ;  /* 0x000000010a00a88c */ /* 0x000fe6000bf05270 */
[----:B------:R-:W-:Y:S02]  /*43c0*/  @!UP2 UMOV UR6, UR7 ;  /* 0x000000070006ac82 */ /* 0x000fe40008000000 */
[----:B------:R-:W3:Y:S02]  /*43d0*/  @!UP2 LDCU UR4, c[0x0][0xb20] ;  /* 0x00016400ff04a7ac */ /* 0x000ee40008000800 */
[----:B---3--:R-:W-:Y:S04]  /*43e0*/  @!UP2 USHF.R.U32.HI UR6, URZ, UR4, UR6 ;  /* 0x00000004ff06a299 */ /* 0x008fe80008011606 */
[----:B------:R-:W-:Y:S04]  /*43f0*/  @!UP2 USEL UR6, UR13, UR6, !UP0 ;  /* 0x000000060d06a287 */ /* 0x000fe8000c000000 */
[----:B------:R-:W-:Y:S02]  /*4400*/  @!UP2 UIADD3 UR4, UPT, UPT, -UR8, UR6, URZ ;  /* 0x000000060804a290 */ /* 0x000fe4000fffe1ff */
[----:B------:R-:W-:Y:S02]  /*4410*/  @!UP2 UIADD3 UR6, UPT, UPT, UR8, -UR6, URZ ;  /* 0x800000060806a290 */ /* 0x000fe4000fffe0ff */
[----:B------:R-:W-:Y:S02]  /*4420*/  @!UP2 UIMAD UR14, UR4, UR5, UR14 ;  /* 0x00000005040ea2a4 */ /* 0x000fe4000f8e020e */
[----:B------:R-:W-:Y:S01]  /*4430*/  @!UP2 UIMAD UR13, UR6, UR10, UR13 ;  /* 0x0000000a060da2a4 */ /* 0x000fe2000f8e020d */
[----:B------:R-:W-:Y:S11]  /*4440*/  BRA.U UP3, `(.L_x_75) ;  /* 0x0000000103107547 */ /* 0x000ff6000b800000 */
[----:B------:R-:W-:Y:S04]  /*4450*/  MOV R6, UR48 ;  /* 0x0000003000067c02 */ /* 0x000fe80008000f00 */
[----:B------:R-:W-:Y:S04]  /*4460*/  SHF.L.U32 R6, R6, 0x1f, RZ ;  /* 0x0000001f06067819 */ /* 0x000fe800000006ff */
[----:B------:R-:W3:Y:S02]  /*4470*/  SYNCS.PHASECHK.TRANS64.TRYWAIT P2, [UR21+0x88], R6 ;  /* 0x00008806ff0075a7 */ /* 0x000ee40008041115 */
[----:B---3--:R-:W-:Y:S05]  /*4480*/  @!P2 BRA `(.L_x_76) ;  /* 0x000000740018a947 */ /* 0x008fea0003800000 */
.L_x_75:
[----:B------:R-:W-:Y:S05]  /*4490*/  @!P1 BRA `(.L_x_77) ;  /* 0x0000000000309947 */ /* 0x000fea0003800000 */
[----:B------:R-:W-:Y:S01]  /*44a0*/  ISETP.NE.U32.AND P1, PT, R2, RZ, PT ;  /* 0x000000ff0200720c */ /* 0x000fe20003f25070 */
[----:B------:R-:W3:Y:S01]  /*44b0*/  LDCU.64 UR4, c[0x0][0x358] ;  /* 0x00006b00ff0477ac */ /* 0x000ee20008000a00 */
[----:B------:R-:W-:Y:S02]  /*44c0*/  IMAD.MOV.U32 R142, RZ, RZ, 0x1 ;  /* 0x00000001ff8e7424 */ /* 0x000fe400078e00ff */
[----:B------:R-:W-:Y:S11]  /*44d0*/  ISETP.NE.AND.EX P1, PT, R3, RZ, PT, P1 ;  /* 0x000000ff0300720c */ /* 0x000ff60003f25310 */
[----:B------:R-:W-:Y:S02]  /*44e0*/  @!UPT UIADD3 URZ, UPT, UPT, URZ, URZ, URZ ;  /* 0x000000fffffff290 */ /* 0x000fe4000fffe0ff */
[----:B------:R-:W4:Y:S01]  /*44f0*/  @P1 LDC.64 R10, c[0x0][0x888] ;  /* 0x00022200ff0a1b82 */ /* 0x000f220000000a00 */
[----:B--2---:R-:W-:Y:S04]  /*4500*/  @P1 IMAD R0, R4, UR36, RZ ;  /* 0x0000002404001c24 */ /* 0x004fe8000f8e02ff */
[----:B----4-:R-:W-:Y:S04]  /*4510*/  @P1 IMAD.WIDE R10, R0, 0x4, R10 ;  /* 0x00000004000a1825 */ /* 0x010fe800078e020a */
[----:B------:R-:W-:Y:S01]  /*4520*/  HFMA2 R0, -RZ, RZ, 0, 5.9604644775390625e-08 ;  /* 0x00000001ff007431 */ /* 0x000fe200000001ff */
[----:B---3-5:R3:W5:Y:S04]  /*4530*/  @P1 LDG.E R73, desc[UR4][R10.64] ;  /* 0x000000040a491981 */ /* 0x028768000c1e1900 */
[----:B------:R-:W-:Y:S01]  /*4540*/  @!P1 PRMT R142, R0, 0x7610, R142 ;  /* 0x00007610008e9816 */ /* 0x000fe2000000008e */
[----:B---3--:R-:W4:Y:S06]  /*4550*/  @!P1 LDC R73, c[0x0][0x880] ;  /* 0x00022000ff499b82 */ /* 0x008f2c0000000800 */
.L_x_77:
[----:B----45:R-:W-:Y:S01]  /*4560*/  @!P0 FSETP.EQ.AND P1, PT, R73, RZ, PT ;  /* 0x000000ff4900820b */ /* 0x030fe20003f22000 */
[----:B------:R-:W-:Y:S01]  /*4570*/  @!UPT UIADD3 URZ, UPT, UPT, URZ, URZ, URZ ;  /* 0x000000fffffff290 */ /* 0x000fe2000fffe0ff */
[----:B------:R-:W-:Y:S11]  /*4580*/  @!P0 BRA `(.L_x_78) ;  /* 0x0000000000188947 */ /* 0x000ff60003800000 */
[----:B------:R-:W-:Y:S02]  /*4590*/  LOP3.LUT P0, RZ, R142, 0xff, RZ, 0xc0, !PT ;  /* 0x000000ff8eff7812 */ /* 0x000fe4000780c0ff */
[----:B------:R-:W-:Y:S04]  /*45a0*/  ISETP.NE.U32.AND P1, PT, R2, RZ, PT ;  /* 0x000000ff0200720c */ /* 0x000fe80003f25070 */
[----:B------:R-:W-:Y:S04]  /*45b0*/  ISETP.NE.AND.EX P1, PT, R3, RZ, PT, P1 ;  /* 0x000000ff0300720c */ /* 0x000fe80003f25310 */
[----:B------:R-:W-:Y:S03]  /*45c0*/  PLOP3.LUT P1, PT, P1, PT, PT, 0x8, 0x80 ;  /* 0x000000000080781c */ /* 0x000fe60000f2e170 */
[----:B------:R-:W-:Y:S11]  /*45d0*/  @P0 FSETP.EQ.AND P1, PT, R73, RZ, PT ;  /* 0x000000ff4900020b */ /* 0x000ff60003f22000 */
[----:B------:R-:W-:Y:S02]  /*45e0*/  @!UPT UIADD3 URZ, UPT, UPT, URZ, URZ, URZ ;  /* 0x000000fffffff290 */ /* 0x000fe4000fffe0ff */
.L_x_78:
[----:B------:R-:W3:Y:S01]  /*45f0*/  SYNCS.PHASECHK.TRANS64.TRYWAIT P2, [UR21+0x60], R9 ;  /* 0x00006009ff0075a7 */ /* 0x000ee20008041115 */
[----:B------:R-:W-:Y:S04]  /*4600*/  ELECT P0, URZ, PT ;  /* 0x0000000000ff782f */ /* 0x000fe80003800000 */
[----:B------:R-:W-:Y:S11]  /*4610*/  PLOP3.LUT P1, PT, P1, P0, PT, 0xf2, 0x2f ;  /* 0x00000000002f781c */ /* 0x000ff60000f21e72 */
[----:B------:R-:W-:Y:S02]  /*4620*/  @!UPT UIADD3 URZ, UPT, UPT, URZ, URZ, URZ ;  /* 0x000000fffffff290 */ /* 0x000fe4000fffe0ff */
[----:B------:R-:W-:Y:S05]  /*4630*/  @!P1 IADD3 R8, P0, PT, R16, 0x580, RZ ;  /* 0x0000058010089810 */ /* 0x000fea0007f1e0ff */
[----:B--2---:R-:W-:Y:S01]  /*4640*/  @!P1 IMAD.X R6, RZ, RZ, R17, P0 ;  /* 0x000000ffff069224 */ /* 0x004fe200000e0611 */
[----:B---3--:R-:W-:Y:S07]  /*4650*/  @!P2 BRA `(.L_x_79) ;  /* 0x0000007000bca947 */ /* 0x008fee0003800000 */
.L_x_162:
[----:B------:R-:W-:Y:S01]  /*4660*/  @!P1 R2UR UR5, R8 ;  /* 0x00000000080592ca */ /* 0x000fe200000e0000 */
[----:B------:R-:W-:Y:S01]  /*4670*/  VOTEU.ALL UP0, P1 ;  /* 0x0000000000ff7886 */ /* 0x000fe20000800000 */
[----:B------:R-:W-:Y:S01]  /*4680*/  @!P1 R2UR UR4, R6 ;  /* 0x00000000060492ca */ /* 0x000fe200000e0000 */
[----:B--2---:R-:W-:Y:S01]  /*4690*/  @!P1 IMAD.MOV.U32 R0, RZ, RZ, 0x4000 ;  /* 0x00004000ff009424 */ /* 0x004fe200078e00ff */
[----:B------:R-:W-:Y:S01]  /*46a0*/  UMOV UR6, 0x0 ;  /* 0x0000000000067882 */ /* 0x000fe20000000000 */
[----:B------:R-:W-:Y:S01]  /*46b0*/  UMOV UR7, 0x10000000 ;  /* 0x1000000000077882 */ /* 0x000fe20000000000 */
[----:B------:R-:W-:Y:S01]  /*46c0*/  @!UP0 UIADD3 UR32, UPT, UPT, UR21, 0x400, URZ ;  /* 0x0000040015208890 */ /* 0x000fe2000fffe0ff */
[----:B------:R-:W-:Y:S01]  /*46d0*/  @!P1 IADD3 R8, P0, PT, R16, 0x580, RZ ;  /* 0x0000058010089810 */ /* 0x000fe20007f1e0ff */
[----:B------:R-:W-:Y:S04]  /*46e0*/  VOTEU.ALL UP0, P1 ;  /* 0x0000000000ff7886 */ /* 0x000fe80000800000 */
[----:B------:R-:W-:Y:S02]  /*46f0*/  @!P1 IMAD.X R6, RZ, RZ, R17, P0 ;  /* 0x000000ffff069224 */ /* 0x000fe400000e0611 */
[----:B------:R-:W-:Y:S02]  /*4700*/  IMAD.U32 R10, RZ, RZ, UR5 ;  /* 0x00000005ff0a7e24 */ /* 0x000fe4000f8e00ff */
[----:B------:R-:W-:Y:S03]  /*4710*/  IMAD.U32 R11, RZ, RZ, UR4 ;  /* 0x00000004ff0b7e24 */ /* 0x000fe6000f8e00ff */
[----:B------:R-:W-:Y:S02]  /*4720*/  @!P1 R2UR UR4, R10 ;  /* 0x000000000a0492ca */ /* 0x000fe400000e0000 */
[----:B------:R-:W-:Y:S11]  /*4730*/  @!P1 R2UR UR5, R11 ;  /* 0x000000000b0592ca */ /* 0x000ff600000e0000 */
[----:B------:R-:W-:Y:S02]  /*4740*/  @!UPT UIADD3 URZ, UPT, UPT, URZ, URZ, URZ ;  /* 0x000000fffffff290 */ /* 0x000fe4000fffe0ff */
[----:B------:R2:W-:Y:S01]  /*4750*/  @!UP0 UTMALDG.3D [UR32], [UR4], desc[UR6] ;  /* 0x00000620040085b4 */ /* 0x0005e20008011000 */
[----:B------:R2:W-:Y:S01]  /*4760*/  @!P1 SYNCS.ARRIVE.TRANS64.RED.A0TR RZ, [UR21+0x40], R0 ;  /* 0x00004000ffff99a7 */ /* 0x0005e20008300415 */
[----:B------:R-:W-:Y:S01]  /*4770*/  SYNCS.ARRIVE.TRANS64.RED.A1T0 RZ, [UR40], RZ ;  /* 0x000000ffffff79a7 */ /* 0x000fe20008100428 */
[----:B------:R-:W3:Y:S02]  /*4780*/  SYNCS.PHASECHK.TRANS64.TRYWAIT P2, [UR21+0x68], R9 ;  /* 0x00006809ff0075a7 */ /* 0x000ee40008041115 */
[----:B--23--:R-:W-:Y:S05]  /*4790*/  @!P2 BRA `(.L_x_80) ;  /* 0x000000700084a947 */ /* 0x00cfea0003800000 */
.L_x_164:
        /* <DEDUP_REMOVED lines=8> */
[----:B------:R-:W-:Y:S01]  /*4820*/  @!UP0 UIADD3 UR24, UPT, UPT, UR21, 0x4400, URZ ;  /* 0x0000440015188890 */ /* 0x000fe2000fffe0ff */
[----:B------:R-:W-:Y:S01]  /*4830*/  VOTEU.ALL UP0, P1 ;  /* 0x0000000000ff7886 */ /* 0x000fe20000800000 */
[----:B------:R-:W-:Y:S01]  /*4840*/  UMOV UR27, UR35 ;  /* 0x00000023001b7c82 */ /* 0x000fe20008000000 */
[----:B------:R-:W-:Y:S02]  /*4850*/  UMOV UR28, UR36 ;  /* 0x00000024001c7c82 */ /* 0x000fe40008000000 */
[----:B------:R-:W-:Y:S02]  /*4860*/  IMAD.U32 R10, RZ, RZ, UR5 ;  /* 0x00000005ff0a7e24 */ /* 0x000fe4000f8e00ff */
[----:B------:R-:W-:Y:S02]  /*4870*/  IMAD.U32 R11, RZ, RZ, UR4 ;  /* 0x00000004ff0b7e24 */ /* 0x000fe4000f8e00ff */
[----:B------:R-:W-:Y:S01]  /*4880*/  @!P1 IMAD.X R6, RZ, RZ, R17, P0 ;  /* 0x000000ffff069224 */ /* 0x000fe200000e0611 */
        /* <DEDUP_REMOVED lines=8> */
.L_x_166:
[----:B------:R-:W-:Y:S01]  /*4910*/  @!P1 R2UR UR5, R8 ;  /* 0x00000000080592ca */ /* 0x000fe200000e0000 */
[----:B------:R-:W-:Y:S01]  /*4920*/  VOTEU.ALL UP0, P1 ;  /* 0x0000000000ff7886 */ /* 0x000fe20000800000 */
[----:B------:R-:W-:Y:S01]  /*4930*/  @!P1 R2UR UR4, R6 ;  /* 0x00000000060492ca */ /* 0x000fe200000e0000 */
[----:B--2---:R-:W-:Y:S01]  /*4940*/  @!P1 IMAD.MOV.U32 R0, RZ, RZ, 0x4000 ;  /* 0x00004000ff009424 */ /* 0x004fe200078e00ff */
[----:B------:R-:W-:Y:S01]  /*4950*/  UMOV UR6, 0x0 ;  /* 0x0000000000067882 */ /* 0x000fe20000000000 */
[----:B------:R-:W-:Y:S01]  /*4960*/  UMOV UR7, 0x10000000 ;  /* 0x1000000000077882 */ /* 0x000fe20000000000 */
[----:B------:R-:W-:Y:S01]  /*4970*/  @!UP0 UIADD3 UR18, UPT, UPT, UR34, 0x80, URZ ;  /* 0x0000008022128890 */ /* 0x000fe2000fffe0ff */
[----:B------:R-:W-:Y:S01]  /*4980*/  VIADD R14, R14, 0x1 ;  /* 0x000000010e0e7836 */ /* 0x000fe20000000000 */
[----:B------:R-:W-:Y:S01]  /*4990*/  @!UP0 UIADD3 UR16, UPT, UPT, UR21, 0x8400, URZ ;  /* 0x0000840015108890 */ /* 0x000fe2000fffe0ff */
[----:B------:R-:W-:Y:S01]  /*49a0*/  VOTEU.ALL UP0, P1 ;  /* 0x0000000000ff7886 */ /* 0x000fe20000800000 */
[----:B------:R-:W-:Y:S01]  /*49b0*/  UMOV UR19, UR35 ;  /* 0x0000002300137c82 */ /* 0x000fe20008000000 */
[----:B------:R-:W-:Y:S02]  /*49c0*/  UMOV UR20, UR36 ;  /* 0x0000002400147c82 */ /* 0x000fe40008000000 */
        /* <DEDUP_REMOVED lines=10> */
.L_x_168:
[----:B------:R-:W-:Y:S01]  /*4a70*/  @!P1 IADD3 R6, P0, PT, R16, 0x580, RZ ;  /* 0x0000058010069810 */ /* 0x000fe20007f1e0ff */
[----:B------:R-:W-:Y:S01]  /*4a80*/  VOTEU.ALL UP0, P1 ;  /* 0x0000000000ff7886 */ /* 0x000fe20000800000 */
[----:B------:R-:W-:Y:S01]  /*4a90*/  UMOV UR6, 0x0 ;  /* 0x0000000000067882 */ /* 0x000fe20000000000 */
[----:B------:R-:W-:Y:S01]  /*4aa0*/  UMOV UR7, 0x10000000 ;  /* 0x1000000000077882 */ /* 0x000fe20000000000 */
[----:B------:R-:W-:Y:S01]  /*4ab0*/  @!P1 R2UR UR5, R6 ;  /* 0x00000000060592ca */ /* 0x000fe200000e0000 */
[----:B--2---:R-:W-:Y:S01]  /*4ac0*/  @!P1 IMAD.X R0, RZ, RZ, R17, P0 ;  /* 0x000000ffff009224 */ /* 0x004fe200000e0611 */
[----:B------:R-:W-:Y:S01]  /*4ad0*/  @!UP0 UIADD3 UR10, UPT, UPT, UR34, 0xc0, URZ ;  /* 0x000000c0220a8890 */ /* 0x000fe2000fffe0ff */
[----:B------:R-:W-:Y:S01]  /*4ae0*/  R2UR UR18, R144 ;  /* 0x00000000901272ca */ /* 0x000fe200000e0000 */
[----:B------:R-:W-:Y:S01]  /*4af0*/  @!UP0 UIADD3 UR8, UPT, UPT, UR21, 0xc400, URZ ;  /* 0x0000c40015088890 */ /* 0x000fe2000fffe0ff */
[----:B------:R-:W-:Y:S01]  /*4b00*/  R2UR UR16, R145 ;  /* 0x00000000911072ca */ /* 0x000fe200000e0000 */
[----:B------:R-:W-:Y:S01]  /*4b10*/  @!UP0 UIADD3 UR9, UPT, UPT, UR21, 0x58, URZ ;  /* 0x0000005815098890 */ /* 0x000fe2000fffe0ff */
[----:B------:R-:W-:Y:S01]  /*4b20*/  @!P1 R2UR UR4, R0 ;  /* 0x00000000000492ca */ /* 0x000fe200000e0000 */
[----:B------:R-:W-:Y:S01]  /*4b30*/  VOTEU.ALL UP0, P1 ;  /* 0x0000000000ff7886 */ /* 0x000fe20000800000 */
[----:B------:R-:W-:Y:S01]  /*4b40*/  UMOV UR11, UR35 ;  /* 0x00000023000b7c82 */ /* 0x000fe20008000000 */
[----:B------:R-:W-:Y:S01]  /*4b50*/  UMOV UR12, UR36 ;  /* 0x00000024000c7c82 */ /* 0x000fe20008000000 */
[C---:B------:R-:W-:Y:S01]  /*4b60*/  ISETP.NE.AND P0, PT, R14.reuse, 0x2, PT ;  /* 0x000000020e00780c */ /* 0x040fe20003f05270 */
[----:B------:R-:W-:Y:S01]  /*4b70*/  UPLOP3.LUT UP3, UPT, UPT, UPT, UPT, 0x80, 0x8 ;  /* 0x000000000008789c */ /* 0x000fe20003f6f070 */
[----:B------:R-:W-:Y:S01]  /*4b80*/  IMAD.U32 R8, RZ, RZ, UR5 ;  /* 0x00000005ff087e24 */ /* 0x000fe2000f8e00ff */
[----:B------:R-:W-:Y:S01]  /*4b90*/  LOP3.LUT R15, R15, 0x1, RZ, 0x3c, !PT ;  /* 0x000000010f0f7812 */ /* 0x000fe200078e3cff */
[----:B------:R-:W-:Y:S01]  /*4ba0*/  UMOV UR36, UR29 ;  /* 0x0000001d00247c82 */ /* 0x000fe20008000000 */
[----:B------:R-:W-:Y:S01]  /*4bb0*/  SEL R0, RZ, 0x1, P0 ;  /* 0x00000001ff007807 */ /* 0x000fe20000000000 */
[----:B------:R-:W-:Y:S01]  /*4bc0*/  UIADD3 UR20, UPT, UPT, UR13, UR18, URZ ;  /* 0x000000120d147290 */ /* 0x000fe2000fffe0ff */
[----:B------:R-:W-:Y:S01]  /*4bd0*/  SEL R14, R14, RZ, P0 ;  /* 0x000000ff0e0e7207 */ /* 0x000fe20000000000 */
[----:B------:R-:W-:Y:S01]  /*4be0*/  UIADD3 UR16, UPT, UPT, UR14, UR16, URZ ;  /* 0x000000100e107290 */ /* 0x000fe2000fffe0ff */
[----:B------:R-:W-:Y:S01]  /*4bf0*/  IMAD.U32 R9, RZ, RZ, UR4 ;  /* 0x00000004ff097e24 */ /* 0x000fe2000f8e00ff */
[----:B------:R-:W-:Y:S02]  /*4c00*/  @!P1 R2UR UR4, R8 ;  /* 0x00000000080492ca */ /* 0x000fe400000e0000 */
[----:B------:R-:W-:Y:S02]  /*4c10*/  LOP3.LUT R13, R13, R0, RZ, 0x3c, !PT ;  /* 0x000000000d0d7212 */ /* 0x000fe400078e3cff */
[----:B------:R-:W-:Y:S11]  /*4c20*/  @!P1 R2UR UR5, R9 ;  /* 0x00000000090592ca */ /* 0x000ff600000e0000 */
[----:B------:R-:W-:Y:S02]  /*4c30*/  @!UPT UIADD3 URZ, UPT, UPT, URZ, URZ, URZ ;  /* 0x000000fffffff290 */ /* 0x000fe4000fffe0ff */
[----:B------:R2:W-:Y:S01]  /*4c40*/  @!UP0 UTMALDG.3D [UR8], [UR4], desc[UR6] ;  /* 0x00000608040085b4 */ /* 0x0005e20008011000 */
[----:B------:R2:W-:Y:S01]  /*4c50*/  @!P1 SYNCS.ARRIVE.TRANS64.RED.A0TR RZ, [UR21+0x58], R7 ;  /* 0x00005807ffff99a7 */ /* 0x0005e20008300415 */
[----:B------:R-:W-:Y:S01]  /*4c60*/  SYNCS.ARRIVE.TRANS64.RED.A1T0 RZ, [UR37], RZ ;  /* 0x000000ffffff79a7 */ /* 0x000fe20008100425 */
[----:B------:R-:W-:Y:S05]  /*4c70*/  BRA.U UP1, `(.L_x_83) ;  /* 0xfffffff101707547 */ /* 0x000fea000b83ffff */
[----:B------:R-:W-:-:S04]  /*4c80*/  SHF.L.U32 R2, R15, 0x1f, RZ ;  /* 0x0000001f0f027819 */ /* 0x000fc800000006ff */
[----:B------:R-:W3:Y:S02]  /*4c90*/  SYNCS.PHASECHK.TRANS64.TRYWAIT P0, [UR21+0x60], R2 ;  /* 0x00006002ff0075a7 */ /* 0x000ee40008001115 */
[----:B---3--:R-:W-:Y:S05]  /*4ca0*/  @!P0 BRA `(.L_x_84) ;  /* 0x0000006c00888947 */ /* 0x008fea0003800000 */
.L_x_170:
[----:B------:R-:W4:Y:S02]  /*4cb0*/  SYNCS.PHASECHK.TRANS64.TRYWAIT P0, [UR21+0x68], R2 ;  /* 0x00006802ff0075a7 */ /* 0x000f240008001115 */
[----:B----4-:R-:W-:Y:S05]  /*4cc0*/  @!P0 BRA `(.L_x_85) ;  /* 0x0000006c00988947 */ /* 0x010fea0003800000 */
.L_x_172:
[----:B------:R-:W4:Y:S02]  /*4cd0*/  SYNCS.PHASECHK.TRANS64.TRYWAIT P0, [UR21+0x70], R2 ;  /* 0x00007002ff0075a7 */ /* 0x000f240008001115 */
[----:B----4-:R-:W-:Y:S05]  /*4ce0*/  @!P0 BRA `(.L_x_86) ;  /* 0x0000006c00a88947 */ /* 0x010fea0003800000 */
.L_x_174:
[----:B---3--:R-:W-:-:S07]  /*4cf0*/  MOV R0, UR21 ;  /* 0x0000001500007c02 */ /* 0x008fce0008000f00 */
.L_x_87:
[----:B---3--:R-:W-:-:S04]  /*4d00*/  SHF.L.U32 R2, R15, 0x1f, RZ ;  /* 0x0000001f0f027819 */ /* 0x008fc800000006ff */
[----:B------:R3:W4:Y:S03]  /*4d10*/  SYNCS.PHASECHK.TRANS64.TRYWAIT P0, [R0+URZ+0x78], R2 ;  /* 0x00007802000075a7 */ /* 0x00072600080011ff */
[----:B----4-:R-:W-:Y:S05]  /*4d20*/  @!P0 NANOSLEEP.SYNCS 0x989680 ;  /* 0x009896800000895d */ /* 0x010fea0003900000 */
[----:B------:R-:W4:Y:S02]  /*4d30*/  @!P0 SYNCS.PHASECHK.TRANS64 P0, [R0+URZ+0x78], R2 ;  /* 0x00007802000085a7 */ /* 0x000f2400080010ff */
[----:B-12-4-:R-:W-:Y:S05]  /*4d40*/  @P0 EXIT ;  /* 0x000000000000094d */ /* 0x016fea0003800000 */
[----:B------:R-:W-:Y:S05]  /*4d50*/  BRA `(.L_x_87) ;  /* 0xfffffffc00e87947 */ /* 0x000fea000383ffff */
.L_x_72:
[----:B------:R-:W-:-:S06]  /*4d60*/  UISETP.GE.AND UP0, UPT, UR17, 0x4, UPT ;  /* 0x000000041100788c */ /* 0x000fcc000bf06270 */
[----:B------:R-:W-:-:S13]  /*4d70*/  PLOP3.LUT P0, PT, PT, PT, UP0, 0x80, 0x8 ;  /* 0x000000000008781c */ /* 0x000fda0003f0f008 */
[----:B------:R-:W-:Y:S05]  /*4d80*/  @!P0 EXIT ;  /* 0x000000000000894d */ /* 0x000fea0003800000 */
[----:B------:R-:W1:Y:S08]  /*4d90*/  S2UR UR4, SR_CgaCtaId ;  /* 0x00000000000479c3 */ /* 0x000e700000008800 */
[----:B------:R-:W-:Y:S01]  /*4da0*/  BAR.SYNC.DEFER_BLOCKING 0x6, 0xa0 ;  /* 0x0182800000007b1d */ /* 0x000fe20000010000 */
[C---:B------:R-:W-:Y:S01]  /*4db0*/  IMAD.SHL.U32 R2, R160.reuse, 0x40, RZ ;  /* 0x00000040a0027824 */ /* 0x040fe200078e00ff */
[C---:B------:R-:W-:Y:S01]  /*4dc0*/  LOP3.LUT R141, R160.reuse, 0x1, RZ, 0xc0, !PT ;  /* 0x00000001a08d7812 */ /* 0x040fe200078ec0ff */
[----:B------:R-:W-:-:S02]  /*4dd0*/  IMAD.SHL.U32 R140, R160, 0x8, RZ ;  /* 0x00000008a08c7824 */ /* 0x000fc400078e00ff */
[----:B------:R-:W-:Y:S02]  /*4de0*/  HFMA2 R157, -RZ, RZ, 0, 5.9604644775390625e-08 ;  /* 0x00000001ff9d7431 */ /* 0x000fe400000001ff */
[----:B------:R-:W-:Y:S01]  /*4df0*/  IMAD.U32 R69, R160, 0x10000, RZ ;  /* 0x00010000a0457824 */ /* 0x000fe200078e00ff */
[----:B------:R-:W-:Y:S01]  /*4e00*/  UMOV UR44, 0x400 ;  /* 0x00000400002c7882 */ /* 0x000fe20000000000 */
[----:B------:R-:W2:Y:S01]  /*4e10*/  LDC.64 R138, c[0x0][0x8b0] ;  /* 0x00022c00ff8a7b82 */ /* 0x000ea20000000a00 */
[----:B------:R-:W-:Y:S01]  /*4e20*/  LOP3.LUT R3, R2, 0x1c0, RZ, 0xc0, !PT ;  /* 0x000001c002037812 */ /* 0x000fe200078ec0ff */
[----:B------:R-:W-:Y:S01]  /*4e30*/  IMAD.MOV.U32 R159, RZ, RZ, 0x2 ;  /* 0x00000002ff9f7424 */ /* 0x000fe200078e00ff */
[----:B------:R-:W-:Y:S01]  /*4e40*/  ISETP.NE.U32.AND P0, PT, R141, 0x1, PT ;  /* 0x000000018d00780c */ /* 0x000fe20003f05070 */
[----:B------:R-:W-:Y:S01]  /*4e50*/  IMAD.MOV.U32 R158, RZ, RZ, 0x4 ;  /* 0x00000004ff9e7424 */ /* 0x000fe200078e00ff */
[----:B------:R-:W-:Y:S01]  /*4e60*/  LOP3.LUT R140, R3, 0x38, R140, 0xf8, !PT ;  /* 0x00000038038c7812 */ /* 0x000fe200078ef88c */
[----:B------:R-:W-:Y:S01]  /*4e70*/  IMAD.MOV.U32 R68, RZ, RZ, RZ ;  /* 0x000000ffff447224 */ /* 0x000fe200078e00ff */
[----:B------:R-:W-:Y:S01]  /*4e80*/  LOP3.LUT R69, R69, 0x600000, RZ, 0xc0, !PT ;  /* 0x0060000045457812 */ /* 0x000fe200078ec0ff */
[----:B------:R-:W3:Y:S01]  /*4e90*/  LDC.64 R136, c[0x0][0x8a8] ;  /* 0x00022a00ff887b82 */ /* 0x000ee20000000a00 */
[----:B------:R-:W-:Y:S01]  /*4ea0*/  R2P PR, R160, 0x6 ;  /* 0x00000006a0007804 */ /* 0x000fe20000000000 */
[----:B------:R-:W-:Y:S01]  /*4eb0*/  IMAD.MOV.U32 R156, RZ, RZ, RZ ;  /* 0x000000ffff9c7224 */ /* 0x000fe200078e00ff */
[----:B------:R-:W-:Y:S01]  /*4ec0*/  LOP3.LUT R140, R140, 0x1e00, R2, 0xf8, !PT ;  /* 0x00001e008c8c7812 */ /* 0x000fe200078ef802 */
[----:B------:R-:W-:Y:S01]  /*4ed0*/  IMAD.MOV.U32 R149, RZ, RZ, RZ ;  /* 0x000000ffff957224 */ /* 0x000fe200078e00ff */
[----:B------:R-:W-:Y:S01]  /*4ee0*/  P2R R2, PR, RZ, 0x1 ;  /* 0x00000001ff027803 */ /* 0x000fe20000000000 */
[----:B------:R-:W4:Y:S01]  /*4ef0*/  LDCU UR59, c[0x0][0x370] ;  /* 0x00006e00ff3b77ac */ /* 0x000f220008000800 */
[----:B------:R-:W-:-:S02]  /*4f00*/  LOP3.LUT R160, R160, 0x60, RZ, 0xc0, !PT ;  /* 0x00000060a0a07812 */ /* 0x000fc400078ec0ff */
[----:B------:R-:W-:Y:S01]  /*4f10*/  MOV R155, RZ ;  /* 0x000000ff009b7202 */ /* 0x000fe20000000f00 */
[----:B-1----:R-:W-:Y:S01]  /*4f20*/  ULEA UR44, UR4, UR44, 0x18 ;  /* 0x0000002c042c7291 */ /* 0x002fe2000f8ec0ff */
[----:B------:R-:W-:Y:S01]  /*4f30*/  SEL R159, R159, 0xfffffffe, !P1 ;  /* 0xfffffffe9f9f7807 */ /* 0x000fe20004800000 */
[----:B------:R-:W1:Y:S01]  /*4f40*/  LDCU UR43, c[0x0][0xb0c] ;  /* 0x00016180ff2b77ac */ /* 0x000e620008000800 */
[----:B------:R-:W-:Y:S01]  /*4f50*/  SEL R158, R158, 0xfffffffc, !P2 ;  /* 0xfffffffc9e9e7807 */ /* 0x000fe20005000000 */
[----:B------:R-:W-:Y:S01]  /*4f60*/  UIADD3 UR4, UPT, UPT, UR44, 0x400, URZ ;  /* 0x000004002c047890 */ /* 0x000fe2000fffe0ff */
[----:B------:R-:W1:Y:S04]  /*4f70*/  LDCU UR39, c[0x0][0xb30] ;  /* 0x00016600ff2777ac */ /* 0x000e680008000800 */
[----:B------:R-:W4:Y:S01]  /*4f80*/  LDS R0, [UR44+0x120] ;  /* 0x0001202cff007984 */ /* 0x000f220008000800 */
[----:B------:R-:W-:Y:S01]  /*4f90*/  IMAD.U32 R147, RZ, RZ, UR4 ;  /* 0x00000004ff937e24 */ /* 0x000fe2000f8e00ff */
[----:B------:R-:W1:Y:S01]  /*4fa0*/  LDCU.64 UR56, c[0x0][0x888] ;  /* 0x00011100ff3877ac */ /* 0x000e620008000a00 */
[----:B------:R-:W1:Y:S01]  /*4fb0*/  LDCU.64 UR40, c[0x0][0xb28] ;  /* 0x00016500ff2877ac */ /* 0x000e620008000a00 */
[----:B------:R-:W1:Y:S01]  /*4fc0*/  LDCU.64 UR62, c[0x0][0x890] ;  /* 0x00011200ff3e77ac */ /* 0x000e620008000a00 */
[----:B------:R-:W1:Y:S01]  /*4fd0*/  LDCU.128 UR52, c[0x0][0xb10] ;  /* 0x00016200ff3477ac */ /* 0x000e620008000c00 */
[----:B------:R-:W1:Y:S01]  /*4fe0*/  LDCU UR58, c[0x0][0x374] ;  /* 0x00006e80ff3a77ac */ /* 0x000e620008000800 */
[----:B------:R-:W-:Y:S01]  /*4ff0*/  UMOV UR47, URZ ;  /* 0x000000ff002f7c82 */ /* 0x000fe20008000000 */
[----:B------:R-:W-:Y:S01]  /*5000*/  UMOV UR46, URZ ;  /* 0x000000ff002e7c82 */ /* 0x000fe20008000000 */
[----:B-1234-:R-:W-:-:S07]  /*5010*/  IMAD.IADD R69, R0, 0x1, R69 ;  /* 0x0000000100457824 */ /* 0x01efce00078e0245 */
.L_x_131:
[----:B------:R-:W-:Y:S02]  /*5020*/  LEA R3, R149, UR44, 0x3 ;  /* 0x0000002c95037c11 */ /* 0x000fe4000f8e18ff */
[----:B------:R-:W-:Y:S02]  /*5030*/  SHF.L.U32 R0, R155, 0x1f, RZ ;  /* 0x0000001f9b007819 */ /* 0x000fe400000006ff */
[----:B-1----:R-:W-:Y:S02]  /*5040*/  LEA R4, R149, UR44, 0x4 ;  /* 0x0000002c95047c11 */ /* 0x002fe4000f8e20ff */
[----:B------:R-:W1:Y:S02]  /*5050*/  SYNCS.PHASECHK.TRANS64.TRYWAIT P0, [R3+URZ+0x90], R0 ;  /* 0x00009000030075a7 */ /* 0x000e6400080011ff */
[----:B-1----:R-:W-:Y:S05]  /*5060*/  @!P0 BRA `(.L_x_88) ;  /* 0x0000006800e08947 */ /* 0x002fea0003800000 */
.L_x_175:
        /* <DEDUP_REMOVED lines=8> */
[----:B--2---:R-:W-:Y:S11]  /*50f0*/  LOP3.LUT P0, RZ, R6, 0x1, RZ, 0xc0, !PT ;  /* 0x0000000106ff7812 */ /* 0x004ff6000780c0ff */
[----:B------:R-:W-:Y:S02]  /*5100*/  @!UPT UIADD3 URZ, UPT, UPT, URZ, URZ, URZ ;  /* 0x000000fffffff290 */ /* 0x000fe4000fffe0ff */
[----:B---3--:R-:W-:Y:S01]  /*5110*/  VOTEU.ANY UP1, P0 ;  /* 0x0000000000ff7886 */ /* 0x008fe20000020100 */
[----:B------:R-:W-:Y:S01]  /*5120*/  PLOP3.LUT P0, PT, PT, PT, UP1, 0x80, 0x8 ;  /* 0x000000000008781c */ /* 0x000fe20003f0f018 */
[----:B------:R-:W-:Y:S11]  /*5130*/  UP2UR UR61, UPR, URZ, 0x2 ;  /* 0x00000002ff3d7883 */ /* 0x000ff60008000000 */
[----:B------:R-:W-:Y:S01]  /*5140*/  @!UPT UIADD3 URZ, UPT, UPT, URZ, URZ, URZ ;  /* 0x000000fffffff290 */ /* 0x000fe2000fffe0ff */
[----:B-1----:R-:W-:Y:S02]  /*5150*/  @P0 SHF.R.U32.HI R0, RZ, 0x10, R5 ;  /* 0x00000010ff000819 */ /* 0x002fe40000011605 */
        /* <DEDUP_REMOVED lines=12> */
[----:B------:R-:W2:Y:S01]  /*5220*/  LDCU UR12, c[0x0][0xb20] ;  /* 0x00016400ff0c77ac */ /* 0x000ea20008000800 */
[----:B------:R-:W-:Y:S02]  /*5230*/  UIMAD.WIDE.U32 UR4, UR58, UR55, URZ ;  /* 0x000000373a0472a5 */ /* 0x000fe4000f8e00ff */
[----:B------:R-:W-:Y:S02]  /*5240*/  UIMAD.WIDE.U32 UR6, UR59, UR52, URZ ;  /* 0x000000343b0672a5 */ /* 0x000fe4000f8e00ff */
[----:B------:R-:W-:Y:S02]  /*5250*/  UISETP.NE.AND UP0, UPT, UR54, 0x1, UPT ;  /* 0x000000013600788c */ /* 0x000fe4000bf05270 */
[----:B------:R-:W-:Y:S02]  /*5260*/  UIMAD.WIDE.U32 UR8, UR37, UR55, URZ ;  /* 0x00000037250872a5 */ /* 0x000fe4000f8e00ff */
[----:B------:R-:W-:Y:S02]  /*5270*/  UIMAD.WIDE.U32 UR10, UR38, UR52, URZ ;  /* 0x00000034260a72a5 */ /* 0x000fe4000f8e00ff */
[----:B------:R-:W-:Y:S02]  /*5280*/  UISETP.NE.AND UP1, UPT, UR43, 0x1, UPT ;  /* 0x000000012b00788c */ /* 0x000fe4000bf25270 */
[----:B------:R-:W-:Y:S01]  /*5290*/  UISETP.NE.AND UP2, UPT, UR42, 0x1, UPT ;  /* 0x000000012a00788c */ /* 0x000fe2000bf45270 */
[----:B------:R-:W-:Y:S02]  /*52a0*/  UMOV UR4, UR5 ;  /* 0x0000000500047c82 */ /* 0x000fe40008000000 */
[----:B--2---:R-:W-:Y:S03]  /*52b0*/  USHF.R.U32.HI UR5, URZ, UR12, UR4 ;  /* 0x0000000cff057299 */ /* 0x004fe60008011604 */
[----:B------:R-:W-:Y:S02]  /*52c0*/  UMOV UR4, UR7 ;  /* 0x0000000700047c82 */ /* 0x000fe40008000000 */
[----:B------:R-:W-:Y:S02]  /*52d0*/  USHF.R.U32.HI UR7, URZ, UR53, UR4 ;  /* 0x00000035ff077299 */ /* 0x000fe40008011604 */
[----:B------:R-:W-:Y:S02]  /*52e0*/  USEL UR4, UR58, UR5, !UP0 ;  /* 0x000000053a047287 */ /* 0x000fe4000c000000 */
[----:B------:R-:W-:Y:S01]  /*52f0*/  USEL UR7, UR59, UR7, !UP1 ;  /* 0x000000073b077287 */ /* 0x000fe2000c800000 */
[----:B------:R-:W-:Y:S01]  /*5300*/  UMOV UR5, UR9 ;  /* 0x0000000900057c82 */ /* 0x000fe20008000000 */
[----:B------:R-:W-:Y:S02]  /*5310*/  UIMAD.WIDE.U32 UR8, UR4, UR40, URZ ;  /* 0x00000028040872a5 */ /* 0x000fe4000f8e00ff */
[----:B------:R-:W-:Y:S03]  /*5320*/  USHF.R.U32.HI UR6, URZ, UR12, UR5 ;  /* 0x0000000cff067299 */ /* 0x000fe60008011605 */
[----:B------:R-:W-:Y:S01]  /*5330*/  UMOV UR5, UR11 ;  /* 0x0000000b00057c82 */ /* 0x000fe20008000000 */
[----:B------:R-:W-:Y:S02]  /*5340*/  UIMAD.WIDE.U32 UR10, UR7, UR40, URZ ;  /* 0x00000028070a72a5 */ /* 0x000fe4000f8e00ff */
[----:B------:R-:W-:Y:S02]  /*5350*/  USHF.R.U32.HI UR12, URZ, UR53, UR5 ;  /* 0x00000035ff0c7299 */ /* 0x000fe40008011605 */
[----:B------:R-:W-:Y:S01]  /*5360*/  USEL UR6, UR37, UR6, !UP0 ;  /* 0x0000000625067287 */ /* 0x000fe2000c000000 */
[----:B------:R-:W-:Y:S02]  /*5370*/  UMOV UR5, UR9 ;  /* 0x0000000900057c82 */ /* 0x000fe40008000000 */
[----:B------:R-:W-:Y:S01]  /*5380*/  UMOV UR10, UR11 ;  /* 0x0000000b000a7c82 */ /* 0x000fe20008000000 */
[----:B------:R-:W-:Y:S02]  /*5390*/  @UP2 USHF.R.U32.HI UR4, URZ, UR41, UR5 ;  /* 0x00000029ff042299 */ /* 0x000fe40008011605 */
[----:B------:R-:W-:Y:S02]  /*53a0*/  @UP2 USHF.R.U32.HI UR7, URZ, UR41, UR10 ;  /* 0x00000029ff072299 */ /* 0x000fe4000801160a */
[----:B------:R-:W-:Y:S02]  /*53b0*/  UIMAD UR4, UR42, UR4, URZ ;  /* 0x000000042a0472a4 */ /* 0x000fe4000f8e02ff */
        /* <DEDUP_REMOVED lines=8> */
[----:B------:R-:W-:Y:S02]  /*5440*/  USEL UR11, UR6, UR4, !UP2 ;  /* 0x00000004060b7287 */ /* 0x000fe4000d000000 */
[----:B------:R-:W-:Y:S02]  /*5450*/  UIADD3 UR8, UPT, UPT, -UR5, URZ, URZ ;  /* 0x000000ff05087290 */ /* 0x000fe4000fffe1ff */
[----:B------:R-:W-:Y:S01]  /*5460*/  UIADD3 UR10, UPT, UPT, -UR11, URZ, URZ ;  /* 0x000000ff0b0a7290 */ /* 0x000fe2000fffe1ff */
[----:B------:R-:W-:Y:S01]  /*5470*/  @!UP0 UMOV UR4, UR9 ;  /* 0x0000000900048c82 */ /* 0x000fe20008000000 */
[----:B------:R-:W-:Y:S02]  /*5480*/  UIADD3 UR9, UPT, UPT, -UR6, URZ, URZ ;  /* 0x000000ff06097290 */ /* 0x000fe4000fffe1ff */
[----:B------:R-:W-:Y:S02]  /*5490*/  @!UP0 USHF.R.U32.HI UR4, URZ, UR41, UR4 ;  /* 0x00000029ff048299 */ /* 0x000fe40008011604 */
[----:B------:R-:W-:Y:S02]  /*54a0*/  UIMAD UR10, UR42, UR10, UR6 ;  /* 0x0000000a2a0a72a4 */ /* 0x000fe4000f8e0206 */
[----:B------:R-:W-:Y:S04]  /*54b0*/  @!UP0 USEL UR4, UR5, UR4, !UP2 ;  /* 0x0000000405048287 */ /* 0x000fe8000d000000 */
[----:B------:R-:W-:Y:S02]  /*54c0*/  @!UP0 UIMAD UR10, UR7, UR10, UR4 ;  /* 0x0000000a070a82a4 */ /* 0x000fe4000f8e0204 */
[----:B------:R-:W-:Y:S02]  /*54d0*/  @!UP0 UIADD3 UR11, UPT, UPT, UR11, -UR4, URZ ;  /* 0x800000040b0b8290 */ /* 0x000fe4000fffe0ff */
[----:B------:R-:W-:Y:S02]  /*54e0*/  UIMAD UR7, UR43, UR8, UR38 ;  /* 0x000000082b0772a4 */ /* 0x000fe4000f8e0226 */
[----:B------:R-:W-:Y:S02]  /*54f0*/  @!UP0 UIMAD UR6, UR11, UR42, UR5 ;  /* 0x0000002a0b0682a4 */ /* 0x000fe4000f8e0205 */
[----:B------:R-:W-:Y:S01]  /*5500*/  UIMAD UR4, UR54, UR9, UR37 ;  /* 0x00000009360472a4 */ /* 0x000fe2000f8e0225 */
[----:B------:R-:W-:Y:S02]  /*5510*/  @!UP0 UMOV UR5, UR10 ;  /* 0x0000000a00058c82 */ /* 0x000fe40008000000 */
[----:B------:R-:W-:Y:S02]  /*5520*/  UIMAD UR38, UR5, UR43, UR7 ;  /* 0x0000002b052672a4 */ /* 0x000fe4000f8e0207 */
[----:B------:R-:W-:Y:S11]  /*5530*/  UIMAD UR37, UR6, UR54, UR4 ;  /* 0x00000036062572a4 */ /* 0x000ff6000f8e0204 */
[----:B------:R-:W-:Y:S01]  /*5540*/  @!UPT UIADD3 URZ, UPT, UPT, URZ, URZ, URZ ;  /* 0x000000fffffff290 */ /* 0x000fe2000fffe0ff */
.L_x_89:
[----:B------:R-:W-:Y:S01]  /*5550*/  UISETP.NE.AND UP0, UPT, UR39, 0x1, UPT ;  /* 0x000000012700788c */ /* 0x000fe2000bf05270 */
[----:B------:R-:W-:Y:S01]  /*5560*/  LOP3.LUT P0, RZ, R147, 0x3f0, RZ, 0xc0, !PT ;  /* 0x000003f093ff7812 */ /* 0x000fe2000780c0ff */
[----:B------:R-:W-:Y:S01]  /*5570*/  USHF.L.U32 UR50, UR16, 0x7, URZ ;  /* 0x0000000710327899 */ /* 0x000fe200080006ff */
[----:B------:R-:W-:Y:S01]  /*5580*/  BSSY.RECONVERGENT B6, `(.L_x_90) ;  /* 0x0000034000067945 */ /* 0x000fe20003800200 */
[----:B------:R-:W-:Y:S01]  /*5590*/  USHF.L.U32 UR49, UR20, 0x8, URZ ;  /* 0x0000000814317899 */ /* 0x000fe200080006ff */
[----:B------:R-:W-:Y:S06]  /*55a0*/  IADD3 R149, PT, PT, R149, 0x1, RZ ;  /* 0x0000000195957810 */ /* 0x000fec0007ffe0ff */
[----:B------:R-:W2:Y:S01]  /*55b0*/  @!UP0 LDCU.128 UR12, c[0x0][0xb10] ;  /* 0x00016200ff0c87ac */ /* 0x000ea20008000c00 */
[----:B------:R-:W3:Y:S01]  /*55c0*/  @!UP0 LDCU UR5, c[0x0][0xb0c] ;  /* 0x00016180ff0587ac */ /* 0x000ee20008000800 */
[----:B------:R-:W4:Y:S01]  /*55d0*/  @!UP0 LDCU UR10, c[0x0][0xb20] ;  /* 0x00016400ff0a87ac */ /* 0x000f220008000800 */
[----:B--2---:R-:W-:Y:S02]  /*55e0*/  UIMAD.WIDE.U32 UR8, UR38, UR12, URZ ;  /* 0x0000000c260872a5 */ /* 0x004fe4000f8e00ff */
[----:B------:R-:W-:Y:S02]  /*55f0*/  UIMAD.WIDE.U32 UR6, UR37, UR15, URZ ;  /* 0x0000000f250672a5 */ /* 0x000fe4000f8e00ff */
[----:B------:R-:W-:Y:S03]  /*5600*/  @!UP0 UISETP.NE.AND UP1, UPT, UR14, 0x1, UPT ;  /* 0x000000010e00888c */ /* 0x000fe6000bf25270 */
[----:B------:R-:W-:Y:S01]  /*5610*/  @!UP0 UMOV UR4, UR9 ;  /* 0x0000000900048c82 */ /* 0x000fe20008000000 */
[----:B---3--:R-:W-:Y:S02]  /*5620*/  @!UP0 UISETP.NE.AND UP2, UPT, UR5, 0x1, UPT ;  /* 0x000000010500888c */ /* 0x008fe4000bf45270 */
[----:B------:R-:W-:Y:S01]  /*5630*/  @!UP0 USHF.R.U32.HI UR4, URZ, UR13, UR4 ;  /* 0x0000000dff048299 */ /* 0x000fe20008011604 */
[----:B------:R-:W-:Y:S02]  /*5640*/  @!UP0 UMOV UR6, UR7 ;  /* 0x0000000700068c82 */ /* 0x000fe40008000000 */
[----:B----4-:R-:W-:Y:S02]  /*5650*/  @!UP0 USHF.R.U32.HI UR6, URZ, UR10, UR6 ;  /* 0x0000000aff068299 */ /* 0x010fe40008011606 */
[----:B------:R-:W-:Y:S02]  /*5660*/  @!UP0 USEL UR7, UR38, UR4, !UP2 ;  /* 0x0000000426078287 */ /* 0x000fe4000d000000 */
[----:B------:R-:W-:Y:S04]  /*5670*/  @!UP0 USEL UR6, UR37, UR6, !UP1 ;  /* 0x0000000625068287 */ /* 0x000fe8000c800000 */
[----:B------:R-:W-:Y:S02]  /*5680*/  @!UP0 UIADD3 UR4, UPT, UPT, -UR7, UR6, URZ ;  /* 0x0000000607048290 */ /* 0x000fe4000fffe1ff */
[----:B------:R-:W-:Y:S02]  /*5690*/  @!UP0 UIADD3 UR6, UPT, UPT, UR7, -UR6, URZ ;  /* 0x8000000607068290 */ /* 0x000fe4000fffe0ff */
[----:B------:R-:W-:Y:S02]  /*56a0*/  @!UP0 UIMAD UR38, UR4, UR5, UR38 ;  /* 0x00000005042682a4 */ /* 0x000fe4000f8e0226 */
[----:B------:R-:W-:Y:S01]  /*56b0*/  @!UP0 UIMAD UR37, UR6, UR14, UR37 ;  /* 0x0000000e062582a4 */ /* 0x000fe2000f8e0225 */
[----:B------:R-:W-:Y:S11]  /*56c0*/  @!P0 BRA `(.L_x_91) ;  /* 0x00000000007c8947 */ /* 0x000ff60003800000 */
[----:B------:R-:W2:Y:S01]  /*56d0*/  LDCU.64 UR8, c[0x4][0x80] ;  /* 0x01001000ff0877ac */ /* 0x000ea20008000a00 */
[----:B------:R-:W-:Y:S01]  /*56e0*/  MOV R2, 0x0 ;  /* 0x0000000000027802 */ /* 0x000fe20000000f00 */
[----:B------:R-:W-:Y:S02]  /*56f0*/  HFMA2 R12, -RZ, RZ, 0, 5.9604644775390625e-08 ;  /* 0x00000001ff0c7431 */ /* 0x000fe400000001ff */
[----:B------:R-:W-:Y:S01]  /*5700*/  IMAD.MOV.U32 R8, RZ, RZ, 0x70 ;  /* 0x00000070ff087424 */ /* 0x000fe200078e00ff */
[----:B------:R3:W4:Y:S01]  /*5710*/  LDC.64 R14, c[0x4][R2] ;  /* 0x01000000020e7b82 */ /* 0x0007220000000a00 */
[----:B------:R-:W1:Y:S01]  /*5720*/  LDCU.64 UR6, c[0x4][0x88] ;  /* 0x01001100ff0677ac */ /* 0x000e620008000a00 */
[----:B------:R-:W-:Y:S01]  /*5730*/  IMAD.MOV.U32 R13, RZ, RZ, RZ ;  /* 0x000000ffff0d7224 */ /* 0x000fe200078e00ff */
[----:B------:R-:W1:Y:S01]  /*5740*/  LDCU.64 UR4, c[0x4][0x8] ;  /* 0x01000100ff0477ac */ /* 0x000e620008000a00 */
[----:B--2---:R-:W-:Y:S01]  /*5750*/  MOV R5, UR9 ;  /* 0x0000000900057c02 */ /* 0x004fe20008000f00 */
[----:B------:R-:W-:Y:S01]  /*5760*/  IMAD.U32 R4, RZ, RZ, UR8 ;  /* 0x00000008ff047e24 */ /* 0x000fe2000f8e00ff */
[----:B-1----:R-:W-:Y:S01]  /*5770*/  MOV R7, UR7 ;  /* 0x0000000700077c02 */ /* 0x002fe20008000f00 */
[----:B------:R-:W-:Y:S01]  /*5780*/  IMAD.U32 R6, RZ, RZ, UR6 ;  /* 0x00000006ff067e24 */ /* 0x000fe2000f8e00ff */
[----:B------:R-:W-:Y:S01]  /*5790*/  MOV R11, UR5 ;  /* 0x00000005000b7c02 */ /* 0x000fe20008000f00 */
[----:B------:R-:W-:Y:S02]  /*57a0*/  IMAD.U32 R10, RZ, RZ, UR4 ;  /* 0x00000004ff0a7e24 */ /* 0x000fe4000f8e00ff */
[----:B------:R-:W-:Y:S07]  /*57b0*/  LEPC R20, `(.L_x_92) ;  /* 0x000000001014794e */ /* 0x000fee0000000000 */
[----:B---345:R-:W-:Y:S05]  /*57c0*/  CALL.ABS.NOINC R14 ;  /* 0x000000000e007343 */ /* 0x038fea0003c00000 */
.L_x_92:
[----:B------:R-:W1:Y:S01]  /*57d0*/  LDCU.64 UR8, c[0x4][0x80] ;  /* 0x01001000ff0877ac */ /* 0x000e620008000a00 */
[----:B------:R-:W2:Y:S01]  /*57e0*/  LDC.64 R2, c[0x4][R2] ;  /* 0x0100000002027b82 */ /* 0x000ea20000000a00 */
[----:B------:R-:W-:Y:S02]  /*57f0*/  HFMA2 R12, -RZ, RZ, 0, 5.9604644775390625e-08 ;  /* 0x00000001ff0c7431 */ /* 0x000fe400000001ff */
[----:B------:R-:W-:Y:S02]  /*5800*/  IMAD.MOV.U32 R8, RZ, RZ, 0x70 ;  /* 0x00000070ff087424 */ /* 0x000fe400078e00ff */
[----:B------:R-:W-:Y:S01]  /*5810*/  IMAD.MOV.U32 R13, RZ, RZ, RZ ;  /* 0x000000ffff0d7224 */ /* 0x000fe200078e00ff */
[----:B------:R-:W3:Y:S01]  /*5820*/  LDCU.64 UR6, c[0x4][0x88] ;  /* 0x01001100ff0677ac */ /* 0x000ee20008000a00 */
[----:B------:R-:W4:Y:S01]  /*5830*/  LDCU.64 UR4, c[0x4][0x8] ;  /* 0x01000100ff0477ac */ /* 0x000f220008000a00 */
[----:B-1----:R-:W-:Y:S02]  /*5840*/  MOV R4, UR8 ;  /* 0x0000000800047c02 */ /* 0x002fe40008000f00 */
[----:B------:R-:W-:Y:S02]  /*5850*/  MOV R5, UR9 ;  /* 0x0000000900057c02 */ /* 0x000fe40008000f00 */
[----:B---3--:R-:W-:Y:S01]  /*5860*/  MOV R7, UR7 ;  /* 0x0000000700077c02 */ /* 0x008fe20008000f00 */
[----:B------:R-:W-:Y:S01]  /*5870*/  IMAD.U32 R6, RZ, RZ, UR6 ;  /* 0x00000006ff067e24 */ /* 0x000fe2000f8e00ff */
[----:B----4-:R-:W-:Y:S01]  /*5880*/  MOV R11, UR5 ;  /* 0x00000005000b7c02 */ /* 0x010fe20008000f00 */
[----:B------:R-:W-:Y:S02]  /*5890*/  IMAD.U32 R10, RZ, RZ, UR4 ;  /* 0x00000004ff0a7e24 */ /* 0x000fe4000f8e00ff */
[----:B------:R-:W-:Y:S07]  /*58a0*/  LEPC R20, `(.L_x_91) ;  /* 0x000000001014794e */ /* 0x000fee0000000000 */
[----:B--2---:R-:W-:Y:S05]  /*58b0*/  CALL.ABS.NOINC R2 ;  /* 0x0000000002007343 */ /* 0x004fea0003c00000 */
.L_x_91:
[----:B------:R-:W-:Y:S05]  /*58c0*/  BSYNC.RECONVERGENT B6 ;  /* 0x0000000000067941 */ /* 0x000fea0003800200 */
.L_x_90:
[----:B------:R-:W-:Y:S01]  /*58d0*/  R2UR UR4, R146 ;  /* 0x00000000920472ca */ /* 0x000fe200000e0000 */
[----:B------:R-:W-:Y:S01]  /*58e0*/  UISETP.NE.U32.AND UP0, UPT, UR62, URZ, UPT ;  /* 0x000000ff3e00728c */ /* 0x000fe2000bf05070 */
[----:B------:R-:W-:Y:S02]  /*58f0*/  ISETP.NE.U32.AND P4, PT, R138, RZ, PT ;  /* 0x000000ff8a00720c */ /* 0x000fe40003f85070 */
[----:B------:R-:W-:Y:S01]  /*5900*/  ISETP.NE.U32.AND P2, PT, RZ, UR56, PT ;  /* 0x00000038ff007c0c */ /* 0x000fe2000bf45070 */
[----:B------:R-:W-:Y:S01]  /*5910*/  UISETP.NE.AND.EX UP1, UPT, UR63, URZ, UPT, UP0 ;  /* 0x000000ff3f00728c */ /* 0x000fe2000bf25300 */
[----:B------:R-:W-:Y:S01]  /*5920*/  ISETP.NE.AND.EX P4, PT, R139, RZ, PT, P4 ;  /* 0x000000ff8b00720c */ /* 0x000fe20003f85340 */
[----:B------:R-:W-:Y:S01]  /*5930*/  UPLOP3.LUT UP0, UPT, UPT, UPT, UPT, 0x40, 0x4 ;  /* 0x000000000004789c */ /* 0x000fe20003f0e870 */
[----:B------:R-:W-:Y:S05]  /*5940*/  ISETP.NE.AND.EX P2, PT, RZ, UR57, PT, P2 ;  /* 0x00000039ff007c0c */ /* 0x000fea000bf45320 */
[----:B------:R-:W-:Y:S06]  /*5950*/  UISETP.NE.AND UP2, UPT, UR4, URZ, UPT ;  /* 0x000000ff0400728c */ /* 0x000fec000bf45270 */
[----:B------:R-:W-:Y:S05]  /*5960*/  PLOP3.LUT P1, PT, PT, PT, UP2, 0x80, 0x8 ;  /* 0x000000000008781c */ /* 0x000fea0003f2f028 */
[----:B------:R-:W-:Y:S06]  /*5970*/  @UP2 UPLOP3.LUT UP0, UPT, UPT, UPT, UP1, 0x80, 0x8 ;  /* 0x000000000008289c */ /* 0x000fec0003f0f010 */
[----:B------:R-:W-:Y:S01]  /*5980*/  PLOP3.LUT P0, PT, PT, PT, UP0, 0x80, 0x8 ;  /* 0x000000000008781c */ /* 0x000fe20003f0f008 */
[----:B------:R-:W-:Y:S01]  /*5990*/  @!UPT UIADD3 URZ, UPT, UPT, URZ, URZ, URZ ;  /* 0x000000fffffff290 */ /* 0x000fe2000fffe0ff */
[----:B------:R-:W-:Y:S11]  /*59a0*/  BRA.U !UP1, `(.L_x_93) ;  /* 0x00000001093c7547 */ /* 0x000ff6000b800000 */
[----:B------:R-:W-:Y:S01]  /*59b0*/  UISETP.NE.U32.AND UP0, UPT, UR56, URZ, UPT ;  /* 0x000000ff3800728c */ /* 0x000fe2000bf05070 */
[----:B-1----:R-:W-:Y:S01]  /*59c0*/  HFMA2 R0, -RZ, RZ, 0, 5.9604644775390625e-08 ;  /* 0x00000001ff007431 */ /* 0x002fe200000001ff */
[----:B------:R-:W1:Y:S01]  /*59d0*/  LDCU.64 UR8, c[0x0][0x358] ;  /* 0x00006b00ff0877ac */ /* 0x000e620008000a00 */
[----:B------:R-:W-:Y:S01]  /*59e0*/  IMAD.MOV.U32 R142, RZ, RZ, 0x1 ;  /* 0x00000001ff8e7424 */ /* 0x000fe200078e00ff */
[----:B------:R-:W-:Y:S06]  /*59f0*/  UISETP.NE.AND.EX UP0, UPT, UR57, URZ, UPT, UP0 ;  /* 0x000000ff3900728c */ /* 0x000fec000bf05300 */
[----:B------:R-:W-:Y:S05]  /*5a00*/  PLOP3.LUT P3, PT, PT, PT, UP0, 0x80, 0x8 ;  /* 0x000000000008781c */ /* 0x000fea0003f6f008 */
[----:B------:R-:W2:Y:S01]  /*5a10*/  @UP0 LDCU.64 UR4, c[0x0][0x888] ;  /* 0x00011100ff0407ac */ /* 0x000ea20008000a00 */
[----:B------:R-:W-:Y:S07]  /*5a20*/  @UP0 UIMAD UR6, UR36, UR62, URZ ;  /* 0x0000003e240602a4 */ /* 0x000fee000f8e02ff */
[----:B------:R-:W-:Y:S01]  /*5a30*/  @!P3 PRMT R142, R0, 0x7610, R142 ;  /* 0x00007610008eb816 */ /* 0x000fe2000000008e */
[----:B--2---:R-:W-:Y:S06]  /*5a40*/  @UP0 UIMAD.WIDE UR4, UR6, 0x4, UR4 ;  /* 0x00000004060408a5 */ /* 0x004fec000f8e0204 */
[----:B------:R-:W-:Y:S01]  /*5a50*/  IMAD.U32 R2, RZ, RZ, UR4 ;  /* 0x00000004ff027e24 */ /* 0x000fe2000f8e00ff */
[----:B------:R-:W-:Y:S04]  /*5a60*/  MOV R3, UR5 ;  /* 0x0000000500037c02 */ /* 0x000fe80008000f00 */
[----:B------:R-:W2:Y:S01]  /*5a70*/  @!UP0 LDCU UR4, c[0x0][0x880] ;  /* 0x00011000ff0487ac */ /* 0x000ea20008000800 */
[----:B-1---5:R3:W5:Y:S02]  /*5a80*/  @P3 LDG.E R73, desc[UR8][R2.64] ;  /* 0x0000000802493981 */ /* 0x022764000c1e1900 */
[----:B--23--:R-:W-:Y:S02]  /*5a90*/  @!P3 IMAD.U32 R73, RZ, RZ, UR4 ;  /* 0x00000004ff49be24 */ /* 0x00cfe4000f8e00ff */
.L_x_93:
[----:B------:R-:W-:Y:S05]  /*5aa0*/  @!P4 BRA `(.L_x_94) ;  /* 0x000000000024c947 */ /* 0x000fea0003800000 */
[----:B------:R-:W-:Y:S01]  /*5ab0*/  ISETP.NE.U32.AND P3, PT, R136, RZ, PT ;  /* 0x000000ff8800720c */ /* 0x000fe20003f65070 */
[----:B------:R-:W2:Y:S03]  /*5ac0*/  LDCU.64 UR4, c[0x0][0x358] ;  /* 0x00006b00ff0477ac */ /* 0x000ea60008000a00 */
[----:B------:R-:W-:Y:S11]  /*5ad0*/  ISETP.NE.AND.EX P3, PT, R137, RZ, PT, P3 ;  /* 0x000000ff8900720c */ /* 0x000ff60003f65330 */
[----:B------:R-:W-:Y:S02]  /*5ae0*/  @!UPT UIADD3 URZ, UPT, UPT, URZ, URZ, URZ ;  /* 0x000000fffffff290 */ /* 0x000fe4000fffe0ff */
[----:B------:R-:W3:Y:S01]  /*5af0*/  @P3 LDC.64 R2, c[0x0][0x8a8] ;  /* 0x00022a00ff023b82 */ /* 0x000ee20000000a00 */
[----:B-1----:R-:W-:Y:S04]  /*5b00*/  @P3 IMAD R0, R138, UR36, RZ ;  /* 0x000000248a003c24 */ /* 0x002fe8000f8e02ff */
[----:B---3--:R-:W-:Y:S05]  /*5b10*/  @P3 IMAD.WIDE R2, R0, 0x4, R2 ;  /* 0x0000000400023825 */ /* 0x008fea00078e0202 */
[----:B--2--5:R2:W5:Y:S02]  /*5b20*/  @P3 LDG.E R70, desc[UR4][R2.64] ;  /* 0x0000000402463981 */ /* 0x024564000c1e1900 */
[----:B--2---:R-:W3:Y:S02]  /*5b30*/  @!P3 LDC R70, c[0x0][0x8a0] ;  /* 0x00022800ff46bb82 */ /* 0x004ee40000000800 */
.L_x_94:
[----:B-----5:R-:W-:Y:S01]  /*5b40*/  FSETP.NEU.AND P3, PT, R73, RZ, PT ;  /* 0x000000ff4900720b */ /* 0x020fe20003f6d000 */
[----:B------:R-:W-:Y:S01]  /*5b50*/  IMAD.SHL.U32 R164, R140, 0x2, RZ ;  /* 0x000000028ca47824 */ /* 0x000fe200078e00ff */
[----:B------:R-:W-:Y:S01]  /*5b60*/  SEL R3, RZ, 0xffffffff, P2 ;  /* 0xffffffffff037807 */ /* 0x000fe20001000000 */
[----:B------:R-:W-:Y:S01]  /*5b70*/  IMAD.SHL.U32 R80, R158, 0x10, RZ ;  /* 0x000000109e507824 */ /* 0x000fe200078e00ff */
[----:B------:R-:W-:Y:S01]  /*5b80*/  @P1 LOP3.LUT P2, RZ, R142, 0xff, RZ, 0xc0, !PT ;  /* 0x000000ff8eff1812 */ /* 0x000fe2000784c0ff */
[----:B------:R-:W-:Y:S01]  /*5b90*/  VIADD R163, R164, UR44 ;  /* 0x0000002ca4a37c36 */ /* 0x000fe20008000000 */
[----:B-1----:R-:W-:Y:S01]  /*5ba0*/  @P1 SEL R0, RZ, 0xffffffff, P3 ;  /* 0xffffffffff001807 */ /* 0x002fe20001800000 */
[----:B------:R-:W-:Y:S01]  /*5bb0*/  IMAD.MOV.U32 R82, RZ, RZ, -0x10 ;  /* 0xfffffff0ff527424 */ /* 0x000fe200078e00ff */
[----:B------:R-:W-:Y:S01]  /*5bc0*/  LOP3.LUT R157, R157, 0x1, RZ, 0x3c, !PT ;  /* 0x000000019d9d7812 */ /* 0x000fe200078e3cff */
[----:B------:R-:W-:Y:S01]  /*5bd0*/  IMAD.SHL.U32 R81, R159, 0x10, RZ ;  /* 0x000000109f517824 */ /* 0x000fe200078e00ff */
[----:B------:R-:W-:Y:S01]  /*5be0*/  @P0 SEL R0, R3, R0, !P2 ;  /* 0x0000000003000207 */ /* 0x000fe20005000000 */
[C---:B------:R-:W-:Y:S01]  /*5bf0*/  IMAD.IADD R153, R163.reuse, 0x1, R80 ;  /* 0x00000001a3997824 */ /* 0x040fe200078e0250 */
[----:B------:R-:W-:Y:S01]  /*5c00*/  LEA R74, R68, UR44, 0x3 ;  /* 0x0000002c444a7c11 */ /* 0x000fe2000f8e18ff */
[----:B------:R-:W-:Y:S01]  /*5c10*/  IMAD.IADD R162, R163, 0x1, R81 ;  /* 0x00000001a3a27824 */ /* 0x000fe200078e0251 */
[----:B------:R-:W-:Y:S01]  /*5c20*/  @P1 LOP3.LUT R0, R0, 0x1, RZ, 0xc0, !PT ;  /* 0x0000000100001812 */ /* 0x000fe200078ec0ff */
[----:B------:R-:W-:Y:S01]  /*5c30*/  IMAD.IADD R151, R81, 0x1, R153 ;  /* 0x0000000151977824 */ /* 0x000fe200078e0299 */
[----:B------:R-:W-:Y:S01]  /*5c40*/  PLOP3.LUT P2, PT, PT, PT, UP1, 0x80, 0x8 ;  /* 0x000000000008781c */ /* 0x000fe20003f4f018 */
[----:B------:R-:W-:Y:S01]  /*5c50*/  BSSY B1, `(.L_x_95) ;  /* 0x000004a000017945 */ /* 0x000fe20003800000 */
[----:B------:R-:W-:Y:S01]  /*5c60*/  ISETP.NE.U32.OR P5, PT, R0, 0x1, !P1 ;  /* 0x000000010000780c */ /* 0x000fe20004fa5470 */
[----:B------:R-:W-:Y:S01]  /*5c70*/  IMAD.MOV.U32 R83, RZ, RZ, 0x1 ;  /* 0x00000001ff537424 */ /* 0x000fe200078e00ff */
[----:B------:R-:W-:Y:S01]  /*5c80*/  LOP3.LUT P4, R148, R142, 0xff, RZ, 0xc0, !PT ;  /* 0x000000ff8e947812 */ /* 0x000fe2000788c0ff */
[----:B------:R-:W-:Y:S01]  /*5c90*/  IMAD R71, R68, 0x100, R69 ;  /* 0x0000010044477824 */ /* 0x000fe200078e0245 */
[----:B------:R-:W-:Y:S01]  /*5ca0*/  SEL R2, RZ, 0xffffffff, P3 ;  /* 0xffffffffff027807 */ /* 0x000fe20001800000 */
[----:B------:R-:W-:Y:S01]  /*5cb0*/  IMAD.MOV.U32 R75, RZ, RZ, RZ ;  /* 0x000000ffff4b7224 */ /* 0x000fe200078e00ff */
[----:B------:R-:W-:Y:S02]  /*5cc0*/  P2R R161, PR, RZ, 0x20 ;  /* 0x00000020ffa17803 */ /* 0x000fe40000000000 */
[----:B------:R-:W-:Y:S02]  /*5cd0*/  CS2R R134, SRZ ;  /* 0x0000000000867805 */ /* 0x000fe4000001ff00 */
[----:B------:R-:W-:Y:S02]  /*5ce0*/  CS2R R132, SRZ ;  /* 0x0000000000847805 */ /* 0x000fe4000001ff00 */
[----:B------:R-:W-:Y:S02]  /*5cf0*/  CS2R R126, SRZ ;  /* 0x00000000007e7805 */ /* 0x000fe4000001ff00 */
[----:B------:R-:W-:Y:S02]  /*5d00*/  CS2R R124, SRZ ;  /* 0x00000000007c7805 */ /* 0x000fe4000001ff00 */
[----:B------:R-:W-:Y:S02]  /*5d10*/  @P2 SEL R2, R3, R2, !P4 ;  /* 0x0000000203022207 */ /* 0x000fe40006000000 */
[----:B------:R-:W-:Y:S02]  /*5d20*/  CS2R R118, SRZ ;  /* 0x0000000000767805 */ /* 0x000fe4000001ff00 */
[----:B------:R-:W-:Y:S02]  /*5d30*/  @P5 SHF.L.U32 R0, R157, 0x1f, RZ ;  /* 0x0000001f9d005819 */ /* 0x000fe400000006ff */
[----:B------:R-:W-:Y:S02]  /*5d40*/  CS2R R116, SRZ ;  /* 0x0000000000747805 */ /* 0x000fe4000001ff00 */
[----:B------:R-:W-:Y:S02]  /*5d50*/  LOP3.LUT R2, R2, 0x1, RZ, 0xc0, !PT ;  /* 0x0000000102027812 */ /* 0x000fe400078ec0ff */
[----:B------:R-:W-:Y:S01]  /*5d60*/  CS2R R110, SRZ ;  /* 0x00000000006e7805 */ /* 0x000fe2000001ff00 */
[----:B------:R1:W2:Y:S01]  /*5d70*/  @P5 SYNCS.PHASECHK.TRANS64.TRYWAIT P1, [UR44+0x40], R0 ;  /* 0x00004000ff0055a7 */ /* 0x0002a2000802112c */
[----:B------:R-:W-:Y:S02]  /*5d80*/  CS2R R108, SRZ ;  /* 0x00000000006c7805 */ /* 0x000fe4000001ff00 */
[----:B------:R-:W-:Y:S02]  /*5d90*/  ISETP.NE.U32.AND P2, PT, R2, 0x1, PT ;  /* 0x000000010200780c */ /* 0x000fe40003f45070 */
[----:B------:R-:W-:Y:S02]  /*5da0*/  CS2R R102, SRZ ;  /* 0x0000000000667805 */ /* 0x000fe4000001ff00 */
[----:B------:R-:W-:Y:S02]  /*5db0*/  CS2R R100, SRZ ;  /* 0x0000000000647805 */ /* 0x000fe4000001ff00 */
[----:B------:R-:W-:Y:S02]  /*5dc0*/  CS2R R94, SRZ ;  /* 0x00000000005e7805 */ /* 0x000fe4000001ff00 */
[----:B------:R-:W-:Y:S02]  /*5dd0*/  P2R R96, PR, RZ, 0x4 ;  /* 0x00000004ff607803 */ /* 0x000fe40000000000 */
[----:B------:R-:W-:Y:S02]  /*5de0*/  CS2R R92, SRZ ;  /* 0x00000000005c7805 */ /* 0x000fe4000001ff00 */
[----:B------:R-:W-:Y:S02]  /*5df0*/  ISETP.NE.U32.AND P2, PT, R141, 0x1, PT ;  /* 0x000000018d00780c */ /* 0x000fe40003f45070 */
[----:B------:R-:W-:Y:S02]  /*5e00*/  CS2R R86, SRZ ;  /* 0x0000000000567805 */ /* 0x000fe4000001ff00 */
[----:B------:R-:W-:Y:S02]  /*5e10*/  CS2R R84, SRZ ;  /* 0x0000000000547805 */ /* 0x000fe4000001ff00 */
[----:B------:R-:W-:Y:S02]  /*5e20*/  CS2R R78, SRZ ;  /* 0x00000000004e7805 */ /* 0x000fe4000001ff00 */
[----:B------:R-:W-:Y:S02]  /*5e30*/  SEL R82, R82, 0x10, !P2 ;  /* 0x0000001052527807 */ /* 0x000fe40005000000 */
[----:B------:R-:W-:Y:S03]  /*5e40*/  CS2R R76, SRZ ;  /* 0x00000000004c7805 */ /* 0x000fe6000001ff00 */
[----:B------:R-:W-:Y:S02]  /*5e50*/  IMAD.IADD R163, R163, 0x1, R82 ;  /* 0x00000001a3a37824 */ /* 0x000fe400078e0252 */
[C---:B------:R-:W-:Y:S02]  /*5e60*/  IMAD.IADD R154, R82.reuse, 0x1, R162 ;  /* 0x00000001529a7824 */ /* 0x040fe400078e02a2 */
[----:B------:R-:W-:Y:S01]  /*5e70*/  IMAD.IADD R152, R82, 0x1, R153 ;  /* 0x0000000152987824 */ /* 0x000fe200078e0299 */
[----:B-1----:R-:W-:Y:S01]  /*5e80*/  SHF.L.U32 R0, R156, 0x1f, RZ ;  /* 0x0000001f9c007819 */ /* 0x002fe200000006ff */
[----:B------:R-:W-:Y:S03]  /*5e90*/  IMAD.IADD R150, R82, 0x1, R151 ;  /* 0x0000000152967824 */ /* 0x000fe600078e0297 */
[----:B------:R1:W4:Y:S01]  /*5ea0*/  SYNCS.PHASECHK.TRANS64.TRYWAIT P0, [R74+URZ+0xb0], R0 ;  /* 0x0000b0004a0075a7 */ /* 0x00032200080011ff */
[----:B--2---:R-:W-:Y:S01]  /*5eb0*/  @P5 SEL R83, RZ, 0x1, !P1 ;  /* 0x00000001ff535807 */ /* 0x004fe20004800000 */
[----:B-1----:R-:W-:Y:S06]  /*5ec0*/  @!P5 BRA `(.L_x_96) ;  /* 0x000000000088d947 */ /* 0x002fec0003800000 */
[----:B------:R-:W-:Y:S01]  /*5ed0*/  IMAD.MOV.U32 R135, RZ, RZ, RZ ;  /* 0x000000ffff877224 */ /* 0x000fe200078e00ff */
[----:B------:R-:W-:Y:S01]  /*5ee0*/  ISETP.NE.AND P1, PT, R83, RZ, PT ;  /* 0x000000ff5300720c */ /* 0x000fe20003f25270 */
[----:B------:R-:W-:Y:S01]  /*5ef0*/  BSSY B0, `(.L_x_97) ;  /* 0x0000014000007945 */ /* 0x000fe20003800000 */
[----:B------:R-:W-:Y:S02]  /*5f00*/  CS2R R78, SRZ ;  /* 0x00000000004e7805 */ /* 0x000fe4000001ff00 */
        /* <DEDUP_REMOVED lines=13> */
[----:B------:R-:W-:Y:S01]  /*5fe0*/  CS2R R132, SRZ ;  /* 0x0000000000847805 */ /* 0x000fe2000001ff00 */
[----:B------:R-:W-:Y:S06]  /*5ff0*/  @P1 BRA `(.L_x_98) ;  /* 0x00000000000c1947 */ /* 0x000fec0003800000 */
[----:B------:R-:W-:Y:S04]  /*6000*/  SHF.L.U32 R3, R157, 0x1f, RZ ;  /* 0x0000001f9d037819 */ /* 0x000fe800000006ff */
[----:B------:R-:W1:Y:S02]  /*6010*/  SYNCS.PHASECHK.TRANS64.TRYWAIT P1, [UR44+0x40], R3 ;  /* 0x00004003ff0075a7 */ /* 0x000e64000802112c */
[----:B-1----:R-:W-:Y:S05]  /*6020*/  @!P1 BRA `(.L_x_99) ;  /* 0x0000005c00049947 */ /* 0x002fea0003800000 */
.L_x_98:
[----:B------:R-:W-:Y:S05]  /*6030*/  BSYNC B0 ;  /* 0x0000000000007941 */ /* 0x000fea0003800000 */
.L_x_97:
[----:B------:R-:W-:Y:S01]  /*6040*/  ISETP.NE.AND P1, PT, R96, RZ, PT ;  /* 0x000000ff6000720c */ /* 0x000fe20003f25270 */
[----:B------:R-:W-:Y:S11]  /*6050*/  HFMA2 R75, -RZ, RZ, 0, 5.9604644775390625e-08 ;  /* 0x00000001ff4b7431 */ /* 0x000ff600000001ff */
[----:B------:R-:W-:Y:S01]  /*6060*/  @!UPT UIADD3 URZ, UPT, UPT, URZ, URZ, URZ ;  /* 0x000000fffffff290 */ /* 0x000fe2000fffe0ff */
[----:B------:R2:W1:Y:S04]  /*6070*/  @P1 LDS.128 R76, [R164+UR44+0x400] ;  /* 0x0004002ca44c1984 */ /* 0x0004680008000c00 */
[----:B------:R2:W1:Y:S04]  /*6080*/  @P1 LDS.128 R84, [R163+0x400] ;  /* 0x00040000a3541984 */ /* 0x0004680000000c00 */
[----:B------:R2:W1:Y:S04]  /*6090*/  @P1 LDS.128 R92, [R162+0x400] ;  /* 0x00040000a25c1984 */ /* 0x0004680000000c00 */
[----:B------:R2:W1:Y:S04]  /*60a0*/  @P1 LDS.128 R100, [R154+0x400] ;  /* 0x000400009a641984 */ /* 0x0004680000000c00 */
[----:B------:R2:W1:Y:S04]  /*60b0*/  @P1 LDS.128 R108, [R153+0x400] ;  /* 0x00040000996c1984 */ /* 0x0004680000000c00 */
[----:B------:R2:W1:Y:S04]  /*60c0*/  @P1 LDS.128 R116, [R152+0x400] ;  /* 0x0004000098741984 */ /* 0x0004680000000c00 */
[----:B------:R2:W1:Y:S04]  /*60d0*/  @P1 LDS.128 R124, [R151+0x400] ;  /* 0x00040000977c1984 */ /* 0x0004680000000c00 */
[----:B------:R2:W1:Y:S02]  /*60e0*/  @P1 LDS.128 R132, [R150+0x400] ;  /* 0x0004000096841984 */ /* 0x0004640000000c00 */
.L_x_96:
[----:B------:R-:W-:Y:S05]  /*60f0*/  BSYNC B1 ;  /* 0x0000000000017941 */ /* 0x000fea0003800000 */
.L_x_95:
[----:B-1----:R-:W-:Y:S04]  /*6100*/  SHF.R.U32.HI R2, RZ, 0x15, R71 ;  /* 0x00000015ff027819 */ /* 0x002fe80000011647 */
[----:B------:R-:W-:Y:S01]  /*6110*/  LOP3.LUT P1, RZ, R2, 0x3, R143, 0x48, !PT ;  /* 0x0000000302ff7812 */ /* 0x000fe2000782488f */
[----:B------:R-:W-:Y:S01]  /*6120*/  @!UPT UIADD3 URZ, UPT, UPT, URZ, URZ, URZ ;  /* 0x000000fffffff290 */ /* 0x000fe2000fffe0ff */
[----:B----4-:R-:W-:Y:S11]  /*6130*/  @P0 BRA `(.L_x_100) ;  /* 0x0000000000080947 */ /* 0x010ff60003800000 */
[----:B------:R-:W1:Y:S02]  /*6140*/  SYNCS.PHASECHK.TRANS64.TRYWAIT P0, [R74+URZ+0xb0], R0 ;  /* 0x0000b0004a0075a7 */ /* 0x000e6400080011ff */
[----:B-1----:R-:W-:Y:S05]  /*6150*/  @!P0 BRA `(.L_x_101) ;  /* 0x0000005800d08947 */ /* 0x002fea0003800000 */
.L_x_100:
[----:B------:R-:W-:Y:S05]  /*6160*/  @!P1 BRA `(.L_x_102) ;  /* 0x0000000000409947 */ /* 0x000fea0003800000 */
[----:B------:R-:W4:Y:S01]  /*6170*/  LDCU.64 UR8, c[0x4][0x70] ;  /* 0x01000e00ff0877ac */ /* 0x000f220008000a00 */
[----:B------:R-:W-:Y:S01]  /*6180*/  MOV R3, 0x0 ;  /* 0x0000000000037802 */ /* 0x000fe20000000f00 */
[----:B------:R-:W-:Y:S02]  /*6190*/  HFMA2 R12, -RZ, RZ, 0, 5.9604644775390625e-08 ;  /* 0x00000001ff0c7431 */ /* 0x000fe400000001ff */
[----:B------:R-:W-:Y:S02]  /*61a0*/  IMAD.MOV.U32 R8, RZ, RZ, 0x192 ;  /* 0x00000192ff087424 */ /* 0x000fe400078e00ff */
[----:B------:R-:W-:Y:S01]  /*61b0*/  IMAD.MOV.U32 R13, RZ, RZ, RZ ;  /* 0x000000ffff0d7224 */ /* 0x000fe200078e00ff */
[----:B------:R-:W5:Y:S01]  /*61c0*/  LDCU.64 UR6, c[0x4][0x78] ;  /* 0x01000f00ff0677ac */ /* 0x000f620008000a00 */
[----:B------:R-:W1:Y:S01]  /*61d0*/  LDC.64 R2, c[0x4][R3] ;  /* 0x0100000003027b82 */ /* 0x000e620000000a00 */
[----:B------:R-:W2:Y:S01]  /*61e0*/  LDCU.64 UR4, c[0x4][0x10] ;  /* 0x01000200ff0477ac */ /* 0x000ea20008000a00 */
[----:B----4-:R-:W-:Y:S01]  /*61f0*/  MOV R5, UR9 ;  /* 0x0000000900057c02 */ /* 0x010fe20008000f00 */
[----:B------:R-:W-:Y:S01]  /*6200*/  IMAD.U32 R4, RZ, RZ, UR8 ;  /* 0x00000008ff047e24 */ /* 0x000fe2000f8e00ff */
[----:B-----5:R-:W-:Y:S01]  /*6210*/  MOV R7, UR7 ;  /* 0x0000000700077c02 */ /* 0x020fe20008000f00 */
[----:B------:R-:W-:Y:S01]  /*6220*/  IMAD.U32 R6, RZ, RZ, UR6 ;  /* 0x00000006ff067e24 */ /* 0x000fe2000f8e00ff */
[----:B--2---:R-:W-:Y:S01]  /*6230*/  MOV R11, UR5 ;  /* 0x00000005000b7c02 */ /* 0x004fe20008000f00 */
[----:B------:R-:W-:Y:S02]  /*6240*/  IMAD.U32 R10, RZ, RZ, UR4 ;  /* 0x00000004ff0a7e24 */ /* 0x000fe4000f8e00ff */
[----:B------:R-:W-:Y:S07]  /*6250*/  LEPC R20, `(.L_x_102) ;  /* 0x000000001014794e */ /* 0x000fee0000000000 */
[----:B-1-3--:R-:W-:Y:S05]  /*6260*/  CALL.ABS.NOINC R2 ;  /* 0x0000000002007343 */ /* 0x00afea0003c00000 */
.L_x_102:
[----:B------:R-:W-:Y:S01]  /*6270*/  SHF.L.U32 R3, R76, 0x10, RZ ;  /* 0x000000104c037819 */ /* 0x000fe200000006ff */
[----:B------:R-:W-:Y:S05]  /*6280*/  WARPSYNC.ALL ;  /* 0x0000000000007948 */ /* 0x000fea0003800000 */
[----:B------:R-:W-:Y:S01]  /*6290*/  R2UR UR4, R71 ;  /* 0x00000000470472ca */ /* 0x000fe200000e0000 */
[----:B------:R-:W-:Y:S01]  /*62a0*/  BSSY.RECONVERGENT B0, `(.L_x_103) ;  /* 0x00000fc000007945 */ /* 0x000fe20003800200 */
[----:B------:R-:W-:Y:S02]  /*62b0*/  LOP3.LUT R72, R79, 0xffff0000, RZ, 0xc0, !PT ;  /* 0xffff00004f487812 */ /* 0x000fe400078ec0ff */
[----:B------:R-:W-:Y:S09]  /*62c0*/  ISETP.NE.AND P0, PT, R160, RZ, PT ;  /* 0x000000ffa000720c */ /* 0x000ff20003f05270 */
[----:B------:R-:W1:Y:S02]  /*62d0*/  LDTM.x64 R4, tmem[UR4] ;  /* 0x00000004000479ee */ /* 0x000e640008340000 */
[----:B-1-3--:R-:W-:Y:S01]  /*62e0*/  FMUL R0, R70, R4 ;  /* 0x0000000446007220 */ /* 0x00afe20000400000 */
[----:B------:R-:W-:Y:S01]  /*62f0*/  LOP3.LUT R4, R76, 0xffff0000, RZ, 0xc0, !PT ;  /* 0xffff00004c047812 */ /* 0x000fe200078ec0ff */
[C---:B------:R-:W-:Y:S01]  /*6300*/  FMUL R2, R70.reuse, R5 ;  /* 0x0000000546027220 */ /* 0x040fe20000400000 */
[----:B------:R-:W-:Y:S01]  /*6310*/  SHF.L.U32 R5, R77, 0x10, RZ ;  /* 0x000000104d057819 */ /* 0x000fe200000006ff */
[----:B------:R-:W-:Y:S01]  /*6320*/  FFMA R0, R73, R3, R0 ;  /* 0x0000000349007223 */ /* 0x000fe20000000000 */
[C---:B------:R-:W-:Y:S01]  /*6330*/  FMUL R3, R70.reuse, R6 ;  /* 0x0000000646037220 */ /* 0x040fe20000400000 */
[----:B------:R-:W-:Y:S01]  /*6340*/  LOP3.LUT R6, R77, 0xffff0000, RZ, 0xc0, !PT ;  /* 0xffff00004d067812 */ /* 0x000fe200078ec0ff */
[C---:B------:R-:W-:Y:S01]  /*6350*/  FFMA R2, R73.reuse, R4, R2 ;  /* 0x0000000449027223 */ /* 0x040fe20000000002 */
[----:B------:R-:W-:Y:S01]  /*6360*/  FMUL R7, R70, R7 ;  /* 0x0000000746077220 */ /* 0x000fe20000400000 */
[C---:B------:R-:W-:Y:S01]  /*6370*/  FFMA R3, R73.reuse, R5, R3 ;  /* 0x0000000549037223 */ /* 0x040fe20000000003 */
[----:B------:R-:W-:Y:S01]  /*6380*/  SHF.L.U32 R5, R78, 0x10, RZ ;  /* 0x000000104e057819 */ /* 0x000fe200000006ff */
[----:B------:R-:W-:Y:S01]  /*6390*/  FMUL R4, R70, R8 ;  /* 0x0000000846047220 */ /* 0x000fe20000400000 */
[----:B------:R-:W-:Y:S01]  /*63a0*/  F2FP.BF16.F32.PACK_AB R88, R2, R0 ;  /* 0x000000000258723e */ /* 0x000fe200000010ff */
[C---:B------:R-:W-:Y:S01]  /*63b0*/  FFMA R7, R73.reuse, R6, R7 ;  /* 0x0000000649077223 */ /* 0x040fe20000000007 */
[----:B------:R-:W-:Y:S01]  /*63c0*/  LOP3.LUT R6, R78, 0xffff0000, RZ, 0xc0, !PT ;  /* 0xffff00004e067812 */ /* 0x000fe200078ec0ff */
[----:B------:R-:W-:Y:S01]  /*63d0*/  FFMA R4, R73, R5, R4 ;  /* 0x0000000549047223 */ /* 0x000fe20000000004 */
[----:B------:R-:W-:Y:S01]  /*63e0*/  SHF.L.U32 R8, R79, 0x10, RZ ;  /* 0x000000104f087819 */ /* 0x000fe200000006ff */
[C---:B------:R-:W-:Y:S01]  /*63f0*/  FMUL R0, R70.reuse, R9 ;  /* 0x0000000946007220 */ /* 0x040fe20000400000 */
[----:B------:R-:W-:Y:S01]  /*6400*/  F2FP.BF16.F32.PACK_AB R89, R7, R3 ;  /* 0x000000030759723e */ /* 0x000fe200000010ff */
[----:B------:R-:W-:Y:S01]  /*6410*/  FMUL R2, R70, R10 ;  /* 0x0000000a46027220 */ /* 0x000fe20000400000 */
[----:B------:R-:W-:Y:S01]  /*6420*/  SHF.L.U32 R7, R84, 0x10, RZ ;  /* 0x0000001054077819 */ /* 0x000fe200000006ff */
[----:B------:R-:W-:Y:S01]  /*6430*/  FMUL R5, R70, R11 ;  /* 0x0000000b46057220 */ /* 0x000fe20000400000 */
[----:B------:R-:W-:Y:S01]  /*6440*/  LOP3.LUT R9, R87, 0xffff0000, RZ, 0xc0, !PT ;  /* 0xffff000057097812 */ /* 0x000fe200078ec0ff */
[C---:B------:R-:W-:Y:S01]  /*6450*/  FFMA R0, R73.reuse, R6, R0 ;  /* 0x0000000649007223 */ /* 0x040fe20000000000 */
[C---:B------:R-:W-:Y:S01]  /*6460*/  FFMA R2, R73.reuse, R8, R2 ;  /* 0x0000000849027223 */ /* 0x040fe20000000002 */
[----:B------:R-:W-:Y:S01]  /*6470*/  LOP3.LUT R8, R84, 0xffff0000, RZ, 0xc0, !PT ;  /* 0xffff000054087812 */ /* 0x000fe200078ec0ff */
[----:B------:R-:W-:Y:S01]  /*6480*/  FFMA R5, R73, R72, R5 ;  /* 0x0000004849057223 */ /* 0x000fe20000000005 */
[----:B------:R-:W-:Y:S01]  /*6490*/  SHF.L.U32 R72, R93, 0x10, RZ ;  /* 0x000000105d487819 */ /* 0x000fe200000006ff */
[----:B------:R-:W-:Y:S01]  /*64a0*/  FMUL R3, R70, R12 ;  /* 0x0000000c46037220 */ /* 0x000fe20000400000 */
[----:B------:R-:W-:Y:S01]  /*64b0*/  F2FP.BF16.F32.PACK_AB R90, R0, R4 ;  /* 0x00000004005a723e */ /* 0x000fe200000010ff */
[C---:B------:R-:W-:Y:S01]  /*64c0*/  FMUL R6, R70.reuse, R13 ;  /* 0x0000000d46067220 */ /* 0x040fe20000400000 */
[----:B------:R-:W-:Y:S01]  /*64d0*/  F2FP.BF16.F32.PACK_AB R91, R5, R2 ;  /* 0x00000002055b723e */ /* 0x000fe200000010ff */
[----:B------:R-:W-:Y:S01]  /*64e0*/  FFMA R3, R73, R7, R3 ;  /* 0x0000000749037223 */ /* 0x000fe20000000003 */
[----:B------:R-:W-:Y:S01]  /*64f0*/  SHF.L.U32 R5, R85, 0x10, RZ ;  /* 0x0000001055057819 */ /* 0x000fe200000006ff */
[----:B------:R-:W-:Y:S01]  /*6500*/  FFMA R6, R73, R8, R6 ;  /* 0x0000000849067223 */ /* 0x000fe20000000006 */
[----:B------:R-:W-:Y:S01]  /*6510*/  LOP3.LUT R7, R85, 0xffff0000, RZ, 0xc0, !PT ;  /* 0xffff000055077812 */ /* 0x000fe200078ec0ff */
[----:B------:R-:W-:Y:S01]  /*6520*/  FMUL R0, R70, R14 ;  /* 0x0000000e46007220 */ /* 0x000fe20000400000 */
[----:B------:R-:W-:Y:S01]  /*6530*/  SHF.L.U32 R8, R86, 0x10, RZ ;  /* 0x0000001056087819 */ /* 0x000fe200000006ff */
[----:B------:R-:W-:Y:S01]  /*6540*/  FMUL R2, R70, R15 ;  /* 0x0000000f46027220 */ /* 0x000fe20000400000 */
[----:B------:R-:W-:Y:S01]  /*6550*/  F2FP.BF16.F32.PACK_AB R104, R6, R3 ;  /* 0x000000030668723e */ /* 0x000fe200000010ff */
[----:B------:R-:W-:Y:S01]  /*6560*/  FMUL R4, R70, R16 ;  /* 0x0000001046047220 */ /* 0x000fe20000400000 */
        /* <DEDUP_REMOVED lines=8> */
[----:B------:R-:W-:Y:S01]  /*65f0*/  FMUL R6, R70, R19 ;  /* 0x0000001346067220 */ /* 0x000fe20000400000 */
[C---:B------:R-:W-:Y:S01]  /*6600*/  FFMA R3, R73.reuse, R7, R3 ;  /* 0x0000000749037223 */ /* 0x040fe20000000003 */
[C---:B------:R-:W-:Y:S01]  /*6610*/  SHF.L.U32 R7, R92.reuse, 0x10, RZ ;  /* 0x000000105c077819 */ /* 0x040fe200000006ff */
[----:B------:R-:W-:Y:S01]  /*6620*/  FFMA R5, R73, R8, R5 ;  /* 0x0000000849057223 */ /* 0x000fe20000000005 */
[----:B------:R-:W-:Y:S01]  /*6630*/  LOP3.LUT R8, R92, 0xffff0000, RZ, 0xc0, !PT ;  /* 0xffff00005c087812 */ /* 0x000fe200078ec0ff */
[C---:B------:R-:W-:Y:S01]  /*6640*/  FMUL R0, R70.reuse, R20 ;  /* 0x0000001446007220 */ /* 0x040fe20000400000 */
[----:B------:R-:W-:Y:S01]  /*6650*/  F2FP.BF16.F32.PACK_AB R106, R3, R4 ;  /* 0x00000004036a723e */ /* 0x000fe200000010ff */
[C---:B------:R-:W-:Y:S01]  /*6660*/  FMUL R2, R70.reuse, R21 ;  /* 0x0000001546027220 */ /* 0x040fe20000400000 */
[C---:B------:R-:W-:Y:S01]  /*6670*/  FFMA R6, R73.reuse, R9, R6 ;  /* 0x0000000949067223 */ /* 0x040fe20000000006 */
[C---:B------:R-:W-:Y:S01]  /*6680*/  FFMA R0, R73.reuse, R7, R0 ;  /* 0x0000000749007223 */ /* 0x040fe20000000000 */
[C---:B------:R-:W-:Y:S01]  /*6690*/  FMUL R14, R70.reuse, R33 ;  /* 0x00000021460e7220 */ /* 0x040fe20000400000 */
[----:B------:R-:W-:Y:S01]  /*66a0*/  FFMA R2, R73, R8, R2 ;  /* 0x0000000849027223 */ /* 0x000fe20000000002 */
[----:B------:R-:W-:Y:S01]  /*66b0*/  FMUL R33, R70, R52 ;  /* 0x0000003446217220 */ /* 0x000fe20000400000 */
[----:B------:R-:W-:Y:S01]  /*66c0*/  F2FP.BF16.F32.PACK_AB R107, R6, R5 ;  /* 0x00000005066b723e */ /* 0x000fe200000010ff */
[----:B------:R1:W-:Y:S01]  /*66d0*/  STS.128 [R164+UR44+0x400], R88 ;  /* 0x00040058a4007988 */ /* 0x0003e20008000c2c */
[----:B------:R-:W-:Y:S01]  /*66e0*/  FMUL R3, R70, R22 ;  /* 0x0000001646037220 */ /* 0x000fe20000400000 */
[----:B------:R-:W-:Y:S01]  /*66f0*/  F2FP.BF16.F32.PACK_AB R52, R2, R0 ;  /* 0x000000000234723e */ /* 0x000fe200000010ff */
[C---:B------:R-:W-:Y:S01]  /*6700*/  FMUL R4, R70.reuse, R23 ;  /* 0x0000001746047220 */ /* 0x040fe20000400000 */
[----:B------:R-:W-:Y:S01]  /*6710*/  LOP3.LUT R0, R93, 0xffff0000, RZ, 0xc0, !PT ;  /* 0xffff00005d007812 */ /* 0x000fe200078ec0ff */
[----:B------:R-:W-:Y:S01]  /*6720*/  FMUL R11, R70, R30 ;  /* 0x0000001e460b7220 */ /* 0x000fe20000400000 */
[----:B------:R-:W-:Y:S01]  /*6730*/  SHF.L.U32 R2, R94, 0x10, RZ ;  /* 0x000000105e027819 */ /* 0x000fe200000006ff */
[C---:B------:R-:W-:Y:S01]  /*6740*/  FMUL R12, R70.reuse, R31 ;  /* 0x0000001f460c7220 */ /* 0x040fe20000400000 */
[----:B------:R-:W-:Y:S01]  /*6750*/  FMUL R30, R70, R49 ;  /* 0x00000031461e7220 */ /* 0x000fe20000400000 */
[----:B------:R-:W-:Y:S01]  /*6760*/  LOP3.LUT R49, R94, 0xffff0000, RZ, 0xc0, !PT ;  /* 0xffff00005e317812 */ /* 0x000fe200078ec0ff */
[C---:B------:R-:W-:Y:S01]  /*6770*/  FMUL R5, R70.reuse, R24 ;  /* 0x0000001846057220 */ /* 0x040fe20000400000 */
[C---:B------:R-:W-:Y:S01]  /*6780*/  FMUL R13, R70.reuse, R32 ;  /* 0x00000020460d7220 */ /* 0x040fe20000400000 */
[C---:B------:R-:W-:Y:S01]  /*6790*/  FMUL R31, R70.reuse, R50 ;  /* 0x00000032461f7220 */ /* 0x040fe20000400000 */
[----:B------:R-:W-:Y:S01]  /*67a0*/  SHF.L.U32 R50, R95, 0x10, RZ ;  /* 0x000000105f327819 */ /* 0x000fe200000006ff */
[----:B------:R-:W-:Y:S01]  /*67b0*/  FFMA R3, R73, R72, R3 ;  /* 0x0000004849037223 */ /* 0x000fe20000000003 */
[C---:B------:R-:W-:Y:S01]  /*67c0*/  FMUL R6, R70.reuse, R25 ;  /* 0x0000001946067220 */ /* 0x040fe20000400000 */
[----:B------:R-:W-:Y:S01]  /*67d0*/  FMUL R32, R70, R51 ;  /* 0x0000003346207220 */ /* 0x000fe20000400000 */
[----:B------:R-:W-:Y:S01]  /*67e0*/  LOP3.LUT R51, R95, 0xffff0000, RZ, 0xc0, !PT ;  /* 0xffff00005f337812 */ /* 0x000fe200078ec0ff */
[C---:B------:R-:W-:Y:S01]  /*67f0*/  FFMA R4, R73.reuse, R0, R4 ;  /* 0x0000000049047223 */ /* 0x040fe20000000004 */
[----:B------:R-:W-:Y:S01]  /*6800*/  SHF.L.U32 R0, R100, 0x10, RZ ;  /* 0x0000001064007819 */ /* 0x000fe200000006ff */
[C---:B------:R-:W-:Y:S01]  /*6810*/  FMUL R7, R70.reuse, R26 ;  /* 0x0000001a46077220 */ /* 0x040fe20000400000 */
[----:B------:R-:W-:Y:S01]  /*6820*/  FMUL R8, R70, R27 ;  /* 0x0000001b46087220 */ /* 0x000fe20000400000 */
[C---:B------:R-:W-:Y:S01]  /*6830*/  FFMA R5, R73.reuse, R2, R5 ;  /* 0x0000000249057223 */ /* 0x040fe20000000005 */
[----:B------:R-:W-:Y:S01]  /*6840*/  LOP3.LUT R2, R100, 0xffff0000, RZ, 0xc0, !PT ;  /* 0xffff000064027812 */ /* 0x000fe200078ec0ff */
[C---:B------:R-:W-:Y:S01]  /*6850*/  FMUL R9, R70.reuse, R28 ;  /* 0x0000001c46097220 */ /* 0x040fe20000400000 */
[C---:B------:R-:W-:Y:S01]  /*6860*/  FFMA R6, R73.reuse, R49, R6 ;  /* 0x0000003149067223 */ /* 0x040fe20000000006 */
[C---:B------:R-:W-:Y:S01]  /*6870*/  FMUL R15, R70.reuse, R34 ;  /* 0x00000022460f7220 */ /* 0x040fe20000400000 */
[----:B------:R-:W-:Y:S01]  /*6880*/  FMUL R34, R70, R53 ;  /* 0x0000003546227220 */ /* 0x000fe20000400000 */
[----:B------:R-:W-:Y:S01]  /*6890*/  F2FP.BF16.F32.PACK_AB R53, R4, R3 ;  /* 0x000000030435723e */ /* 0x000fe200000010ff */
[----:B------:R-:W-:Y:S01]  /*68a0*/  FFMA R7, R73, R50, R7 ;  /* 0x0000003249077223 */ /* 0x000fe20000000007 */
[----:B------:R-:W-:Y:S01]  /*68b0*/  SHF.L.U32 R3, R101, 0x10, RZ ;  /* 0x0000001065037819 */ /* 0x000fe200000006ff */
[----:B------:R-:W-:Y:S01]  /*68c0*/  FFMA R8, R73, R51, R8 ;  /* 0x0000003349087223 */ /* 0x000fe20000000008 */
[----:B------:R-:W-:Y:S01]  /*68d0*/  SHF.L.U32 R4, R135, 0x10, RZ ;  /* 0x0000001087047819 */ /* 0x000fe200000006ff */
[----:B------:R-:W-:Y:S01]  /*68e0*/  FFMA R9, R73, R0, R9 ;  /* 0x0000000049097223 */ /* 0x000fe20000000009 */
[----:B------:R-:W-:Y:S01]  /*68f0*/  LOP3.LUT R0, R101, 0xffff0000, RZ, 0xc0, !PT ;  /* 0xffff000065007812 */ /* 0x000fe200078ec0ff */
[C---:B------:R-:W-:Y:S01]  /*6900*/  FMUL R10, R70.reuse, R29 ;  /* 0x0000001d460a7220 */ /* 0x040fe20000400000 */
[C---:B------:R-:W-:Y:S01]  /*6910*/  FMUL R16, R70.reuse, R35 ;  /* 0x0000002346107220 */ /* 0x040fe20000400000 */
[C---:B------:R-:W-:Y:S01]  /*6920*/  FMUL R17, R70.reuse, R36 ;  /* 0x0000002446117220 */ /* 0x040fe20000400000 */
[----:B------:R-:W-:Y:S01]  /*6930*/  FMUL R18, R70, R37 ;  /* 0x0000002546127220 */ /* 0x000fe20000400000 */
[C---:B------:R-:W-:Y:S01]  /*6940*/  FFMA R10, R73.reuse, R2, R10 ;  /* 0x00000002490a7223 */ /* 0x040fe2000000000a */
[C---:B------:R-:W-:Y:S01]  /*6950*/  SHF.L.U32 R2, R102.reuse, 0x10, RZ ;  /* 0x0000001066027819 */ /* 0x040fe200000006ff */
[----:B------:R-:W-:Y:S01]  /*6960*/  FFMA R11, R73, R3, R11 ;  /* 0x00000003490b7223 */ /* 0x000fe2000000000b */
[----:B------:R-:W-:Y:S01]  /*6970*/  SHF.L.U32 R3, R103, 0x10, RZ ;  /* 0x0000001067037819 */ /* 0x000fe200000006ff */
[C---:B------:R-:W-:Y:S01]  /*6980*/  FFMA R12, R73.reuse, R0, R12 ;  /* 0x00000000490c7223 */ /* 0x040fe2000000000c */
[----:B------:R-:W-:Y:S01]  /*6990*/  LOP3.LUT R0, R102, 0xffff0000, RZ, 0xc0, !PT ;  /* 0xffff000066007812 */ /* 0x000fe200078ec0ff */
[----:B------:R-:W-:Y:S01]  /*69a0*/  FFMA R13, R73, R2, R13 ;  /* 0x00000002490d7223 */ /* 0x000fe2000000000d */
[----:B------:R-:W-:Y:S01]  /*69b0*/  LOP3.LUT R2, R103, 0xffff0000, RZ, 0xc0, !PT ;  /* 0xffff000067027812 */ /* 0x000fe200078ec0ff */
        /* <DEDUP_REMOVED lines=14> */
[C---:B------:R-:W-:Y:S01]  /*6aa0*/  FFMA R19, R73.reuse, R3, R19 ;  /* 0x0000000349137223 */ /* 0x040fe20000000013 */
[----:B------:R-:W-:Y:S01]  /*6ab0*/  LOP3.LUT R3, R110, 0xffff0000, RZ, 0xc0, !PT ;  /* 0xffff00006e037812 */ /* 0x000fe200078ec0ff */
[----:B------:R-:W-:Y:S01]  /*6ac0*/  FFMA R20, R73, R0, R20 ;  /* 0x0000000049147223 */ /* 0x000fe20000000014 */
[----:B------:R-:W-:Y:S01]  /*6ad0*/  SHF.L.U32 R0, R111, 0x10, RZ ;  /* 0x000000106f007819 */ /* 0x000fe200000006ff */
[----:B------:R-:W-:Y:S01]  /*6ae0*/  FMUL R23, R70, R42 ;  /* 0x0000002a46177220 */ /* 0x000fe20000400000 */
[----:B------:R-:W-:Y:S01]  /*6af0*/  FFMA R21, R73, R2, R21 ;  /* 0x0000000249157223 */ /* 0x000fe20000000015 */
[----:B------:R-:W-:Y:S01]  /*6b00*/  LOP3.LUT R2, R111, 0xffff0000, RZ, 0xc0, !PT ;  /* 0xffff00006f027812 */ /* 0x000fe200078ec0ff */
[----:B------:R-:W-:Y:S01]  /*6b10*/  FFMA R22, R73, R3, R22 ;  /* 0x0000000349167223 */ /* 0x000fe20000000016 */
[----:B------:R-:W-:Y:S01]  /*6b20*/  SHF.L.U32 R3, R117, 0x10, RZ ;  /* 0x0000001075037819 */ /* 0x000fe200000006ff */
[C---:B------:R-:W-:Y:S01]  /*6b30*/  FFMA R23, R73.reuse, R0, R23 ;  /* 0x0000000049177223 */ /* 0x040fe20000000017 */
[----:B------:R-:W-:Y:S01]  /*6b40*/  SHF.L.U32 R0, R116, 0x10, RZ ;  /* 0x0000001074007819 */ /* 0x000fe200000006ff */
[C---:B------:R-:W-:Y:S01]  /*6b50*/  FMUL R24, R70.reuse, R43 ;  /* 0x0000002b46187220 */ /* 0x040fe20000400000 */
[C---:B------:R-:W-:Y:S01]  /*6b60*/  FMUL R25, R70.reuse, R44 ;  /* 0x0000002c46197220 */ /* 0x040fe20000400000 */
[C---:B------:R-:W-:Y:S01]  /*6b70*/  FMUL R26, R70.reuse, R45 ;  /* 0x0000002d461a7220 */ /* 0x040fe20000400000 */
[----:B------:R-:W-:Y:S01]  /*6b80*/  FMUL R27, R70, R46 ;  /* 0x0000002e461b7220 */ /* 0x000fe20000400000 */
        /* <DEDUP_REMOVED lines=12> */
[C---:B------:R-:W-:Y:S01]  /*6c50*/  FFMA R29, R73.reuse, R2, R29 ;  /* 0x00000002491d7223 */ /* 0x040fe2000000001d */
[----:B------:R-:W-:Y:S01]  /*6c60*/  SHF.L.U32 R2, R124, 0x10, RZ ;  /* 0x000000107c027819 */ /* 0x000fe200000006ff */
[----:B------:R1:W-:Y:S01]  /*6c70*/  STS.128 [R163+0x400], R104 ;  /* 0x00040068a3007388 */ /* 0x0003e20000000c00 */
[----:B------:R-:W-:Y:S01]  /*6c80*/  FMUL R35, R70, R54 ;  /* 0x0000003646237220 */ /* 0x000fe20000400000 */
[----:B------:R-:W-:Y:S01]  /*6c90*/  F2FP.BF16.F32.PACK_AB R54, R6, R5 ;  /* 0x000000050636723e */ /* 0x000fe200000010ff */
[----:B------:R-:W-:Y:S01]  /*6ca0*/  FFMA R30, R73, R0, R30 ;  /* 0x00000000491e7223 */ /* 0x000fe2000000001e */
[----:B------:R-:W-:Y:S01]  /*6cb0*/  LOP3.LUT R0, R119, 0xffff0000, RZ, 0xc0, !PT ;  /* 0xffff000077007812 */ /* 0x000fe200078ec0ff */
[----:B------:R-:W-:Y:S01]  /*6cc0*/  FMUL R36, R70, R55 ;  /* 0x0000003746247220 */ /* 0x000fe20000400000 */
[----:B------:R-:W-:Y:S01]  /*6cd0*/  F2FP.BF16.F32.PACK_AB R55, R8, R7 ;  /* 0x000000070837723e */ /* 0x000fe200000010ff */
[C---:B------:R-:W-:Y:S01]  /*6ce0*/  FFMA R31, R73.reuse, R3, R31 ;  /* 0x00000003491f7223 */ /* 0x040fe2000000001f */
[----:B------:R-:W-:Y:S01]  /*6cf0*/  LOP3.LUT R3, R124, 0xffff0000, RZ, 0xc0, !PT ;  /* 0xffff00007c037812 */ /* 0x000fe200078ec0ff */
[----:B------:R-:W-:Y:S01]  /*6d00*/  FFMA R32, R73, R0, R32 ;  /* 0x0000000049207223 */ /* 0x000fe20000000020 */
[----:B------:R-:W-:Y:S01]  /*6d10*/  SHF.L.U32 R0, R125, 0x10, RZ ;  /* 0x000000107d007819 */ /* 0x000fe200000006ff */
[----:B------:R1:W-:Y:S01]  /*6d20*/  STS.128 [R162+0x400], R52 ;  /* 0x00040034a2007388 */ /* 0x0003e20000000c00 */
[----:B------:R-:W-:Y:S01]  /*6d30*/  F2FP.BF16.F32.PACK_AB R8, R10, R9 ;  /* 0x000000090a08723e */ /* 0x000fe200000010ff */
[----:B------:R-:W-:Y:S01]  /*6d40*/  FFMA R33, R73, R2, R33 ;  /* 0x0000000249217223 */ /* 0x000fe20000000021 */
[----:B------:R-:W-:Y:S01]  /*6d50*/  LOP3.LUT R2, R125, 0xffff0000, RZ, 0xc0, !PT ;  /* 0xffff00007d027812 */ /* 0x000fe200078ec0ff */
[C---:B------:R-:W-:Y:S01]  /*6d60*/  FFMA R34, R73.reuse, R3, R34 ;  /* 0x0000000349227223 */ /* 0x040fe20000000022 */
[----:B------:R-:W-:Y:S01]  /*6d70*/  F2FP.BF16.F32.PACK_AB R9, R12, R11 ;  /* 0x0000000b0c09723e */ /* 0x000fe200000010ff */
[C---:B------:R-:W-:Y:S01]  /*6d80*/  FFMA R35, R73.reuse, R0, R35 ;  /* 0x0000000049237223 */ /* 0x040fe20000000023 */
[----:B------:R-:W-:Y:S01]  /*6d90*/  F2FP.BF16.F32.PACK_AB R10, R14, R13 ;  /* 0x0000000d0e0a723e */ /* 0x000fe200000010ff */
[----:B------:R-:W-:Y:S01]  /*6da0*/  FFMA R36, R73, R2, R36 ;  /* 0x0000000249247223 */ /* 0x000fe20000000024 */
[----:B------:R-:W-:Y:S01]  /*6db0*/  F2FP.BF16.F32.PACK_AB R11, R16, R15 ;  /* 0x0000000f100b723e */ /* 0x000fe200000010ff */
[----:B------:R-:W-:Y:S01]  /*6dc0*/  FMUL R37, R70, R56 ;  /* 0x0000003846257220 */ /* 0x000fe20000400000 */
[----:B------:R-:W-:Y:S01]  /*6dd0*/  SHF.L.U32 R0, R126, 0x10, RZ ;  /* 0x000000107e007819 */ /* 0x000fe200000006ff */
[----:B------:R-:W-:Y:S01]  /*6de0*/  FMUL R38, R70, R57 ;  /* 0x0000003946267220 */ /* 0x000fe20000400000 */
[----:B------:R-:W-:Y:S01]  /*6df0*/  LOP3.LUT R2, R126, 0xffff0000, RZ, 0xc0, !PT ;  /* 0xffff00007e027812 */ /* 0x000fe200078ec0ff */
[----:B------:R1:W-:Y:S01]  /*6e00*/  STS.128 [R154+0x400], R8 ;  /* 0x000400089a007388 */ /* 0x0003e20000000c00 */
[----:B------:R-:W-:Y:S01]  /*6e10*/  SHF.L.U32 R3, R127, 0x10, RZ ;  /* 0x000000107f037819 */ /* 0x000fe200000006ff */
[----:B------:R-:W-:Y:S01]  /*6e20*/  FFMA R37, R73, R0, R37 ;  /* 0x0000000049257223 */ /* 0x000fe20000000025 */
[----:B------:R-:W-:Y:S01]  /*6e30*/  LOP3.LUT R0, R127, 0xffff0000, RZ, 0xc0, !PT ;  /* 0xffff00007f007812 */ /* 0x000fe200078ec0ff */
[----:B------:R-:W-:Y:S01]  /*6e40*/  FMUL R39, R70, R58 ;  /* 0x0000003a46277220 */ /* 0x000fe20000400000 */
[----:B------:R-:W-:Y:S01]  /*6e50*/  F2FP.BF16.F32.PACK_AB R12, R18, R17 ;  /* 0x00000011120c723e */ /* 0x000fe200000010ff */
[----:B------:R-:W-:Y:S01]  /*6e60*/  FMUL R40, R70, R59 ;  /* 0x0000003b46287220 */ /* 0x000fe20000400000 */
[----:B------:R-:W-:Y:S01]  /*6e70*/  F2FP.BF16.F32.PACK_AB R13, R20, R19 ;  /* 0x00000013140d723e */ /* 0x000fe200000010ff */
[C---:B------:R-:W-:Y:S01]  /*6e80*/  FFMA R38, R73.reuse, R2, R38 ;  /* 0x0000000249267223 */ /* 0x040fe20000000026 */
[----:B------:R-:W-:Y:S01]  /*6e90*/  F2FP.BF16.F32.PACK_AB R14, R22, R21 ;  /* 0x00000015160e723e */ /* 0x000fe200000010ff */
[C---:B------:R-:W-:Y:S01]  /*6ea0*/  FFMA R39, R73.reuse, R3, R39 ;  /* 0x0000000349277223 */ /* 0x040fe20000000027 */
[----:B------:R-:W-:Y:S01]  /*6eb0*/  F2FP.BF16.F32.PACK_AB R15, R24, R23 ;  /* 0x00000017180f723e */ /* 0x000fe200000010ff */
[----:B------:R-:W-:Y:S01]  /*6ec0*/  FFMA R40, R73, R0, R40 ;  /* 0x0000000049287223 */ /* 0x000fe20000000028 */
[----:B------:R-:W-:Y:S01]  /*6ed0*/  SHF.L.U32 R2, R132, 0x10, RZ ;  /* 0x0000001084027819 */ /* 0x000fe200000006ff */
[----:B------:R-:W-:Y:S01]  /*6ee0*/  FMUL R41, R70, R60 ;  /* 0x0000003c46297220 */ /* 0x000fe20000400000 */
[----:B------:R-:W-:Y:S01]  /*6ef0*/  LOP3.LUT R0, R132, 0xffff0000, RZ, 0xc0, !PT ;  /* 0xffff000084007812 */ /* 0x000fe200078ec0ff */
[----:B------:R1:W-:Y:S01]  /*6f00*/  STS.128 [R153+0x400], R12 ;  /* 0x0004000c99007388 */ /* 0x0003e20000000c00 */
[C---:B------:R-:W-:Y:S01]  /*6f10*/  FMUL R42, R70.reuse, R61 ;  /* 0x0000003d462a7220 */ /* 0x040fe20000400000 */
[----:B------:R-:W-:Y:S01]  /*6f20*/  SHF.L.U32 R3, R133, 0x10, RZ ;  /* 0x0000001085037819 */ /* 0x000fe200000006ff */
[----:B------:R-:W-:Y:S01]  /*6f30*/  FMUL R43, R70, R62 ;  /* 0x0000003e462b7220 */ /* 0x000fe20000400000 */
[----:B------:R-:W-:Y:S01]  /*6f40*/  F2FP.BF16.F32.PACK_AB R16, R26, R25 ;  /* 0x000000191a10723e */ /* 0x000fe200000010ff */
[C---:B------:R-:W-:Y:S01]  /*6f50*/  FFMA R41, R73.reuse, R2, R41 ;  /* 0x0000000249297223 */ /* 0x040fe20000000029 */
[----:B------:R-:W-:Y:S01]  /*6f60*/  F2FP.BF16.F32.PACK_AB R17, R28, R27 ;  /* 0x0000001b1c11723e */ /* 0x000fe200000010ff */
[C---:B------:R-:W-:Y:S01]  /*6f70*/  FFMA R42, R73.reuse, R0, R42 ;  /* 0x00000000492a7223 */ /* 0x040fe2000000002a */
[----:B------:R-:W-:Y:S01]  /*6f80*/  F2FP.BF16.F32.PACK_AB R18, R30, R29 ;  /* 0x0000001d1e12723e */ /* 0x000fe200000010ff */
[----:B------:R-:W-:Y:S01]  /*6f90*/  FFMA R43, R73, R3, R43 ;  /* 0x00000003492b7223 */ /* 0x000fe2000000002b */
[----:B------:R-:W-:Y:S01]  /*6fa0*/  F2FP.BF16.F32.PACK_AB R19, R32, R31 ;  /* 0x0000001f2013723e */ /* 0x000fe200000010ff */
[C---:B------:R-:W-:Y:S01]  /*6fb0*/  FMUL R44, R70.reuse, R63 ;  /* 0x0000003f462c7220 */ /* 0x040fe20000400000 */
[----:B------:R-:W-:Y:S01]  /*6fc0*/  LOP3.LUT R0, R133, 0xffff0000, RZ, 0xc0, !PT ;  /* 0xffff000085007812 */ /* 0x000fe200078ec0ff */
[----:B------:R-:W-:Y:S01]  /*6fd0*/  FMUL R45, R70, R64 ;  /* 0x00000040462d7220 */ /* 0x000fe20000400000 */
[C---:B------:R-:W-:Y:S01]  /*6fe0*/  SHF.L.U32 R2, R134.reuse, 0x10, RZ ;  /* 0x0000001086027819 */ /* 0x040fe200000006ff */
[----:B------:R1:W-:Y:S01]  /*6ff0*/  STS.128 [R152+0x400], R16 ;  /* 0x0004001098007388 */ /* 0x0003e20000000c00 */
[----:B------:R-:W-:Y:S01]  /*7000*/  LOP3.LUT R3, R134, 0xffff0000, RZ, 0xc0, !PT ;  /* 0xffff000086037812 */ /* 0x000fe200078ec0ff */
[C---:B------:R-:W-:Y:S01]  /*7010*/  FMUL R46, R70.reuse, R65 ;  /* 0x00000041462e7220 */ /* 0x040fe20000400000 */
[----:B------:R-:W-:Y:S01]  /*7020*/  LOP3.LUT R5, R135, 0xffff0000, RZ, 0xc0, !PT ;  /* 0xffff000087057812 */ /* 0x000fe200078ec0ff */
[C---:B------:R-:W-:Y:S01]  /*7030*/  FMUL R47, R70.reuse, R66 ;  /* 0x00000042462f7220 */ /* 0x040fe20000400000 */
[C---:B------:R-:W-:Y:S01]  /*7040*/  FFMA R44, R73.reuse, R0, R44 ;  /* 0x00000000492c7223 */ /* 0x040fe2000000002c */
[----:B------:R-:W-:Y:S01]  /*7050*/  FMUL R48, R70, R67 ;  /* 0x0000004346307220 */ /* 0x000fe20000400000 */
[----:B------:R-:W-:Y:S01]  /*7060*/  F2FP.BF16.F32.PACK_AB R20, R34, R33 ;  /* 0x000000212214723e */ /* 0x000fe200000010ff */
[C---:B------:R-:W-:Y:S01]  /*7070*/  FFMA R45, R73.reuse, R2, R45 ;  /* 0x00000002492d7223 */ /* 0x040fe2000000002d */
[----:B------:R-:W-:Y:S01]  /*7080*/  F2FP.BF16.F32.PACK_AB R21, R36, R35 ;  /* 0x000000232415723e */ /* 0x000fe200000010ff */
[C---:B------:R-:W-:Y:S01]  /*7090*/  FFMA R46, R73.reuse, R3, R46 ;  /* 0x00000003492e7223 */ /* 0x040fe2000000002e */
[----:B------:R-:W-:Y:S01]  /*70a0*/  F2FP.BF16.F32.PACK_AB R22, R38, R37 ;  /* 0x000000252616723e */ /* 0x000fe200000010ff */
[C---:B------:R-:W-:Y:S01]  /*70b0*/  FFMA R47, R73.reuse, R4, R47 ;  /* 0x00000004492f7223 */ /* 0x040fe2000000002f */
[----:B------:R-:W-:Y:S01]  /*70c0*/  F2FP.BF16.F32.PACK_AB R23, R40, R39 ;  /* 0x000000272817723e */ /* 0x000fe200000010ff */
[----:B------:R-:W-:Y:S01]  /*70d0*/  FFMA R48, R73, R5, R48 ;  /* 0x0000000549307223 */ /* 0x000fe20000000030 */
[----:B------:R-:W-:Y:S02]  /*70e0*/  F2FP.BF16.F32.PACK_AB R4, R42, R41 ;  /* 0x000000292a04723e */ /* 0x000fe400000010ff */
[----:B------:R-:W-:Y:S01]  /*70f0*/  F2FP.BF16.F32.PACK_AB R5, R44, R43 ;  /* 0x0000002b2c05723e */ /* 0x000fe200000010ff */
[----:B------:R1:W-:Y:S01]  /*7100*/  STS.128 [R151+0x400], R20 ;  /* 0x0004001497007388 */ /* 0x0003e20000000c00 */
[----:B------:R-:W-:Y:S02]  /*7110*/  F2FP.BF16.F32.PACK_AB R6, R46, R45 ;  /* 0x0000002d2e06723e */ /* 0x000fe400000010ff */
[----:B------:R-:W-:Y:S05]  /*7120*/  F2FP.BF16.F32.PACK_AB R7, R48, R47 ;  /* 0x0000002f3007723e */ /* 0x000fea00000010ff */
[----:B------:R1:W-:Y:S01]  /*7130*/  STS.128 [R150+0x400], R4 ;  /* 0x0004000496007388 */ /* 0x0003e20000000c00 */
[----:B------:R-:W-:Y:S01]  /*7140*/  @!PT LDS RZ, [RZ] ;  /* 0x00000000fffff984 */ /* 0x000fe20000000800 */
[----:B------:R-:W-:Y:S01]  /*7150*/  @!PT LDS RZ, [RZ] ;  /* 0x00000000fffff984 */ /* 0x000fe20000000800 */
[----:B------:R-:W-:Y:S01]  /*7160*/  @!PT LDS RZ, [RZ] ;  /* 0x00000000fffff984 */ /* 0x000fe20000000800 */
[----:B------:R-:W-:Y:S01]  /*7170*/  @!PT LDS RZ, [RZ] ;  /* 0x00000000fffff984 */ /* 0x000fe20000000800 */
[----:B------:R3:W-:Y:S07]  /*7180*/  MEMBAR.ALL.CTA ;  /* 0x0000000000007992 */ /* 0x0007ee0000008000 */
[----:B---3--:R-:W3:Y:S02]  /*7190*/  FENCE.VIEW.ASYNC.S ;  /* 0x00000000000073c6 */ /* 0x008ee40000000000 */
[----:B---3--:R-:W-:Y:S06]  /*71a0*/  BAR.SYNC.DEFER_BLOCKING 0x1, 0x80 ;  /* 0x0042000000007b1d */ /* 0x008fec0000010000 */
[----:B------:R-:W-:Y:S05]  /*71b0*/  @P0 BRA `(.L_x_104) ;  /* 0x0000000000280947 */ /* 0x000fea0003800000 */
[----:B------:R-:W3:Y:S01]  /*71c0*/  LDCU.64 UR6, c[0x0][0x348] ;  /* 0x00006900ff0677ac */ /* 0x000ee20008000a00 */
[----:B------:R-:W-:Y:S01]  /*71d0*/  UIADD3 UR4, UPT, UPT, UR44, 0x400, URZ ;  /* 0x000004002c047890 */ /* 0x000fe2000fffe0ff */
[----:B------:R-:W-:Y:S05]  /*71e0*/  UMOV UR51, UR36 ;  /* 0x0000002400337c82 */ /* 0x000fea0008000000 */
[----:B------:R-:W-:Y:S04]  /*71f0*/  MOV R147, UR4 ;  /* 0x0000000400937c02 */ /* 0x000fe80008000f00 */
[----:B------:R-:W-:Y:S01]  /*7200*/  R2UR UR48, R147 ;  /* 0x00000000933072ca */ /* 0x000fe200000e0000 */
[----:B---3--:R-:W-:Y:S04]  /*7210*/  UIADD3 UR4, UP0, UPT, UR6, 0x680, URZ ;  /* 0x0000068006047890 */ /* 0x008fe8000ff1e0ff */
[----:B------:R-:W-:Y:S09]  /*7220*/  UIADD3.X UR5, UPT, UPT, URZ, UR7, URZ, UP0, !UPT ;  /* 0x00000007ff057290 */ /* 0x000ff200087fe4ff */
[----:B------:R3:W-:Y:S01]  /*7230*/  UTMASTG.3D [UR48], [UR4] ;  /* 0x00000030040073b5 */ /* 0x0007e20008010000 */
[----:B------:R0:W-:Y:S01]  /*7240*/  UTMACMDFLUSH ;  /* 0x00000000000079b7 */ /* 0x0001e20000000000 */
[----:B---3--:R-:W-:Y:S04]  /*7250*/  DEPBAR.LE SB0, 0x1 ;  /* 0x000080400000791a */ /* 0x008fe80000000000 */
.L_x_104:
[----:B------:R-:W-:Y:S05]  /*7260*/  BSYNC.RECONVERGENT B0 ;  /* 0x0000000000007941 */ /* 0x000fea0003800200 */
.L_x_103:
[----:B------:R-:W-:Y:S01]  /*7270*/  BAR.SYNC.DEFER_BLOCKING 0x1, 0x80 ;  /* 0x0042000000007b1d */ /* 0x000fe20000010000 */
[----:B------:R-:W-:Y:S01]  /*7280*/  ISETP.NE.AND P1, PT, R161, RZ, PT ;  /* 0x000000ffa100720c */ /* 0x000fe20003f25270 */
[----:B------:R-:W-:Y:S01]  /*7290*/  UISETP.NE.AND UP0, UPT, UR47, URZ, UPT ;  /* 0x000000ff2f00728c */ /* 0x000fe2000bf05270 */
[----:B------:R-:W-:Y:S11]  /*72a0*/  LEA R2, R75, UR44, 0x3 ;  /* 0x0000002c4b027c11 */ /* 0x000ff6000f8e18ff */
[----:B-1----:R-:W-:Y:S01]  /*72b0*/  @P1 SHF.L.U32 R4, R157, 0x1f, RZ ;  /* 0x0000001f9d041819 */ /* 0x002fe200000006ff */
[----:B------:R-:W-:Y:S06]  /*72c0*/  BRA.U !UP0, `(.L_x_105) ;  /* 0x0000000108247547 */ /* 0x000fec000b800000 */
[----:B------:R-:W1:Y:S01]  /*72d0*/  S2R R0, SR_CgaCtaId ;  /* 0x0000000000007919 */ /* 0x000e620000008800 */
[----:B------:R-:W-:Y:S01]  /*72e0*/  IMAD.U32 R3, RZ, RZ, UR46 ;  /* 0x0000002eff037e24 */ /* 0x000fe2000f8e00ff */
[----:B------:R-:W-:Y:S04]  /*72f0*/  UIADD3 UR4, UPT, UPT, UR46, 0x1, URZ ;  /* 0x000000012e047890 */ /* 0x000fe8000fffe0ff */
[----:B------:R-:W-:Y:S01]  /*7300*/  @P1 LEA R3, R3, UR44, 0x3 ;  /* 0x0000002c03031c11 */ /* 0x000fe2000f8e18ff */
[----:B------:R-:W-:Y:S04]  /*7310*/  UISETP.NE.AND UP0, UPT, UR4, 0x4, UPT ;  /* 0x000000040400788c */ /* 0x000fe8000bf05270 */
[----:B------:R-:W-:Y:S01]  /*7320*/  @P1 VIADD R3, R3, 0x60 ;  /* 0x0000006003031836 */ /* 0x000fe20000000000 */
[----:B------:R-:W-:Y:S04]  /*7330*/  USEL UR46, UR4, URZ, UP0 ;  /* 0x000000ff042e7287 */ /* 0x000fe80008000000 */
[----:B-1----:R-:W-:Y:S04]  /*7340*/  @P1 PRMT R0, R0, 0x654, R3 ;  /* 0x0000065400001816 */ /* 0x002fe80000000003 */
[----:B------:R1:W-:Y:S04]  /*7350*/  @P1 SYNCS.ARRIVE.TRANS64.RED.A1T0 RZ, [R0+URZ], RZ ;  /* 0x000000ff00ff19a7 */ /* 0x0003e800081004ff */
.L_x_105:
[----:B------:R-:W3:Y:S01]  /*7360*/  @P1 SYNCS.PHASECHK.TRANS64.TRYWAIT P0, [R2+URZ+0x40], R4 ;  /* 0x00004004020015a7 */ /* 0x000ee200080011ff */
[----:B------:R-:W-:Y:S01]  /*7370*/  BSSY B1, `(.L_x_106) ;  /* 0x000001f000017945 */ /* 0x000fe20003800000 */
[----:B---3--:R-:W-:Y:S03]  /*7380*/  @P1 SEL R83, RZ, 0x1, !P0 ;  /* 0x00000001ff531807 */ /* 0x008fe60004000000 */
[----:B------:R-:W-:Y:S05]  /*7390*/  @!P1 BRA `(.L_x_107) ;  /* 0x0000000000709947 */ /* 0x000fea0003800000 */
[----:B------:R-:W-:Y:S01]  /*73a0*/  ISETP.NE.AND P1, PT, R96, RZ, PT ;  /* 0x000000ff6000720c */ /* 0x000fe20003f25270 */
[----:B------:R-:W-:Y:S01]  /*73b0*/  BSSY B0, `(.L_x_108) ;  /* 0x000000b000007945 */ /* 0x000fe20003800000 */
[----:B------:R-:W-:Y:S11]  /*73c0*/  ISETP.NE.AND P0, PT, R83, RZ, PT ;  /* 0x000000ff5300720c */ /* 0x000ff60003f05270 */
[----:B------:R-:W-:Y:S05]  /*73d0*/  @P1 IMAD R6, R75, 0x4000, R164 ;  /* 0x000040004b061824 */ /* 0x000fea00078e02a4 */
[----:B------:R-:W-:Y:S04]  /*73e0*/  @P1 IADD3 R5, PT, PT, R6, UR44, RZ ;  /* 0x0000002c06051c10 */ /* 0x000fe8000fffe0ff */
[----:B------:R-:W-:Y:S01]  /*73f0*/  @P1 IADD3 R4, PT, PT, R81, R5, RZ ;  /* 0x0000000551041210 */ /* 0x000fe20007ffe0ff */
[--C-:B------:R-:W-:Y:S02]  /*7400*/  @P1 IMAD.IADD R3, R80, 0x1, R5.reuse ;  /* 0x0000000150031824 */ /* 0x100fe400078e0205 */
[----:B------:R-:W-:Y:S01]  /*7410*/  @P1 IMAD.IADD R5, R82, 0x1, R5 ;  /* 0x0000000152051824 */ /* 0x000fe200078e0205 */
[----:B------:R-:W-:Y:S06]  /*7420*/  @P0 BRA `(.L_x_109) ;  /* 0x00000000000c0947 */ /* 0x000fec0003800000 */
[----:B-1----:R-:W-:Y:S04]  /*7430*/  SHF.L.U32 R0, R157, 0x1f, RZ ;  /* 0x0000001f9d007819 */ /* 0x002fe800000006ff */
[----:B------:R-:W1:Y:S02]  /*7440*/  SYNCS.PHASECHK.TRANS64.TRYWAIT P0, [R2+URZ+0x40], R0 ;  /* 0x00004000020075a7 */ /* 0x000e6400080011ff */
[----:B-1----:R-:W-:Y:S05]  /*7450*/  @!P0 BRA `(.L_x_110) ;  /* 0x0000004800248947 */ /* 0x002fea0003800000 */
.L_x_109:
[----:B------:R-:W-:Y:S05]  /*7460*/  BSYNC B0 ;  /* 0x0000000000007941 */ /* 0x000fea0003800000 */
.L_x_108:
[----:B------:R-:W-:Y:S01]  /*7470*/  ISETP.NE.AND P0, PT, R96, RZ, PT ;  /* 0x000000ff6000720c */ /* 0x000fe20003f05270 */
[----:B------:R-:W-:Y:S11]  /*7480*/  VIADD R75, R75, 0x1 ;  /* 0x000000014b4b7836 */ /* 0x000ff60000000000 */
[----:B------:R-:W-:Y:S01]  /*7490*/  @!UPT UIADD3 URZ, UPT, UPT, URZ, URZ, URZ ;  /* 0x000000fffffff290 */ /* 0x000fe2000fffe0ff */
[----:B------:R3:W4:Y:S01]  /*74a0*/  @P0 LDS.128 R84, [R5+0x400] ;  /* 0x0004000005540984 */ /* 0x0007220000000c00 */
[--C-:B-1----:R-:W-:Y:S01]  /*74b0*/  @P0 IMAD.IADD R0, R81, 0x1, R3.reuse ;  /* 0x0000000151000824 */ /* 0x102fe200078e0203 */
[C---:B------:R-:W-:Y:S02]  /*74c0*/  @P0 IADD3 R2, PT, PT, R82.reuse, R4, RZ ;  /* 0x0000000452020210 */ /* 0x040fe40007ffe0ff */
[----:B------:R1:W2:Y:S04]  /*74d0*/  @P0 LDS.128 R92, [R4+0x400] ;  /* 0x00040000045c0984 */ /* 0x0002a80000000c00 */
[----:B------:R2:W2:Y:S04]  /*74e0*/  @P0 LDS.128 R76, [R6+UR44+0x400] ;  /* 0x0004002c064c0984 */ /* 0x0004a80008000c00 */
[----:B------:R2:W2:Y:S04]  /*74f0*/  @P0 LDS.128 R100, [R2+0x400] ;  /* 0x0004000002640984 */ /* 0x0004a80000000c00 */
[----:B------:R2:W2:Y:S04]  /*7500*/  @P0 LDS.128 R108, [R3+0x400] ;  /* 0x00040000036c0984 */ /* 0x0004a80000000c00 */
[----:B------:R2:W2:Y:S01]  /*7510*/  @P0 LDS.128 R124, [R0+0x400] ;  /* 0x00040000007c0984 */ /* 0x0004a20000000c00 */
[C---:B---3--:R-:W-:Y:S01]  /*7520*/  @P0 IMAD.IADD R5, R82.reuse, 0x1, R3 ;  /* 0x0000000152050824 */ /* 0x048fe200078e0203 */
[----:B-1----:R-:W-:Y:S04]  /*7530*/  @P0 IADD3 R4, PT, PT, R82, R0, RZ ;  /* 0x0000000052040210 */ /* 0x002fe80007ffe0ff */
[----:B------:R3:W1:Y:S04]  /*7540*/  @P0 LDS.128 R116, [R5+0x400] ;  /* 0x0004000005740984 */ /* 0x0006680000000c00 */
[----:B------:R3:W1:Y:S02]  /*7550*/  @P0 LDS.128 R132, [R4+0x400] ;  /* 0x0004000004840984 */ /* 0x0006640000000c00 */
.L_x_107:
[----:B------:R-:W-:Y:S05]  /*7560*/  BSYNC B1 ;  /* 0x0000000000017941 */ /* 0x000fea0003800000 */
.L_x_106:
[----:B-12---:R-:W-:Y:S05]  /*7570*/  VIADD R0, R71, 0x40 ;  /* 0x0000004047007836 */ /* 0x006fea0000000000 */
[----:B------:R-:W-:Y:S04]  /*7580*/  SHF.R.U32.HI R0, RZ, 0x15, R0 ;  /* 0x00000015ff007819 */ /* 0x000fe80000011600 */
[----:B------:R-:W-:Y:S11]  /*7590*/  LOP3.LUT P0, RZ, R0, 0x3, R143, 0x48, !PT ;  /* 0x0000000300ff7812 */ /* 0x000ff6000780488f */
[----:B------:R-:W-:Y:S02]  /*75a0*/  @!UPT UIADD3 URZ, UPT, UPT, URZ, URZ, URZ ;  /* 0x000000fffffff290 */ /* 0x000fe4000fffe0ff */
[----:B------:R-:W-:Y:S05]  /*75b0*/  @!P0 BRA `(.L_x_111) ;  /* 0x0000000000408947 */ /* 0x000fea0003800000 */
[----:B------:R-:W3:Y:S01]  /*75c0*/  LDCU.64 UR8, c[0x4][0x70] ;  /* 0x01000e00ff0877ac */ /* 0x000ee20008000a00 */
[----:B------:R-:W-:Y:S01]  /*75d0*/  MOV R3, 0x0 ;  /* 0x0000000000037802 */ /* 0x000fe20000000f00 */
[----:B------:R-:W-:Y:S02]  /*75e0*/  HFMA2 R12, -RZ, RZ, 0, 5.9604644775390625e-08 ;  /* 0x00000001ff0c7431 */ /* 0x000fe400000001ff */
[----:B------:R-:W-:Y:S02]  /*75f0*/  IMAD.MOV.U32 R8, RZ, RZ, 0x192 ;  /* 0x00000192ff087424 */ /* 0x000fe400078e00ff */
[----:B------:R-:W-:Y:S01]  /*7600*/  IMAD.MOV.U32 R13, RZ, RZ, RZ ;  /* 0x000000ffff0d7224 */ /* 0x000fe200078e00ff */
[----:B------:R-:W1:Y:S01]  /*7610*/  LDCU.64 UR6, c[0x4][0x78] ;  /* 0x01000f00ff0677ac */ /* 0x000e620008000a00 */
[----:B------:R-:W2:Y:S01]  /*7620*/  LDC.64 R2, c[0x4][R3] ;  /* 0x0100000003027b82 */ /* 0x000ea20000000a00 */
[----:B------:R-:W5:Y:S01]  /*7630*/  LDCU.64 UR4, c[0x4][0x10] ;  /* 0x01000200ff0477ac */ /* 0x000f620008000a00 */
[----:B---3--:R-:W-:Y:S01]  /*7640*/  MOV R5, UR9 ;  /* 0x0000000900057c02 */ /* 0x008fe20008000f00 */
[----:B------:R-:W-:Y:S01]  /*7650*/  IMAD.U32 R4, RZ, RZ, UR8 ;  /* 0x00000008ff047e24 */ /* 0x000fe2000f8e00ff */
[----:B-1----:R-:W-:Y:S01]  /*7660*/  MOV R7, UR7 ;  /* 0x0000000700077c02 */ /* 0x002fe20008000f00 */
[----:B------:R-:W-:Y:S01]  /*7670*/  IMAD.U32 R6, RZ, RZ, UR6 ;  /* 0x00000006ff067e24 */ /* 0x000fe2000f8e00ff */
[----:B-----5:R-:W-:Y:S01]  /*7680*/  MOV R11, UR5 ;  /* 0x00000005000b7c02 */ /* 0x020fe20008000f00 */
[----:B------:R-:W-:Y:S02]  /*7690*/  IMAD.U32 R10, RZ, RZ, UR4 ;  /* 0x00000004ff0a7e24 */ /* 0x000fe4000f8e00ff */
[----:B------:R-:W-:Y:S07]  /*76a0*/  LEPC R20, `(.L_x_111) ;  /* 0x000000001014794e */ /* 0x000fee0000000000 */
[----:B--2-4-:R-:W-:Y:S05]  /*76b0*/  CALL.ABS.NOINC R2 ;  /* 0x0000000002007343 */ /* 0x014fea0003c00000 */
.L_x_111:
[----:B------:R-:W-:Y:S01]  /*76c0*/  SHF.L.U32 R3, R76, 0x10, RZ ;  /* 0x000000104c037819 */ /* 0x000fe200000006ff */
[----:B------:R-:W-:Y:S05]  /*76d0*/  WARPSYNC.ALL ;  /* 0x0000000000007948 */ /* 0x000fea0003800000 */
[----:B------:R-:W-:Y:S01]  /*76e0*/  R2UR UR4, R71 ;  /* 0x00000000470472ca */ /* 0x000fe200000e0000 */
[----:B------:R-:W1:Y:S01]  /*76f0*/  S2R R165, SR_CgaCtaId ;  /* 0x0000000000a57919 */ /* 0x000e620000008800 */
[----:B------:R-:W-:Y:S01]  /*7700*/  LOP3.LUT R72, R79, 0xffff0000, RZ, 0xc0, !PT ;  /* 0xffff00004f487812 */ /* 0x000fe200078ec0ff */
[----:B------:R-:W-:Y:S01]  /*7710*/  BSSY.RECONVERGENT B0, `(.L_x_112) ;  /* 0x0000102000007945 */ /* 0x000fe20003800200 */
[----:B------:R-:W-:Y:S02]  /*7720*/  ISETP.NE.AND P6, PT, R161, RZ, PT ;  /* 0x000000ffa100720c */ /* 0x000fe40003fc5270 */
[----:B------:R-:W-:Y:S07]  /*7730*/  ISETP.NE.AND P0, PT, R160, RZ, PT ;  /* 0x000000ffa000720c */ /* 0x000fee0003f05270 */
[----:B---3--:R-:W2:Y:S02]  /*7740*/  LDTM.x64 R4, tmem[UR4+0x40] ;  /* 0x00004004000479ee */ /* 0x008ea40008340000 */
[----:B--2---:R-:W-:Y:S01]  /*7750*/  FMUL R0, R70, R4 ;  /* 0x0000000446007220 */ /* 0x004fe20000400000 */
        /* <DEDUP_REMOVED lines=19> */
[----:B----4-:R-:W-:Y:S01]  /*7890*/  SHF.L.U32 R7, R84, 0x10, RZ ;  /* 0x0000001054077819 */ /* 0x010fe200000006ff */
        /* <DEDUP_REMOVED lines=42> */
[----:B------:R-:W-:Y:S01]  /*7b40*/  STS.128 [R164+UR44+0x4400], R88 ;  /* 0x00440058a4007988 */ /* 0x000fe20008000c2c */
        /* <DEDUP_REMOVED lines=30> */
[----:B------:R-:W-:Y:S01]  /*7d30*/  FMUL R10, R70, R29 ;  /* 0x0000001d460a7220 */ /* 0x000fe20000400000 */
[----:B------:R-:W-:Y:S01]  /*7d40*/  SHF.L.U32 R4, R111, 0x10, RZ ;  /* 0x000000106f047819 */ /* 0x000fe200000006ff */
[C---:B------:R-:W-:Y:S01]  /*7d50*/  FFMA R8, R73.reuse, R51, R8 ;  /* 0x0000003349087223 */ /* 0x040fe20000000008 */
[----:B------:R-:W-:Y:S01]  /*7d60*/  FFMA R9, R73, R0, R9 ;  /* 0x0000000049097223 */ /* 0x000fe20000000009 */
[----:B------:R-:W-:Y:S01]  /*7d70*/  LOP3.LUT R0, R101, 0xffff0000, RZ, 0xc0, !PT ;  /* 0xffff000065007812 */ /* 0x000fe200078ec0ff */
        /* <DEDUP_REMOVED lines=16> */
[----:B------:R-:W-:Y:S01]  /*7e80*/  STS.128 [R163+0x4400], R104 ;  /* 0x00440068a3007388 */ /* 0x000fe20000000c00 */
[C---:B------:R-:W-:Y:S01]  /*7e90*/  FMUL R18, R70.reuse, R37 ;  /* 0x0000002546127220 */ /* 0x040fe20000400000 */
[C---:B------:R-:W-:Y:S01]  /*7ea0*/  FMUL R19, R70.reuse, R38 ;  /* 0x0000002646137220 */ /* 0x040fe20000400000 */
[----:B------:R-:W-:Y:S01]  /*7eb0*/  FMUL R35, R70, R54 ;  /* 0x0000003646237220 */ /* 0x000fe20000400000 */
[----:B------:R-:W-:Y:S01]  /*7ec0*/  F2FP.BF16.F32.PACK_AB R54, R6, R5 ;  /* 0x000000050636723e */ /* 0x000fe200000010ff */
[----:B------:R-:W-:Y:S01]  /*7ed0*/  FMUL R36, R70, R55 ;  /* 0x0000003746247220 */ /* 0x000fe20000400000 */
[----:B------:R-:W-:Y:S01]  /*7ee0*/  F2FP.BF16.F32.PACK_AB R55, R8, R7 ;  /* 0x000000070837723e */ /* 0x000fe200000010ff */
[----:B------:R-:W-:Y:S01]  /*7ef0*/  FFMA R17, R73, R0, R17 ;  /* 0x0000000049117223 */ /* 0x000fe20000000011 */
[----:B------:R-:W-:Y:S01]  /*7f00*/  LOP3.LUT R0, R109, 0xffff0000, RZ, 0xc0, !PT ;  /* 0xffff00006d007812 */ /* 0x000fe200078ec0ff */
[----:B------:R-:W-:Y:S01]  /*7f10*/  FFMA R18, R73, R2, R18 ;  /* 0x0000000249127223 */ /* 0x000fe20000000012 */
[----:B------:R-:W-:Y:S01]  /*7f20*/  SHF.L.U32 R2, R110, 0x10, RZ ;  /* 0x000000106e027819 */ /* 0x000fe200000006ff */
[----:B------:R-:W-:Y:S01]  /*7f30*/  FMUL R20, R70, R39 ;  /* 0x0000002746147220 */ /* 0x000fe20000400000 */
[----:B------:R-:W-:Y:S01]  /*7f40*/  LOP3.LUT R5, R111, 0xffff0000, RZ, 0xc0, !PT ;  /* 0xffff00006f057812 */ /* 0x000fe200078ec0ff */
[C---:B------:R-:W-:Y:S01]  /*7f50*/  FFMA R19, R73.reuse, R3, R19 ;  /* 0x0000000349137223 */ /* 0x040fe20000000013 */
[----:B------:R-:W-:Y:S01]  /*7f60*/  LOP3.LUT R3, R110, 0xffff0000, RZ, 0xc0, !PT ;  /* 0xffff00006e037812 */ /* 0x000fe200078ec0ff */
[----:B------:R-:W-:Y:S01]  /*7f70*/  FMUL R21, R70, R40 ;  /* 0x0000002846157220 */ /* 0x000fe20000400000 */
[----:B------:R-:W-:Y:S01]  /*7f80*/  F2FP.BF16.F32.PACK_AB R8, R10, R9 ;  /* 0x000000090a08723e */ /* 0x000fe200000010ff */
[----:B------:R-:W-:Y:S01]  /*7f90*/  FMUL R22, R70, R41 ;  /* 0x0000002946167220 */ /* 0x000fe20000400000 */
[----:B------:R-:W-:Y:S01]  /*7fa0*/  F2FP.BF16.F32.PACK_AB R9, R12, R11 ;  /* 0x0000000b0c09723e */ /* 0x000fe200000010ff */
[----:B------:R-:W-:Y:S01]  /*7fb0*/  STS.128 [R162+0x4400], R52 ;  /* 0x00440034a2007388 */ /* 0x000fe20000000c00 */
[----:B------:R-:W-:Y:S01]  /*7fc0*/  F2FP.BF16.F32.PACK_AB R10, R14, R13 ;  /* 0x0000000d0e0a723e */ /* 0x000fe200000010ff */
[C---:B------:R-:W-:Y:S01]  /*7fd0*/  FFMA R20, R73.reuse, R0, R20 ;  /* 0x0000000049147223 */ /* 0x040fe20000000014 */
[----:B------:R-:W-:Y:S01]  /*7fe0*/  SHF.L.U32 R0, R116, 0x10, RZ ;  /* 0x0000001074007819 */ /* 0x000fe200000006ff */
[----:B------:R-:W-:Y:S01]  /*7ff0*/  FMUL R23, R70, R42 ;  /* 0x0000002a46177220 */ /* 0x000fe20000400000 */
[----:B------:R-:W-:Y:S01]  /*8000*/  F2FP.BF16.F32.PACK_AB R11, R16, R15 ;  /* 0x0000000f100b723e */ /* 0x000fe200000010ff */
[----:B------:R-:W-:Y:S01]  /*8010*/  FMUL R24, R70, R43 ;  /* 0x0000002b46187220 */ /* 0x000fe20000400000 */
[C---:B------:R-:W-:Y:S01]  /*8020*/  FFMA R21, R73.reuse, R2, R21 ;  /* 0x0000000249157223 */ /* 0x040fe20000000015 */
[----:B------:R-:W-:Y:S01]  /*8030*/  LOP3.LUT R2, R116, 0xffff0000, RZ, 0xc0, !PT ;  /* 0xffff000074027812 */ /* 0x000fe200078ec0ff */
[----:B------:R-:W-:Y:S01]  /*8040*/  FMUL R25, R70, R44 ;  /* 0x0000002c46197220 */ /* 0x000fe20000400000 */
[----:B------:R-:W-:Y:S01]  /*8050*/  FFMA R22, R73, R3, R22 ;  /* 0x0000000349167223 */ /* 0x000fe20000000016 */
[----:B------:R-:W-:Y:S01]  /*8060*/  SHF.L.U32 R3, R117, 0x10, RZ ;  /* 0x0000001075037819 */ /* 0x000fe200000006ff */
[C---:B------:R-:W-:Y:S01]  /*8070*/  FFMA R23, R73.reuse, R4, R23 ;  /* 0x0000000449177223 */ /* 0x040fe20000000017 */
[----:B------:R-:W-:Y:S01]  /*8080*/  F2FP.BF16.F32.PACK_AB R4, R18, R17 ;  /* 0x000000111204723e */ /* 0x000fe200000010ff */
[----:B------:R-:W-:Y:S01]  /*8090*/  FMUL R26, R70, R45 ;  /* 0x0000002d461a7220 */ /* 0x000fe20000400000 */
[----:B------:R-:W-:Y:S01]  /*80a0*/  F2FP.BF16.F32.PACK_AB R6, R22, R21 ;  /* 0x000000151606723e */ /* 0x000fe200000010ff */
[C---:B------:R-:W-:Y:S01]  /*80b0*/  FFMA R24, R73.reuse, R5, R24 ;  /* 0x0000000549187223 */ /* 0x040fe20000000018 */
[----:B------:R-:W-:Y:S01]  /*80c0*/  F2FP.BF16.F32.PACK_AB R5, R20, R19 ;  /* 0x000000131405723e */ /* 0x000fe200000010ff */
[----:B------:R-:W-:Y:S01]  /*80d0*/  FFMA R25, R73, R0, R25 ;  /* 0x0000000049197223 */ /* 0x000fe20000000019 */
[----:B------:R-:W-:Y:S01]  /*80e0*/  LOP3.LUT R0, R117, 0xffff0000, RZ, 0xc0, !PT ;  /* 0xffff000075007812 */ /* 0x000fe200078ec0ff */
[----:B------:R-:W-:Y:S01]  /*80f0*/  FMUL R27, R70, R46 ;  /* 0x0000002e461b7220 */ /* 0x000fe20000400000 */
[----:B------:R-:W-:Y:S01]  /*8100*/  F2FP.BF16.F32.PACK_AB R7, R24, R23 ;  /* 0x000000171807723e */ /* 0x000fe200000010ff */
[----:B------:R2:W-:Y:S01]  /*8110*/  STS.128 [R154+0x4400], R8 ;  /* 0x004400089a007388 */ /* 0x0005e20000000c00 */
[C---:B------:R-:W-:Y:S01]  /*8120*/  FFMA R26, R73.reuse, R2, R26 ;  /* 0x00000002491a7223 */ /* 0x040fe2000000001a */
[----:B------:R-:W-:Y:S01]  /*8130*/  SHF.L.U32 R2, R118, 0x10, RZ ;  /* 0x0000001076027819 */ /* 0x000fe200000006ff */
[C---:B------:R-:W-:Y:S01]  /*8140*/  FMUL R28, R70.reuse, R47 ;  /* 0x0000002f461c7220 */ /* 0x040fe20000400000 */
[----:B------:R-:W-:Y:S01]  /*8150*/  FMUL R29, R70, R48 ;  /* 0x00000030461d7220 */ /* 0x000fe20000400000 */
[C---:B------:R-:W-:Y:S01]  /*8160*/  FFMA R27, R73.reuse, R3, R27 ;  /* 0x00000003491b7223 */ /* 0x040fe2000000001b */
[----:B------:R-:W-:Y:S01]  /*8170*/  LOP3.LUT R3, R118, 0xffff0000, RZ, 0xc0, !PT ;  /* 0xffff000076037812 */ /* 0x000fe200078ec0ff */
[----:B------:R-:W-:Y:S01]  /*8180*/  FFMA R28, R73, R0, R28 ;  /* 0x00000000491c7223 */ /* 0x000fe2000000001c */
[----:B------:R-:W-:Y:S01]  /*8190*/  SHF.L.U32 R0, R119, 0x10, RZ ;  /* 0x0000001077007819 */ /* 0x000fe200000006ff */
[----:B------:R-:W-:Y:S01]  /*81a0*/  FFMA R29, R73, R2, R29 ;  /* 0x00000002491d7223 */ /* 0x000fe2000000001d */
[----:B------:R-:W-:Y:S01]  /*81b0*/  LOP3.LUT R2, R119, 0xffff0000, RZ, 0xc0, !PT ;  /* 0xffff000077027812 */ /* 0x000fe200078ec0ff */
[----:B------:R3:W-:Y:S01]  /*81c0*/  STS.128 [R153+0x4400], R4 ;  /* 0x0044000499007388 */ /* 0x0007e20000000c00 */
[C---:B------:R-:W-:Y:S01]  /*81d0*/  FFMA R30, R73.reuse, R3, R30 ;  /* 0x00000003491e7223 */ /* 0x040fe2000000001e */
[C---:B------:R-:W-:Y:S01]  /*81e0*/  LOP3.LUT R3, R124.reuse, 0xffff0000, RZ, 0xc0, !PT ;  /* 0xffff00007c037812 */ /* 0x040fe200078ec0ff */
[C---:B------:R-:W-:Y:S01]  /*81f0*/  FFMA R31, R73.reuse, R0, R31 ;  /* 0x00000000491f7223 */ /* 0x040fe2000000001f */
[----:B------:R-:W-:Y:S01]  /*8200*/  SHF.L.U32 R0, R124, 0x10, RZ ;  /* 0x000000107c007819 */ /* 0x000fe200000006ff */
[----:B------:R-:W-:Y:S01]  /*8210*/  FFMA R32, R73, R2, R32 ;  /* 0x0000000249207223 */ /* 0x000fe20000000020 */
[----:B------:R-:W-:Y:S01]  /*8220*/  SHF.L.U32 R2, R125, 0x10, RZ ;  /* 0x000000107d027819 */ /* 0x000fe200000006ff */
[C---:B------:R-:W-:Y:S01]  /*8230*/  FMUL R37, R70.reuse, R56 ;  /* 0x0000003846257220 */ /* 0x040fe20000400000 */
[----:B------:R-:W-:Y:S01]  /*8240*/  FMUL R38, R70, R57 ;  /* 0x0000003946267220 */ /* 0x000fe20000400000 */
[----:B------:R-:W-:Y:S01]  /*8250*/  FFMA R33, R73, R0, R33 ;  /* 0x0000000049217223 */ /* 0x000fe20000000021 */
[----:B------:R-:W-:Y:S01]  /*8260*/  LOP3.LUT R0, R125, 0xffff0000, RZ, 0xc0, !PT ;  /* 0xffff00007d007812 */ /* 0x000fe200078ec0ff */
[----:B------:R-:W-:Y:S01]  /*8270*/  FFMA R34, R73, R3, R34 ;  /* 0x0000000349227223 */ /* 0x000fe20000000022 */
[----:B------:R-:W-:Y:S01]  /*8280*/  SHF.L.U32 R3, R127, 0x10, RZ ;  /* 0x000000107f037819 */ /* 0x000fe200000006ff */
[C---:B------:R-:W-:Y:S01]  /*8290*/  FFMA R35, R73.reuse, R2, R35 ;  /* 0x0000000249237223 */ /* 0x040fe20000000023 */
[C---:B------:R-:W-:Y:S01]  /*82a0*/  SHF.L.U32 R2, R126.reuse, 0x10, RZ ;  /* 0x000000107e027819 */ /* 0x040fe200000006ff */
[C---:B------:R-:W-:Y:S01]  /*82b0*/  FFMA R36, R73.reuse, R0, R36 ;  /* 0x0000000049247223 */ /* 0x040fe20000000024 */
[----:B------:R-:W-:Y:S01]  /*82c0*/  LOP3.LUT R0, R126, 0xffff0000, RZ, 0xc0, !PT ;  /* 0xffff00007e007812 */ /* 0x000fe200078ec0ff */
[----:B------:R-:W-:Y:S01]  /*82d0*/  FMUL R39, R70, R58 ;  /* 0x0000003a46277220 */ /* 0x000fe20000400000 */
[----:B------:R-:W-:Y:S01]  /*82e0*/  F2FP.BF16.F32.PACK_AB R12, R34, R33 ;  /* 0x00000021220c723e */ /* 0x000fe200000010ff */
[----:B------:R-:W-:Y:S01]  /*82f0*/  FFMA R37, R73, R2, R37 ;  /* 0x0000000249257223 */ /* 0x000fe20000000025 */
[----:B------:R-:W-:Y:S01]  /*8300*/  LOP3.LUT R2, R127, 0xffff0000, RZ, 0xc0, !PT ;  /* 0xffff00007f027812 */ /* 0x000fe200078ec0ff */
[----:B------:R-:W-:Y:S01]  /*8310*/  FMUL R40, R70, R59 ;  /* 0x0000003b46287220 */ /* 0x000fe20000400000 */
[----:B--2---:R-:W-:Y:S01]  /*8320*/  F2FP.BF16.F32.PACK_AB R8, R26, R25 ;  /* 0x000000191a08723e */ /* 0x004fe200000010ff */
[C---:B------:R-:W-:Y:S01]  /*8330*/  FFMA R38, R73.reuse, R0, R38 ;  /* 0x0000000049267223 */ /* 0x040fe20000000026 */
[C---:B------:R-:W-:Y:S01]  /*8340*/  SHF.L.U32 R0, R132.reuse, 0x10, RZ ;  /* 0x0000001084007819 */ /* 0x040fe200000006ff */
[----:B------:R-:W-:Y:S01]  /*8350*/  FFMA R39, R73, R3, R39 ;  /* 0x0000000349277223 */ /* 0x000fe20000000027 */
[----:B------:R-:W-:Y:S01]  /*8360*/  SHF.L.U32 R3, R133, 0x10, RZ ;  /* 0x0000001085037819 */ /* 0x000fe200000006ff */
[C---:B------:R-:W-:Y:S01]  /*8370*/  FFMA R40, R73.reuse, R2, R40 ;  /* 0x0000000249287223 */ /* 0x040fe20000000028 */
[----:B------:R-:W-:Y:S01]  /*8380*/  LOP3.LUT R2, R132, 0xffff0000, RZ, 0xc0, !PT ;  /* 0xffff000084027812 */ /* 0x000fe200078ec0ff */
[----:B------:R-:W-:Y:S01]  /*8390*/  FMUL R41, R70, R60 ;  /* 0x0000003c46297220 */ /* 0x000fe20000400000 */
[----:B------:R-:W-:Y:S01]  /*83a0*/  F2FP.BF16.F32.PACK_AB R9, R28, R27 ;  /* 0x0000001b1c09723e */ /* 0x000fe200000010ff */
[----:B------:R-:W-:Y:S01]  /*83b0*/  FMUL R42, R70, R61 ;  /* 0x0000003d462a7220 */ /* 0x000fe20000400000 */
[----:B------:R-:W-:Y:S01]  /*83c0*/  F2FP.BF16.F32.PACK_AB R10, R30, R29 ;  /* 0x0000001d1e0a723e */ /* 0x000fe200000010ff */
[----:B------:R-:W-:Y:S01]  /*83d0*/  FMUL R43, R70, R62 ;  /* 0x0000003e462b7220 */ /* 0x000fe20000400000 */
[----:B------:R-:W-:Y:S01]  /*83e0*/  F2FP.BF16.F32.PACK_AB R11, R32, R31 ;  /* 0x0000001f200b723e */ /* 0x000fe200000010ff */
[C---:B------:R-:W-:Y:S01]  /*83f0*/  FFMA R41, R73.reuse, R0, R41 ;  /* 0x0000000049297223 */ /* 0x040fe20000000029 */
[----:B------:R-:W-:Y:S01]  /*8400*/  FFMA R42, R73, R2, R42 ;  /* 0x00000002492a7223 */ /* 0x000fe2000000002a */
[----:B------:R-:W-:Y:S01]  /*8410*/  LOP3.LUT R0, R133, 0xffff0000, RZ, 0xc0, !PT ;  /* 0xffff000085007812 */ /* 0x000fe200078ec0ff */
[----:B------:R-:W-:Y:S01]  /*8420*/  FFMA R43, R73, R3, R43 ;  /* 0x00000003492b7223 */ /* 0x000fe2000000002b */
[----:B------:R-:W-:Y:S01]  /*8430*/  STS.128 [R152+0x4400], R8 ;  /* 0x0044000898007388 */ /* 0x000fe20000000c00 */
[----:B------:R-:W-:Y:S01]  /*8440*/  SHF.L.U32 R2, R134, 0x10, RZ ;  /* 0x0000001086027819 */ /* 0x000fe200000006ff */
[----:B------:R-:W-:Y:S01]  /*8450*/  FMUL R44, R70, R63 ;  /* 0x0000003f462c7220 */ /* 0x000fe20000400000 */
[----:B------:R-:W-:Y:S01]  /*8460*/  LOP3.LUT R3, R134, 0xffff0000, RZ, 0xc0, !PT ;  /* 0xffff000086037812 */ /* 0x000fe200078ec0ff */
[C---:B------:R-:W-:Y:S01]  /*8470*/  FMUL R45, R70.reuse, R64 ;  /* 0x00000040462d7220 */ /* 0x040fe20000400000 */
[C---:B---3--:R-:W-:Y:S01]  /*8480*/  SHF.L.U32 R4, R135.reuse, 0x10, RZ ;  /* 0x0000001087047819 */ /* 0x048fe200000006ff */
        /* <DEDUP_REMOVED lines=11> */
[----:B------:R-:W-:Y:S01]  /*8540*/  FFMA R48, R73, R5, R48 ;  /* 0x0000000549307223 */ /* 0x000fe20000000030 */
[----:B------:R-:W-:Y:S02]  /*8550*/  F2FP.BF16.F32.PACK_AB R4, R42, R41 ;  /* 0x000000292a04723e */ /* 0x000fe400000010ff */
[----:B------:R-:W-:Y:S01]  /*8560*/  STS.128 [R151+0x4400], R12 ;  /* 0x0044000c97007388 */ /* 0x000fe20000000c00 */
[----:B------:R-:W-:Y:S02]  /*8570*/  F2FP.BF16.F32.PACK_AB R5, R44, R43 ;  /* 0x0000002b2c05723e */ /* 0x000fe400000010ff */
[----:B------:R-:W-:Y:S02]  /*8580*/  F2FP.BF16.F32.PACK_AB R6, R46, R45 ;  /* 0x0000002d2e06723e */ /* 0x000fe400000010ff */
[----:B------:R-:W-:Y:S02]  /*8590*/  F2FP.BF16.F32.PACK_AB R7, R48, R47 ;  /* 0x0000002f3007723e */ /* 0x000fe400000010ff */
[----:B------:R-:W-:Y:S02]  /*85a0*/  MOV R0, UR46 ;  /* 0x0000002e00007c02 */ /* 0x000fe40008000f00 */
[----:B------:R-:W-:Y:S01]  /*85b0*/  @P6 SHF.L.U32 R2, R157, 0x1f, RZ ;  /* 0x0000001f9d026819 */ /* 0x000fe200000006ff */
[----:B------:R2:W-:Y:S01]  /*85c0*/  STS.128 [R150+0x4400], R4 ;  /* 0x0044000496007388 */ /* 0x0005e20000000c00 */
[----:B------:R-:W-:Y:S04]  /*85d0*/  @P6 LEA R0, R0, UR44, 0x3 ;  /* 0x0000002c00006c11 */ /* 0x000fe8000f8e18ff */
[----:B------:R-:W-:Y:S01]  /*85e0*/  @P6 IADD3 R0, PT, PT, R0, 0x60, RZ ;  /* 0x0000006000006810 */ /* 0x000fe20007ffe0ff */
[----:B------:R-:W-:Y:S01]  /*85f0*/  @!PT LDS RZ, [RZ] ;  /* 0x00000000fffff984 */ /* 0x000fe20000000800 */
[----:B------:R-:W-:Y:S01]  /*8600*/  @!PT LDS RZ, [RZ] ;  /* 0x00000000fffff984 */ /* 0x000fe20000000800 */
[----:B------:R-:W-:Y:S01]  /*8610*/  @!PT LDS RZ, [RZ] ;  /* 0x00000000fffff984 */ /* 0x000fe20000000800 */
[----:B------:R-:W-:Y:S01]  /*8620*/  @!PT LDS RZ, [RZ] ;  /* 0x00000000fffff984 */ /* 0x000fe20000000800 */
[----:B------:R3:W-:Y:S06]  /*8630*/  MEMBAR.ALL.CTA ;  /* 0x0000000000007992 */ /* 0x0007ec0000008000 */
[----:B---3--:R-:W3:Y:S01]  /*8640*/  FENCE.VIEW.ASYNC.S ;  /* 0x00000000000073c6 */ /* 0x008ee20000000000 */
[----:B-1----:R-:W-:Y:S02]  /*8650*/  @P6 PRMT R0, R165, 0x654, R0 ;  /* 0x00000654a5006816 */ /* 0x002fe40000000000 */
[----:B--2---:R-:W-:Y:S01]  /*8660*/  LEA R6, R75, UR44, 0x3 ;  /* 0x0000002c4b067c11 */ /* 0x004fe2000f8e18ff */
[----:B---3--:R-:W-:Y:S06]  /*8670*/  BAR.SYNC.DEFER_BLOCKING 0x1, 0x80 ;  /* 0x0042000000007b1d */ /* 0x008fec0000010000 */
[----:B------:R-:W-:Y:S05]  /*8680*/  @P0 BRA `(.L_x_113) ;  /* 0x0000000000280947 */ /* 0x000fea0003800000 */
[----:B------:R-:W1:Y:S01]  /*8690*/  LDCU.64 UR6, c[0x0][0x348] ;  /* 0x00006900ff0677ac */ /* 0x000e620008000a00 */
[----:B------:R-:W-:Y:S02]  /*86a0*/  UIADD3 UR9, UPT, UPT, UR49, 0x40, URZ ;  /* 0x0000004031097890 */ /* 0x000fe4000fffe0ff */
[----:B------:R-:W-:Y:S01]  /*86b0*/  UIADD3 UR8, UPT, UPT, UR44, 0x4400, URZ ;  /* 0x000044002c087890 */ /* 0x000fe2000fffe0ff */
[----:B------:R-:W-:Y:S01]  /*86c0*/  UMOV UR10, UR50 ;  /* 0x00000032000a7c82 */ /* 0x000fe20008000000 */
[----:B------:R-:W-:Y:S01]  /*86d0*/  UMOV UR11, UR36 ;  /* 0x00000024000b7c82 */ /* 0x000fe20008000000 */
[----:B-1----:R-:W-:Y:S04]  /*86e0*/  UIADD3 UR4, UP0, UPT, UR6, 0x680, URZ ;  /* 0x0000068006047890 */ /* 0x002fe8000ff1e0ff */
[----:B------:R-:W-:Y:S09]  /*86f0*/  UIADD3.X UR5, UPT, UPT, URZ, UR7, URZ, UP0, !UPT ;  /* 0x00000007ff057290 */ /* 0x000ff200087fe4ff */
[----:B------:R1:W-:Y:S01]  /*8700*/  UTMASTG.3D [UR8], [UR4] ;  /* 0x00000008040073b5 */ /* 0x0003e20008010000 */
[----:B------:R0:W-:Y:S01]  /*8710*/  UTMACMDFLUSH ;  /* 0x00000000000079b7 */ /* 0x0001e20000000000 */
[----:B-1----:R-:W-:Y:S04]  /*8720*/  DEPBAR.LE SB0, 0x1 ;  /* 0x000080400000791a */ /* 0x002fe80000000000 */
.L_x_113:
[----:B------:R-:W-:Y:S05]  /*8730*/  BSYNC.RECONVERGENT B0 ;  /* 0x0000000000007941 */ /* 0x000fea0003800200 */
.L_x_112:
[----:B------:R-:W-:Y:S01]  /*8740*/  BAR.SYNC.DEFER_BLOCKING 0x1, 0x80 ;  /* 0x0042000000007b1d */ /* 0x000fe20000010000 */
[----:B------:R-:W-:Y:S04]  /*8750*/  UIADD3 UR4, UPT, UPT, UR46, 0x1, URZ ;  /* 0x000000012e047890 */ /* 0x000fe8000fffe0ff */
[----:B------:R-:W-:Y:S04]  /*8760*/  UISETP.NE.AND UP0, UPT, UR4, 0x4, UPT ;  /* 0x000000040400788c */ /* 0x000fe8000bf05270 */
[----:B------:R-:W-:Y:S01]  /*8770*/  USEL UR45, UR4, URZ, UP0 ;  /* 0x000000ff042d7287 */ /* 0x000fe20008000000 */
[----:B------:R1:W-:Y:S01]  /*8780*/  @P6 SYNCS.ARRIVE.TRANS64.RED.A1T0 RZ, [R0+URZ], RZ ;  /* 0x000000ff00ff69a7 */ /* 0x0003e200081004ff */
[----:B------:R-:W-:Y:S01]  /*8790*/  BSSY B1, `(.L_x_114) ;  /* 0x0000020000017945 */ /* 0x000fe20003800000 */
[----:B------:R-:W2:Y:S02]  /*87a0*/  @P6 SYNCS.PHASECHK.TRANS64.TRYWAIT P0, [R6+URZ+0x40], R2 ;  /* 0x00004002060065a7 */ /* 0x000ea400080011ff */
[----:B--2---:R-:W-:Y:S01]  /*87b0*/  @P6 SEL R83, RZ, 0x1, !P0 ;  /* 0x00000001ff536807 */ /* 0x004fe20004000000 */
[----:B-1----:R-:W-:Y:S06]  /*87c0*/  @!P6 BRA `(.L_x_115) ;  /* 0x000000000070e947 */ /* 0x002fec0003800000 */
        /* <DEDUP_REMOVED lines=9> */
[----:B------:R-:W-:Y:S04]  /*8860*/  SHF.L.U32 R5, R157, 0x1f, RZ ;  /* 0x0000001f9d057819 */ /* 0x000fe800000006ff */
[----:B------:R-:W1:Y:S02]  /*8870*/  SYNCS.PHASECHK.TRANS64.TRYWAIT P0, [R6+URZ+0x40], R5 ;  /* 0x00004005060075a7 */ /* 0x000e6400080011ff */
[----:B-1----:R-:W-:Y:S05]  /*8880*/  @!P0 BRA `(.L_x_118) ;  /* 0x00000034002c8947 */ /* 0x002fea0003800000 */
.L_x_117:
[----:B------:R-:W-:Y:S05]  /*8890*/  BSYNC B0 ;  /* 0x0000000000007941 */ /* 0x000fea0003800000 */
.L_x_116:
[----:B------:R-:W-:Y:S01]  /*88a0*/  ISETP.NE.AND P0, PT, R96, RZ, PT ;  /* 0x000000ff6000720c */ /* 0x000fe20003f05270 */
[----:B------:R-:W-:Y:S11]  /*88b0*/  VIADD R75, R75, 0x1 ;  /* 0x000000014b4b7836 */ /* 0x000ff60000000000 */
[----:B------:R-:W-:Y:S01]  /*88c0*/  @!UPT UIADD3 URZ, UPT, UPT, URZ, URZ, URZ ;  /* 0x000000fffffff290 */ /* 0x000fe2000fffe0ff */
[----:B------:R2:W3:Y:S01]  /*88d0*/  @P0 LDS.128 R76, [R4+UR44+0x400] ;  /* 0x0004002c044c0984 */ /* 0x0004e20008000c00 */
[C---:B-1----:R-:W-:Y:S03]  /*88e0*/  @P0 IADD3 R5, PT, PT, R82.reuse, R2, RZ ;  /* 0x0000000252050210 */ /* 0x042fe60007ffe0ff */
[----:B------:R1:W4:Y:S04]  /*88f0*/  @P0 LDS.128 R84, [R3+0x400] ;  /* 0x0004000003540984 */ /* 0x0003280000000c00 */
[----:B------:R5:W3:Y:S04]  /*8900*/  @P0 LDS.128 R92, [R2+0x400] ;  /* 0x00040000025c0984 */ /* 0x000ae80000000c00 */
[----:B------:R3:W3:Y:S04]  /*8910*/  @P0 LDS.128 R100, [R5+0x400] ;  /* 0x0004000005640984 */ /* 0x0006e80000000c00 */
[----:B------:R3:W3:Y:S01]  /*8920*/  @P0 LDS.128 R108, [R0+0x400] ;  /* 0x00040000006c0984 */ /* 0x0006e20000000c00 */
[--C-:B--2---:R-:W-:Y:S02]  /*8930*/  @P0 IMAD.IADD R4, R81, 0x1, R0.reuse ;  /* 0x0000000151040824 */ /* 0x104fe400078e0200 */
[C---:B-1----:R-:W-:Y:S03]  /*8940*/  @P0 IMAD.IADD R3, R82.reuse, 0x1, R0 ;  /* 0x0000000152030824 */ /* 0x042fe600078e0200 */
[----:B------:R1:W2:Y:S01]  /*8950*/  @P0 LDS.128 R124, [R4+0x400] ;  /* 0x00040000047c0984 */ /* 0x0002a20000000c00 */
[----:B-----5:R-:W-:Y:S03]  /*8960*/  @P0 IADD3 R2, PT, PT, R82, R4, RZ ;  /* 0x0000000452020210 */ /* 0x020fe60007ffe0ff */
[----:B------:R1:W1:Y:S04]  /*8970*/  @P0 LDS.128 R116, [R3+0x400] ;  /* 0x0004000003740984 */ /* 0x0002680000000c00 */
[----:B------:R1:W1:Y:S02]  /*8980*/  @P0 LDS.128 R132, [R2+0x400] ;  /* 0x0004000002840984 */ /* 0x0002640000000c00 */
.L_x_115:
[----:B------:R-:W-:Y:S05]  /*8990*/  BSYNC B1 ;  /* 0x0000000000017941 */ /* 0x000fea0003800000 */
.L_x_114:
[----:B---3--:R-:W-:Y:S05]  /*89a0*/  VIADD R0, R71, 0x80 ;  /* 0x0000008047007836 */ /* 0x008fea0000000000 */
[----:B------:R-:W-:Y:S04]  /*89b0*/  SHF.R.U32.HI R0, RZ, 0x15, R0 ;  /* 0x00000015ff007819 */ /* 0x000fe80000011600 */
[----:B------:R-:W-:Y:S11]  /*89c0*/  LOP3.LUT P0, RZ, R0, 0x3, R143, 0x48, !PT ;  /* 0x0000000300ff7812 */ /* 0x000ff6000780488f */
[----:B------:R-:W-:Y:S02]  /*89d0*/  @!UPT UIADD3 URZ, UPT, UPT, URZ, URZ, URZ ;  /* 0x000000fffffff290 */ /* 0x000fe4000fffe0ff */
[----:B------:R-:W-:Y:S05]  /*89e0*/  @!P0 BRA `(.L_x_119) ;  /* 0x0000000000408947 */ /* 0x000fea0003800000 */
[----:B------:R-:W3:Y:S01]  /*89f0*/  LDCU.64 UR8, c[0x4][0x70] ;  /* 0x01000e00ff0877ac */ /* 0x000ee20008000a00 */
[----:B-1----:R-:W-:Y:S01]  /*8a00*/  MOV R3, 0x0 ;  /* 0x0000000000037802 */ /* 0x002fe20000000f00 */
        /* <DEDUP_REMOVED lines=14> */
.L_x_119:
[----:B-1----:R-:W-:Y:S01]  /*8af0*/  SHF.L.U32 R3, R76, 0x10, RZ ;  /* 0x000000104c037819 */ /* 0x002fe200000006ff */
[----:B------:R-:W-:Y:S05]  /*8b00*/  WARPSYNC.ALL ;  /* 0x0000000000007948 */ /* 0x000fea0003800000 */
[----:B------:R-:W-:Y:S01]  /*8b10*/  R2UR UR4, R71 ;  /* 0x00000000470472ca */ /* 0x000fe200000e0000 */
[----:B------:R-:W-:Y:S01]  /*8b20*/  BSSY.RECONVERGENT B0, `(.L_x_120) ;  /* 0x0000103000007945 */ /* 0x000fe20003800200 */
[----:B------:R-:W-:Y:S02]  /*8b30*/  LOP3.LUT R72, R79, 0xffff0000, RZ, 0xc0, !PT ;  /* 0xffff00004f487812 */ /* 0x000fe400078ec0ff */
[----:B------:R-:W-:Y:S02]  /*8b40*/  ISETP.NE.AND P6, PT, R161, RZ, PT ;  /* 0x000000ffa100720c */ /* 0x000fe40003fc5270 */
[----:B------:R-:W-:Y:S07]  /*8b50*/  ISETP.NE.AND P0, PT, R160, RZ, PT ;  /* 0x000000ffa000720c */ /* 0x000fee0003f05270 */
[----:B------:R-:W1:Y:S02]  /*8b60*/  LDTM.x64 R4, tmem[UR4+0x80] ;  /* 0x00008004000479ee */ /* 0x000e640008340000 */
[----:B-1----:R-:W-:Y:S01]  /*8b70*/  FMUL R0, R70, R4 ;  /* 0x0000000446007220 */ /* 0x002fe20000400000 */
        /* <DEDUP_REMOVED lines=20> */
[C---:B------:R-:W-:Y:S01]  /*8cc0*/  FFMA R0, R73.reuse, R6, R0 ;  /* 0x0000000649007223 */ /* 0x040fe20000000000 */
[----:B------:R-:W-:Y:S01]  /*8cd0*/  FMUL R5, R70, R11 ;  /* 0x0000000b46057220 */ /* 0x000fe20000400000 */
[C---:B------:R-:W-:Y:S01]  /*8ce0*/  FFMA R2, R73.reuse, R8, R2 ;  /* 0x0000000849027223 */ /* 0x040fe20000000002 */
[----:B------:R-:W-:Y:S01]  /*8cf0*/  LOP3.LUT R8, R84, 0xffff0000, RZ, 0xc0, !PT ;  /* 0xffff000054087812 */ /* 0x000fe200078ec0ff */
[----:B------:R-:W-:Y:S01]  /*8d00*/  FMUL R3, R70, R12 ;  /* 0x0000000c46037220 */ /* 0x000fe20000400000 */
[----:B------:R-:W-:Y:S01]  /*8d10*/  F2FP.BF16.F32.PACK_AB R90, R0, R4 ;  /* 0x00000004005a723e */ /* 0x000fe200000010ff */
[C---:B------:R-:W-:Y:S01]  /*8d20*/  FMUL R6, R70.reuse, R13 ;  /* 0x0000000d46067220 */ /* 0x040fe20000400000 */
[----:B------:R-:W-:Y:S01]  /*8d30*/  FFMA R5, R73, R72, R5 ;  /* 0x0000004849057223 */ /* 0x000fe20000000005 */
[----:B------:R-:W-:Y:S01]  /*8d40*/  SHF.L.U32 R72, R85, 0x10, RZ ;  /* 0x0000001055487819 */ /* 0x000fe200000006ff */
[C---:B------:R-:W-:Y:S01]  /*8d50*/  FFMA R3, R73.reuse, R7, R3 ;  /* 0x0000000749037223 */ /* 0x040fe20000000003 */
[----:B------:R-:W-:Y:S01]  /*8d60*/  FFMA R6, R73, R8, R6 ;  /* 0x0000000849067223 */ /* 0x000fe20000000006 */
[C---:B------:R-:W-:Y:S01]  /*8d70*/  FMUL R4, R70.reuse, R16 ;  /* 0x0000001046047220 */ /* 0x040fe20000400000 */
[----:B------:R-:W-:Y:S01]  /*8d80*/  F2FP.BF16.F32.PACK_AB R91, R5, R2 ;  /* 0x00000002055b723e */ /* 0x000fe200000010ff */
[C---:B------:R-:W-:Y:S01]  /*8d90*/  FMUL R16, R70.reuse, R27 ;  /* 0x0000001b46107220 */ /* 0x040fe20000400000 */
[C---:B------:R-:W-:Y:S01]  /*8da0*/  FMUL R27, R70.reuse, R38 ;  /* 0x00000026461b7220 */ /* 0x040fe20000400000 */
[C---:B------:R-:W-:Y:S01]  /*8db0*/  FMUL R38, R70.reuse, R49 ;  /* 0x0000003146267220 */ /* 0x040fe20000400000 */
[----:B------:R-:W-:Y:S01]  /*8dc0*/  FMUL R49, R70, R60 ;  /* 0x0000003c46317220 */ /* 0x000fe20000400000 */
[----:B------:R-:W-:Y:S01]  /*8dd0*/  F2FP.BF16.F32.PACK_AB R60, R6, R3 ;  /* 0x00000003063c723e */ /* 0x000fe200000010ff */
[----:B------:R-:W-:Y:S01]  /*8de0*/  STS.128 [R164+UR44+0x8400], R88 ;  /* 0x00840058a4007988 */ /* 0x000fe20008000c2c */
[----:B------:R-:W-:Y:S01]  /*8df0*/  LOP3.LUT R3, R85, 0xffff0000, RZ, 0xc0, !PT ;  /* 0xffff000055037812 */ /* 0x000fe200078ec0ff */
[----:B------:R-:W-:Y:S01]  /*8e00*/  FMUL R0, R70, R14 ;  /* 0x0000000e46007220 */ /* 0x000fe20000400000 */
[----:B------:R-:W-:Y:S01]  /*8e10*/  SHF.L.U32 R6, R86, 0x10, RZ ;  /* 0x0000001056067819 */ /* 0x000fe200000006ff */
[C---:B------:R-:W-:Y:S01]  /*8e20*/  FMUL R2, R70.reuse, R15 ;  /* 0x0000000f46027220 */ /* 0x040fe20000400000 */
[C---:B------:R-:W-:Y:S01]  /*8e30*/  FMUL R13, R70.reuse, R24 ;  /* 0x00000018460d7220 */ /* 0x040fe20000400000 */
[C---:B------:R-:W-:Y:S01]  /*8e40*/  FFMA R0, R73.reuse, R72, R0 ;  /* 0x0000004849007223 */ /* 0x040fe20000000000 */
[C---:B------:R-:W-:Y:S01]  /*8e50*/  FMUL R5, R70.reuse, R17 ;  /* 0x0000001146057220 */ /* 0x040fe20000400000 */
[----:B------:R-:W-:Y:S01]  /*8e60*/  FFMA R2, R73, R3, R2 ;  /* 0x0000000349027223 */ /* 0x000fe20000000002 */
[----:B------:R-:W-:Y:S01]  /*8e70*/  SHF.L.U32 R3, R93, 0x10, RZ ;  /* 0x000000105d037819 */ /* 0x000fe200000006ff */
[C---:B------:R-:W-:Y:S01]  /*8e80*/  FMUL R14, R70.reuse, R25 ;  /* 0x00000019460e7220 */ /* 0x040fe20000400000 */
        /* <DEDUP_REMOVED lines=8> */
[----:B------:R-:W-:Y:S01]  /*8f10*/  FMUL R46, R70, R57 ;  /* 0x00000039462e7220 */ /* 0x000fe20000400000 */
[----:B------:R-:W-:Y:S01]  /*8f20*/  LOP3.LUT R57, R86, 0xffff0000, RZ, 0xc0, !PT ;  /* 0xffff000056397812 */ /* 0x000fe200078ec0ff */
[C---:B------:R-:W-:Y:S01]  /*8f30*/  FMUL R37, R70.reuse, R48 ;  /* 0x0000003046257220 */ /* 0x040fe20000400000 */
[C---:B------:R-:W-:Y:S01]  /*8f40*/  FMUL R39, R70.reuse, R50 ;  /* 0x0000003246277220 */ /* 0x040fe20000400000 */
[C---:B------:R-:W-:Y:S01]  /*8f50*/  FMUL R47, R70.reuse, R58 ;  /* 0x0000003a462f7220 */ /* 0x040fe20000400000 */
[C---:B------:R-:W-:Y:S01]  /*8f60*/  SHF.L.U32 R58, R87.reuse, 0x10, RZ ;  /* 0x00000010573a7819 */ /* 0x040fe200000006ff */
[----:B------:R-:W-:Y:S01]  /*8f70*/  FMUL R50, R70, R61 ;  /* 0x0000003d46327220 */ /* 0x000fe20000400000 */
[----:B------:R-:W-:Y:S01]  /*8f80*/  F2FP.BF16.F32.PACK_AB R61, R2, R0 ;  /* 0x00000000023d723e */ /* 0x000fe200000010ff */
[C---:B------:R-:W-:Y:S01]  /*8f90*/  FMUL R48, R70.reuse, R59 ;  /* 0x0000003b46307220 */ /* 0x040fe20000400000 */
[----:B------:R-:W-:Y:S01]  /*8fa0*/  LOP3.LUT R59, R87, 0xffff0000, RZ, 0xc0, !PT ;  /* 0xffff0000573b7812 */ /* 0x000fe200078ec0ff */
[----:B------:R-:W-:Y:S01]  /*8fb0*/  FMUL R7, R70, R18 ;  /* 0x0000001246077220 */ /* 0x000fe20000400000 */
[----:B------:R-:W-:Y:S01]  /*8fc0*/  SHF.L.U32 R0, R92, 0x10, RZ ;  /* 0x000000105c007819 */ /* 0x000fe200000006ff */
[----:B------:R-:W-:Y:S01]  /*8fd0*/  FMUL R8, R70, R19 ;  /* 0x0000001346087220 */ /* 0x000fe20000400000 */
[----:B------:R-:W-:Y:S01]  /*8fe0*/  LOP3.LUT R2, R92, 0xffff0000, RZ, 0xc0, !PT ;  /* 0xffff00005c027812 */ /* 0x000fe200078ec0ff */
[C---:B------:R-:W-:Y:S01]  /*8ff0*/  FFMA R4, R73.reuse, R6, R4 ;  /* 0x0000000649047223 */ /* 0x040fe20000000004 */
[C---:B------:R-:W-:Y:S01]  /*9000*/  FMUL R9, R70.reuse, R20 ;  /* 0x0000001446097220 */ /* 0x040fe20000400000 */
[C---:B------:R-:W-:Y:S01]  /*9010*/  FFMA R5, R73.reuse, R57, R5 ;  /* 0x0000003949057223 */ /* 0x040fe20000000005 */
[C---:B------:R-:W-:Y:S01]  /*9020*/  FFMA R7, R73.reuse, R58, R7 ;  /* 0x0000003a49077223 */ /* 0x040fe20000000007 */
[C---:B------:R-:W-:Y:S01]  /*9030*/  FMUL R10, R70.reuse, R21 ;  /* 0x00000015460a7220 */ /* 0x040fe20000400000 */
[C---:B------:R-:W-:Y:S01]  /*9040*/  FFMA R8, R73.reuse, R59, R8 ;  /* 0x0000003b49087223 */ /* 0x040fe20000000008 */
[----:B------:R-:W-:Y:S01]  /*9050*/  FFMA R9, R73, R0, R9 ;  /* 0x0000000049097223 */ /* 0x000fe20000000009 */
[----:B------:R-:W-:Y:S01]  /*9060*/  LOP3.LUT R0, R93, 0xffff0000, RZ, 0xc0, !PT ;  /* 0xffff00005d007812 */ /* 0x000fe200078ec0ff */
[----:B------:R-:W-:Y:S01]  /*9070*/  FMUL R11, R70, R22 ;  /* 0x00000016460b7220 */ /* 0x000fe20000400000 */
[C---:B------:R-:W-:Y:S01]  /*9080*/  FFMA R10, R73.reuse, R2, R10 ;  /* 0x00000002490a7223 */ /* 0x040fe2000000000a */
[----:B------:R-:W-:Y:S01]  /*9090*/  SHF.L.U32 R2, R94, 0x10, RZ ;  /* 0x000000105e027819 */ /* 0x000fe200000006ff */
[C---:B------:R-:W-:Y:S01]  /*90a0*/  FMUL R12, R70.reuse, R23 ;  /* 0x00000017460c7220 */ /* 0x040fe20000400000 */
[----:B------:R-:W-:Y:S01]  /*90b0*/  FFMA R11, R73, R3, R11 ;  /* 0x00000003490b7223 */ /* 0x000fe2000000000b */
[----:B------:R-:W-:Y:S01]  /*90c0*/  SHF.L.U32 R3, R95, 0x10, RZ ;  /* 0x000000105f037819 */ /* 0x000fe200000006ff */
        /* <DEDUP_REMOVED lines=11> */
[----:B------:R-:W-:Y:S01]  /*9180*/  FFMA R16, R73, R2, R16 ;  /* 0x0000000249107223 */ /* 0x000fe20000000010 */
[----:B------:R-:W-:Y:S01]  /*9190*/  LOP3.LUT R2, R100, 0xffff0000, RZ, 0xc0, !PT ;  /* 0xffff000064027812 */ /* 0x000fe200078ec0ff */
[C---:B------:R-:W-:Y:S01]  /*91a0*/  FMUL R30, R70.reuse, R41 ;  /* 0x00000029461e7220 */ /* 0x040fe20000400000 */
[C---:B------:R-:W-:Y:S01]  /*91b0*/  FMUL R40, R70.reuse, R51 ;  /* 0x0000003346287220 */ /* 0x040fe20000400000 */
[C---:B------:R-:W-:Y:S01]  /*91c0*/  FMUL R41, R70.reuse, R52 ;  /* 0x0000003446297220 */ /* 0x040fe20000400000 */
[C---:B------:R-:W-:Y:S01]  /*91d0*/  FMUL R51, R70.reuse, R62 ;  /* 0x0000003e46337220 */ /* 0x040fe20000400000 */
[----:B------:R-:W-:Y:S01]  /*91e0*/  F2FP.BF16.F32.PACK_AB R62, R5, R4 ;  /* 0x00000004053e723e */ /* 0x000fe200000010ff */
[----:B------:R-:W-:Y:S01]  /*91f0*/  FMUL R52, R70, R63 ;  /* 0x0000003f46347220 */ /* 0x000fe20000400000 */
[----:B------:R-:W-:Y:S01]  /*9200*/  F2FP.BF16.F32.PACK_AB R63, R8, R7 ;  /* 0x00000007083f723e */ /* 0x000fe200000010ff */
[----:B------:R-:W-:Y:S01]  /*9210*/  FFMA R17, R73, R0, R17 ;  /* 0x0000000049117223 */ /* 0x000fe20000000011 */
[----:B------:R-:W-:Y:S01]  /*9220*/  LOP3.LUT R0, R101, 0xffff0000, RZ, 0xc0, !PT ;  /* 0xffff000065007812 */ /* 0x000fe200078ec0ff */
[C---:B------:R-:W-:Y:S01]  /*9230*/  FFMA R18, R73.reuse, R2, R18 ;  /* 0x0000000249127223 */ /* 0x040fe20000000012 */
[C---:B------:R-:W-:Y:S01]  /*9240*/  SHF.L.U32 R2, R102.reuse, 0x10, RZ ;  /* 0x0000001066027819 */ /* 0x040fe200000006ff */
[----:B------:R-:W-:Y:S01]  /*9250*/  FFMA R19, R73, R3, R19 ;  /* 0x0000000349137223 */ /* 0x000fe20000000013 */
[----:B------:R-:W-:Y:S01]  /*9260*/  LOP3.LUT R3, R102, 0xffff0000, RZ, 0xc0, !PT ;  /* 0xffff000066037812 */ /* 0x000fe200078ec0ff */
[C---:B------:R-:W-:Y:S01]  /*9270*/  FMUL R20, R70.reuse, R31 ;  /* 0x0000001f46147220 */ /* 0x040fe20000400000 */
[C---:B------:R-:W-:Y:S01]  /*9280*/  SHF.L.U32 R4, R103.reuse, 0x10, RZ ;  /* 0x0000001067047819 */ /* 0x040fe200000006ff */
[----:B------:R-:W-:Y:S01]  /*9290*/  FMUL R21, R70, R32 ;  /* 0x0000002046157220 */ /* 0x000fe20000400000 */
[----:B------:R-:W-:Y:S01]  /*92a0*/  F2FP.BF16.F32.PACK_AB R8, R10, R9 ;  /* 0x000000090a08723e */ /* 0x000fe200000010ff */
[----:B------:R-:W-:Y:S01]  /*92b0*/  STS.128 [R163+0x8400], R60 ;  /* 0x0084003ca3007388 */ /* 0x000fe20000000c00 */
        /* <DEDUP_REMOVED lines=8> */
[C---:B------:R-:W-:Y:S01]  /*9340*/  SHF.L.U32 R0, R108.reuse, 0x10, RZ ;  /* 0x000000106c007819 */ /* 0x040fe200000006ff */
[C---:B------:R-:W-:Y:S01]  /*9350*/  FFMA R22, R73.reuse, R3, R22 ;  /* 0x0000000349167223 */ /* 0x040fe20000000016 */
[----:B------:R-:W-:Y:S01]  /*9360*/  LOP3.LUT R2, R108, 0xffff0000, RZ, 0xc0, !PT ;  /* 0xffff00006c027812 */ /* 0x000fe200078ec0ff */
[C---:B------:R-:W-:Y:S01]  /*9370*/  FFMA R23, R73.reuse, R4, R23 ;  /* 0x0000000449177223 */ /* 0x040fe20000000017 */
[----:B------:R-:W-:Y:S01]  /*9380*/  F2FP.BF16.F32.PACK_AB R4, R18, R17 ;  /* 0x000000111204723e */ /* 0x000fe200000010ff */
[C---:B------:R-:W-:Y:S01]  /*9390*/  FFMA R24, R73.reuse, R5, R24 ;  /* 0x0000000549187223 */ /* 0x040fe20000000018 */
[----:B------:R-:W-:Y:S01]  /*93a0*/  F2FP.BF16.F32.PACK_AB R5, R20, R19 ;  /* 0x000000131405723e */ /* 0x000fe200000010ff */
[----:B------:R-:W-:Y:S01]  /*93b0*/  STS.128 [R162+0x8400], R8 ;  /* 0x00840008a2007388 */ /* 0x000fe20000000c00 */
[----:B------:R-:W-:Y:S01]  /*93c0*/  F2FP.BF16.F32.PACK_AB R6, R22, R21 ;  /* 0x000000151606723e */ /* 0x000fe200000010ff */
[C---:B------:R-:W-:Y:S01]  /*93d0*/  FFMA R25, R73.reuse, R0, R25 ;  /* 0x0000000049197223 */ /* 0x040fe20000000019 */
[----:B------:R-:W-:Y:S01]  /*93e0*/  F2FP.BF16.F32.PACK_AB R7, R24, R23 ;  /* 0x000000171807723e */ /* 0x000fe200000010ff */
[----:B------:R-:W-:Y:S01]  /*93f0*/  FFMA R26, R73, R2, R26 ;  /* 0x00000002491a7223 */ /* 0x000fe2000000001a */
[C---:B------:R-:W-:Y:S01]  /*9400*/  SHF.L.U32 R3, R109.reuse, 0x10, RZ ;  /* 0x000000106d037819 */ /* 0x040fe200000006ff */
[----:B------:R-:W-:Y:S01]  /*9410*/  FMUL R31, R70, R42 ;  /* 0x0000002a461f7220 */ /* 0x000fe20000400000 */
[----:B------:R-:W-:Y:S01]  /*9420*/  LOP3.LUT R0, R109, 0xffff0000, RZ, 0xc0, !PT ;  /* 0xffff00006d007812 */ /* 0x000fe200078ec0ff */
[----:B------:R1:W-:Y:S01]  /*9430*/  STS.128 [R154+0x8400], R4 ;  /* 0x008400049a007388 */ /* 0x0003e20000000c00 */
[C---:B------:R-:W-:Y:S01]  /*9440*/  SHF.L.U32 R2, R110.reuse, 0x10, RZ ;  /* 0x000000106e027819 */ /* 0x040fe200000006ff */
[C---:B------:R-:W-:Y:S01]  /*9450*/  FFMA R27, R73.reuse, R3, R27 ;  /* 0x00000003491b7223 */ /* 0x040fe2000000001b */
[----:B------:R-:W-:Y:S01]  /*9460*/  LOP3.LUT R3, R110, 0xffff0000, RZ, 0xc0, !PT ;  /* 0xffff00006e037812 */ /* 0x000fe200078ec0ff */
[C---:B------:R-:W-:Y:S01]  /*9470*/  FFMA R28, R73.reuse, R0, R28 ;  /* 0x00000000491c7223 */ /* 0x040fe2000000001c */
[C---:B------:R-:W-:Y:S01]  /*9480*/  SHF.L.U32 R0, R116.reuse, 0x10, RZ ;  /* 0x0000001074007819 */ /* 0x040fe200000006ff */
[C---:B------:R-:W-:Y:S01]  /*9490*/  FFMA R29, R73.reuse, R2, R29 ;  /* 0x00000002491d7223 */ /* 0x040fe2000000001d */
[----:B------:R-:W-:Y:S01]  /*94a0*/  LOP3.LUT R2, R116, 0xffff0000, RZ, 0xc0, !PT ;  /* 0xffff000074027812 */ /* 0x000fe200078ec0ff */
        /* <DEDUP_REMOVED lines=13> */
[C---:B-1----:R-:W-:Y:S02]  /*9580*/  SHF.L.U32 R4, R111.reuse, 0x10, RZ ;  /* 0x000000106f047819 */ /* 0x042fe400000006ff */
[----:B------:R-:W-:Y:S02]  /*9590*/  LOP3.LUT R5, R111, 0xffff0000, RZ, 0xc0, !PT ;  /* 0xffff00006f057812 */ /* 0x000fe400078ec0ff */
[----:B------:R-:W-:Y:S01]  /*95a0*/  F2FP.BF16.F32.PACK_AB R6, R30, R29 ;  /* 0x0000001d1e06723e */ /* 0x000fe200000010ff */
[C---:B------:R-:W-:Y:S01]  /*95b0*/  FFMA R31, R73.reuse, R4, R31 ;  /* 0x00000004491f7223 */ /* 0x040fe2000000001f */
[----:B------:R-:W-:Y:S01]  /*95c0*/  F2FP.BF16.F32.PACK_AB R4, R26, R25 ;  /* 0x000000191a04723e */ /* 0x000fe200000010ff */
[C---:B------:R-:W-:Y:S01]  /*95d0*/  FFMA R32, R73.reuse, R5, R32 ;  /* 0x0000000549207223 */ /* 0x040fe20000000020 */
[----:B------:R-:W-:Y:S01]  /*95e0*/  F2FP.BF16.F32.PACK_AB R5, R28, R27 ;  /* 0x0000001b1c05723e */ /* 0x000fe200000010ff */
[----:B------:R-:W-:Y:S01]  /*95f0*/  FFMA R33, R73, R0, R33 ;  /* 0x0000000049217223 */ /* 0x000fe20000000021 */
[----:B------:R-:W-:Y:S01]  /*9600*/  LOP3.LUT R0, R117, 0xffff0000, RZ, 0xc0, !PT ;  /* 0xffff000075007812 */ /* 0x000fe200078ec0ff */
[C---:B------:R-:W-:Y:S01]  /*9610*/  FFMA R34, R73.reuse, R2, R34 ;  /* 0x0000000249227223 */ /* 0x040fe20000000022 */
[----:B------:R-:W-:Y:S01]  /*9620*/  SHF.L.U32 R2, R118, 0x10, RZ ;  /* 0x0000001076027819 */ /* 0x000fe200000006ff */
[C---:B------:R-:W-:Y:S01]  /*9630*/  FFMA R35, R73.reuse, R3, R35 ;  /* 0x0000000349237223 */ /* 0x040fe20000000023 */
[----:B------:R-:W-:Y:S01]  /*9640*/  F2FP.BF16.F32.PACK_AB R7, R32, R31 ;  /* 0x0000001f2007723e */ /* 0x000fe200000010ff */
[C---:B------:R-:W-:Y:S01]  /*9650*/  FFMA R36, R73.reuse, R0, R36 ;  /* 0x0000000049247223 */ /* 0x040fe20000000024 */
[----:B------:R-:W-:Y:S01]  /*9660*/  LOP3.LUT R0, R118, 0xffff0000, RZ, 0xc0, !PT ;  /* 0xffff000076007812 */ /* 0x000fe200078ec0ff */
[----:B------:R-:W-:Y:S01]  /*9670*/  FFMA R37, R73, R2, R37 ;  /* 0x0000000249257223 */ /* 0x000fe20000000025 */
[----:B------:R-:W-:Y:S01]  /*9680*/  SHF.L.U32 R3, R119, 0x10, RZ ;  /* 0x0000001077037819 */ /* 0x000fe200000006ff */
[----:B------:R1:W-:Y:S01]  /*9690*/  STS.128 [R153+0x8400], R4 ;  /* 0x0084000499007388 */ /* 0x0003e20000000c00 */
[C---:B--2---:R-:W-:Y:S01]  /*96a0*/  SHF.L.U32 R2, R124.reuse, 0x10, RZ ;  /* 0x000000107c027819 */ /* 0x044fe200000006ff */
[----:B------:R-:W-:Y:S01]  /*96b0*/  FFMA R38, R73, R0, R38 ;  /* 0x0000000049267223 */ /* 0x000fe20000000026 */
[----:B------:R-:W-:Y:S01]  /*96c0*/  LOP3.LUT R0, R119, 0xffff0000, RZ, 0xc0, !PT ;  /* 0xffff000077007812 */ /* 0x000fe200078ec0ff */
[C---:B------:R-:W-:Y:S01]  /*96d0*/  FFMA R39, R73.reuse, R3, R39 ;  /* 0x0000000349277223 */ /* 0x040fe20000000027 */
[----:B------:R-:W-:Y:S02]  /*96e0*/  LOP3.LUT R3, R124, 0xffff0000, RZ, 0xc0, !PT ;  /* 0xffff00007c037812 */ /* 0x000fe400078ec0ff */
[----:B------:R-:W-:Y:S01]  /*96f0*/  F2FP.BF16.F32.PACK_AB R8, R34, R33 ;  /* 0x000000212208723e */ /* 0x000fe200000010ff */
[----:B------:R-:W-:Y:S01]  /*9700*/  FFMA R40, R73, R0, R40 ;  /* 0x0000000049287223 */ /* 0x000fe20000000028 */
[----:B------:R-:W-:Y:S01]  /*9710*/  SHF.L.U32 R0, R125, 0x10, RZ ;  /* 0x000000107d007819 */ /* 0x000fe200000006ff */
[----:B------:R-:W-:Y:S01]  /*9720*/  FFMA R41, R73, R2, R41 ;  /* 0x0000000249297223 */ /* 0x000fe20000000029 */
[----:B------:R-:W-:Y:S01]  /*9730*/  LOP3.LUT R2, R125, 0xffff0000, RZ, 0xc0, !PT ;  /* 0xffff00007d027812 */ /* 0x000fe200078ec0ff */
[----:B------:R-:W-:Y:S01]  /*9740*/  FFMA R42, R73, R3, R42 ;  /* 0x00000003492a7223 */ /* 0x000fe2000000002a */
[----:B------:R-:W-:Y:S01]  /*9750*/  SHF.L.U32 R3, R127, 0x10, RZ ;  /* 0x000000107f037819 */ /* 0x000fe200000006ff */
[C---:B------:R-:W-:Y:S01]  /*9760*/  FFMA R43, R73.reuse, R0, R43 ;  /* 0x00000000492b7223 */ /* 0x040fe2000000002b */
[C---:B------:R-:W-:Y:S01]  /*9770*/  SHF.L.U32 R0, R126.reuse, 0x10, RZ ;  /* 0x000000107e007819 */ /* 0x040fe200000006ff */
[C---:B------:R-:W-:Y:S01]  /*9780*/  FFMA R44, R73.reuse, R2, R44 ;  /* 0x00000002492c7223 */ /* 0x040fe2000000002c */
[----:B------:R-:W-:Y:S02]  /*9790*/  LOP3.LUT R2, R126, 0xffff0000, RZ, 0xc0, !PT ;  /* 0xffff00007e027812 */ /* 0x000fe400078ec0ff */
[----:B------:R-:W-:Y:S01]  /*97a0*/  F2FP.BF16.F32.PACK_AB R9, R36, R35 ;  /* 0x000000232409723e */ /* 0x000fe200000010ff */
        /* <DEDUP_REMOVED lines=8> */
[C---:B------:R-:W-:Y:S01]  /*9830*/  FFMA R49, R73.reuse, R2, R49 ;  /* 0x0000000249317223 */ /* 0x040fe20000000031 */
[----:B------:R-:W-:Y:S02]  /*9840*/  F2FP.BF16.F32.PACK_AB R10, R38, R37 ;  /* 0x00000025260a723e */ /* 0x000fe400000010ff */
[----:B------:R-:W-:Y:S01]  /*9850*/  F2FP.BF16.F32.PACK_AB R11, R40, R39 ;  /* 0x00000027280b723e */ /* 0x000fe200000010ff */
[----:B------:R-:W-:Y:S01]  /*9860*/  FFMA R50, R73, R0, R50 ;  /* 0x0000000049327223 */ /* 0x000fe20000000032 */
[----:B------:R-:W-:Y:S01]  /*9870*/  LOP3.LUT R0, R133, 0xffff0000, RZ, 0xc0, !PT ;  /* 0xffff000085007812 */ /* 0x000fe200078ec0ff */
[C---:B------:R-:W-:Y:S01]  /*9880*/  FFMA R51, R73.reuse, R3, R51 ;  /* 0x0000000349337223 */ /* 0x040fe20000000033 */
[C---:B------:R-:W-:Y:S01]  /*9890*/  SHF.L.U32 R2, R134.reuse, 0x10, RZ ;  /* 0x0000001086027819 */ /* 0x040fe200000006ff */
[----:B------:R2:W-:Y:S01]  /*98a0*/  STS.128 [R152+0x8400], R8 ;  /* 0x0084000898007388 */ /* 0x0005e20000000c00 */
[----:B------:R-:W-:Y:S01]  /*98b0*/  LOP3.LUT R3, R134, 0xffff0000, RZ, 0xc0, !PT ;  /* 0xffff000086037812 */ /* 0x000fe200078ec0ff */
[----:B------:R-:W-:Y:S01]  /*98c0*/  FFMA R52, R73, R0, R52 ;  /* 0x0000000049347223 */ /* 0x000fe20000000034 */
[----:B-1----:R-:W-:Y:S01]  /*98d0*/  SHF.L.U32 R4, R135, 0x10, RZ ;  /* 0x0000001087047819 */ /* 0x002fe200000006ff */
[----:B------:R-:W-:Y:S01]  /*98e0*/  FFMA R53, R73, R2, R53 ;  /* 0x0000000249357223 */ /* 0x000fe20000000035 */
[----:B------:R-:W-:Y:S01]  /*98f0*/  LOP3.LUT R5, R135, 0xffff0000, RZ, 0xc0, !PT ;  /* 0xffff000087057812 */ /* 0x000fe200078ec0ff */
[C---:B------:R-:W-:Y:S01]  /*9900*/  FFMA R54, R73.reuse, R3, R54 ;  /* 0x0000000349367223 */ /* 0x040fe20000000036 */
[----:B------:R-:W-:Y:S01]  /*9910*/  F2FP.BF16.F32.PACK_AB R12, R42, R41 ;  /* 0x000000292a0c723e */ /* 0x000fe200000010ff */
[C---:B------:R-:W-:Y:S01]  /*9920*/  FFMA R55, R73.reuse, R4, R55 ;  /* 0x0000000449377223 */ /* 0x040fe20000000037 */
[----:B------:R-:W-:Y:S01]  /*9930*/  F2FP.BF16.F32.PACK_AB R13, R44, R43 ;  /* 0x0000002b2c0d723e */ /* 0x000fe200000010ff */
[----:B------:R-:W-:Y:S01]  /*9940*/  FFMA R56, R73, R5, R56 ;  /* 0x0000000549387223 */ /* 0x000fe20000000038 */
[----:B------:R-:W-:Y:S02]  /*9950*/  F2FP.BF16.F32.PACK_AB R14, R46, R45 ;  /* 0x0000002d2e0e723e */ /* 0x000fe400000010ff */
[----:B------:R-:W-:Y:S02]  /*9960*/  F2FP.BF16.F32.PACK_AB R15, R48, R47 ;  /* 0x0000002f300f723e */ /* 0x000fe400000010ff */
[----:B------:R-:W-:Y:S02]  /*9970*/  F2FP.BF16.F32.PACK_AB R4, R50, R49 ;  /* 0x000000313204723e */ /* 0x000fe400000010ff */
[----:B------:R-:W-:Y:S01]  /*9980*/  F2FP.BF16.F32.PACK_AB R5, R52, R51 ;  /* 0x000000333405723e */ /* 0x000fe200000010ff */
[----:B------:R2:W-:Y:S01]  /*9990*/  STS.128 [R151+0x8400], R12 ;  /* 0x0084000c97007388 */ /* 0x0005e20000000c00 */
[----:B------:R-:W-:Y:S02]  /*99a0*/  F2FP.BF16.F32.PACK_AB R6, R54, R53 ;  /* 0x000000353606723e */ /* 0x000fe400000010ff */
[----:B------:R-:W-:Y:S02]  /*99b0*/  F2FP.BF16.F32.PACK_AB R7, R56, R55 ;  /* 0x000000373807723e */ /* 0x000fe400000010ff */
[----:B------:R-:W-:Y:S02]  /*99c0*/  MOV R0, UR45 ;  /* 0x0000002d00007c02 */ /* 0x000fe40008000f00 */
[----:B------:R-:W-:Y:S01]  /*99d0*/  LEA R3, R75, UR44, 0x3 ;  /* 0x0000002c4b037c11 */ /* 0x000fe2000f8e18ff */
[----:B------:R2:W-:Y:S01]  /*99e0*/  STS.128 [R150+0x8400], R4 ;  /* 0x0084000496007388 */ /* 0x0005e20000000c00 */
[----:B------:R-:W-:Y:S02]  /*99f0*/  @P6 LEA R0, R0, UR44, 0x3 ;  /* 0x0000002c00006c11 */ /* 0x000fe4000f8e18ff */
[----:B------:R-:W-:Y:S02]  /*9a00*/  @P6 SHF.L.U32 R2, R157, 0x1f, RZ ;  /* 0x0000001f9d026819 */ /* 0x000fe400000006ff */
[----:B------:R-:W-:Y:S01]  /*9a10*/  @P6 IADD3 R0, PT, PT, R0, 0x60, RZ ;  /* 0x0000006000006810 */ /* 0x000fe20007ffe0ff */
[----:B------:R-:W-:Y:S01]  /*9a20*/  @!PT LDS RZ, [RZ] ;  /* 0x00000000fffff984 */ /* 0x000fe20000000800 */
[----:B------:R-:W-:Y:S01]  /*9a30*/  @!PT LDS RZ, [RZ] ;  /* 0x00000000fffff984 */ /* 0x000fe20000000800 */
[----:B------:R-:W-:Y:S01]  /*9a40*/  @!PT LDS RZ, [RZ] ;  /* 0x00000000fffff984 */ /* 0x000fe20000000800 */
[----:B------:R-:W-:Y:S01]  /*9a50*/  @!PT LDS RZ, [RZ] ;  /* 0x00000000fffff984 */ /* 0x000fe20000000800 */
[----:B------:R1:W-:Y:S06]  /*9a60*/  MEMBAR.ALL.CTA ;  /* 0x0000000000007992 */ /* 0x0003ec0000008000 */
[----:B-1----:R-:W1:Y:S01]  /*9a70*/  FENCE.VIEW.ASYNC.S ;  /* 0x00000000000073c6 */ /* 0x002e620000000000 */
[----:B------:R-:W-:Y:S01]  /*9a80*/  @P6 PRMT R0, R165, 0x654, R0 ;  /* 0x00000654a5006816 */ /* 0x000fe20000000000 */
[----:B-1----:R-:W-:Y:S06]  /*9a90*/  BAR.SYNC.DEFER_BLOCKING 0x1, 0x80 ;  /* 0x0042000000007b1d */ /* 0x002fec0000010000 */
        /* <DEDUP_REMOVED lines=11> */
.L_x_121:
[----:B------:R-:W-:Y:S05]  /*9b50*/  BSYNC.RECONVERGENT B0 ;  /* 0x0000000000007941 */ /* 0x000fea0003800200 */
.L_x_120:
[----:B------:R-:W-:Y:S01]  /*9b60*/  BAR.SYNC.DEFER_BLOCKING 0x1, 0x80 ;  /* 0x0042000000007b1d */ /* 0x000fe20000010000 */
[----:B------:R-:W-:Y:S04]  /*9b70*/  UIADD3 UR4, UPT, UPT, UR45, 0x1, URZ ;  /* 0x000000012d047890 */ /* 0x000fe8000fffe0ff */
[----:B------:R-:W-:Y:S04]  /*9b80*/  UISETP.NE.AND UP0, UPT, UR4, 0x4, UPT ;  /* 0x000000040400788c */ /* 0x000fe8000bf05270 */
[----:B------:R-:W-:Y:S01]  /*9b90*/  USEL UR46, UR4, URZ, UP0 ;  /* 0x000000ff042e7287 */ /* 0x000fe20008000000 */
[----:B------:R1:W-:Y:S01]  /*9ba0*/  @P6 SYNCS.ARRIVE.TRANS64.RED.A1T0 RZ, [R0+URZ], RZ ;  /* 0x000000ff00ff69a7 */ /* 0x0003e200081004ff */
[----:B------:R-:W-:Y:S01]  /*9bb0*/  BSSY B1, `(.L_x_122) ;  /* 0x000001f000017945 */ /* 0x000fe20003800000 */
[----:B------:R-:W3:Y:S02]  /*9bc0*/  @P6 SYNCS.PHASECHK.TRANS64.TRYWAIT P0, [R3+URZ+0x40], R2 ;  /* 0x00004002030065a7 */ /* 0x000ee400080011ff */
[----:B---3--:R-:W-:Y:S01]  /*9bd0*/  @P6 SEL R83, RZ, 0x1, !P0 ;  /* 0x00000001ff536807 */ /* 0x008fe20004000000 */
[----:B-1----:R-:W-:Y:S06]  /*9be0*/  @!P6 BRA `(.L_x_123) ;  /* 0x00000000006ce947 */ /* 0x002fec0003800000 */
[----:B------:R-:W-:Y:S01]  /*9bf0*/  ISETP.NE.AND P1, PT, R96, RZ, PT ;  /* 0x000000ff6000720c */ /* 0x000fe20003f25270 */
[----:B------:R-:W-:Y:S01]  /*9c00*/  BSSY B0, `(.L_x_124) ;  /* 0x000000b000007945 */ /* 0x000fe20003800000 */
[----:B------:R-:W-:Y:S11]  /*9c10*/  ISETP.NE.AND P0, PT, R83, RZ, PT ;  /* 0x000000ff5300720c */ /* 0x000ff60003f05270 */
[----:B------:R-:W-:Y:S05]  /*9c20*/  @P1 IMAD R75, R75, 0x4000, R164 ;  /* 0x000040004b4b1824 */ /* 0x000fea00078e02a4 */
[----:B--2---:R-:W-:Y:S04]  /*9c30*/  @P1 IADD3 R4, PT, PT, R75, UR44, RZ ;  /* 0x0000002c4b041c10 */ /* 0x004fe8000fffe0ff */
[----:B------:R-:W-:Y:S01]  /*9c40*/  @P1 IADD3 R2, PT, PT, R81, R4, RZ ;  /* 0x0000000451021210 */ /* 0x000fe20007ffe0ff */
[--C-:B------:R-:W-:Y:S02]  /*9c50*/  @P1 IMAD.IADD R80, R80, 0x1, R4.reuse ;  /* 0x0000000150501824 */ /* 0x100fe400078e0204 */
[----:B------:R-:W-:Y:S01]  /*9c60*/  @P1 IMAD.IADD R4, R82, 0x1, R4 ;  /* 0x0000000152041824 */ /* 0x000fe200078e0204 */
[----:B------:R-:W-:Y:S06]  /*9c70*/  @P0 BRA `(.L_x_125) ;  /* 0x00000000000c0947 */ /* 0x000fec0003800000 */
[----:B------:R-:W-:Y:S04]  /*9c80*/  SHF.L.U32 R0, R157, 0x1f, RZ ;  /* 0x0000001f9d007819 */ /* 0x000fe800000006ff */
[----:B------:R-:W1:Y:S02]  /*9c90*/  SYNCS.PHASECHK.TRANS64.TRYWAIT P0, [R3+URZ+0x40], R0 ;  /* 0x00004000030075a7 */ /* 0x000e6400080011ff */
[----:B-1----:R-:W-:Y:S05]  /*9ca0*/  @!P0 BRA `(.L_x_126) ;  /* 0x0000002000388947 */ /* 0x002fea0003800000 */
.L_x_125:
[----:B------:R-:W-:Y:S05]  /*9cb0*/  BSYNC B0 ;  /* 0x0000000000007941 */ /* 0x000fea0003800000 */
.L_x_124:
[----:B------:R-:W-:Y:S11]  /*9cc0*/  ISETP.NE.AND P0, PT, R96, RZ, PT ;  /* 0x000000ff6000720c */ /* 0x000ff60003f05270 */
[----:B------:R-:W-:Y:S02]  /*9cd0*/  @!UPT UIADD3 URZ, UPT, UPT, URZ, URZ, URZ ;  /* 0x000000fffffff290 */ /* 0x000fe4000fffe0ff */
[----:B------:R3:W4:Y:S01]  /*9ce0*/  @P0 LDS.128 R76, [R75+UR44+0x400] ;  /* 0x0004002c4b4c0984 */ /* 0x0007220008000c00 */
[----:B------:R-:W-:Y:S01]  /*9cf0*/  @P0 IMAD.IADD R81, R81, 0x1, R80 ;  /* 0x0000000151510824 */ /* 0x000fe200078e0250 */
[C---:B-1----:R-:W-:Y:S01]  /*9d00*/  @P0 IADD3 R3, PT, PT, R82.reuse, R80, RZ ;  /* 0x0000005052030210 */ /* 0x042fe20007ffe0ff */
[C---:B------:R-:W-:Y:S01]  /*9d10*/  @P0 IMAD.IADD R0, R82.reuse, 0x1, R2 ;  /* 0x0000000152000824 */ /* 0x040fe200078e0202 */
[----:B------:R3:W1:Y:S02]  /*9d20*/  @P0 LDS.128 R84, [R4+0x400] ;  /* 0x0004000004540984 */ /* 0x0006640000000c00 */
[----:B------:R-:W-:Y:S02]  /*9d30*/  @P0 IADD3 R82, PT, PT, R82, R81, RZ ;  /* 0x0000005152520210 */ /* 0x000fe40007ffe0ff */
[----:B------:R3:W2:Y:S04]  /*9d40*/  @P0 LDS.128 R92, [R2+0x400] ;  /* 0x00040000025c0984 */ /* 0x0006a80000000c00 */
[----:B------:R3:W1:Y:S04]  /*9d50*/  @P0 LDS.128 R100, [R0+0x400] ;  /* 0x0004000000640984 */ /* 0x0006680000000c00 */
[----:B------:R3:W1:Y:S04]  /*9d60*/  @P0 LDS.128 R108, [R80+0x400] ;  /* 0x00040000506c0984 */ /* 0x0006680000000c00 */
[----:B------:R3:W1:Y:S04]  /*9d70*/  @P0 LDS.128 R116, [R3+0x400] ;  /* 0x0004000003740984 */ /* 0x0006680000000c00 */
[----:B------:R3:W1:Y:S04]  /*9d80*/  @P0 LDS.128 R124, [R81+0x400] ;  /* 0x00040000517c0984 */ /* 0x0006680000000c00 */
[----:B------:R3:W1:Y:S02]  /*9d90*/  @P0 LDS.128 R132, [R82+0x400] ;  /* 0x0004000052840984 */ /* 0x0006640000000c00 */
.L_x_123:
[----:B------:R-:W-:Y:S05]  /*9da0*/  BSYNC B1 ;  /* 0x0000000000017941 */ /* 0x000fea0003800000 */
.L_x_122:
[----:B---3--:R-:W-:Y:S05]  /*9db0*/  VIADD R0, R71, 0xc0 ;  /* 0x000000c047007836 */ /* 0x008fea0000000000 */
[----:B------:R-:W-:Y:S04]  /*9dc0*/  SHF.R.U32.HI R0, RZ, 0x15, R0 ;  /* 0x00000015ff007819 */ /* 0x000fe80000011600 */
[----:B------:R-:W-:Y:S11]  /*9dd0*/  LOP3.LUT P0, RZ, R0, 0x3, R143, 0x48, !PT ;  /* 0x0000000300ff7812 */ /* 0x000ff6000780488f */
[----:B------:R-:W-:Y:S02]  /*9de0*/  @!UPT UIADD3 URZ, UPT, UPT, URZ, URZ, URZ ;  /* 0x000000fffffff290 */ /* 0x000fe4000fffe0ff */
[----:B------:R-:W-:Y:S05]  /*9df0*/  @!P0 BRA `(.L_x_127) ;  /* 0x0000000000408947 */ /* 0x000fea0003800000 */
[----:B------:R-:W3:Y:S01]  /*9e00*/  LDCU.64 UR8, c[0x4][0x70] ;  /* 0x01000e00ff0877ac */ /* 0x000ee20008000a00 */
[----:B------:R-:W-:Y:S01]  /*9e10*/  MOV R3, 0x0 ;  /* 0x0000000000037802 */ /* 0x000fe20000000f00 */
[----:B--2---:R-:W-:Y:S02]  /*9e20*/  HFMA2 R12, -RZ, RZ, 0, 5.9604644775390625e-08 ;  /* 0x00000001ff0c7431 */ /* 0x004fe400000001ff */
[----:B------:R-:W-:Y:S02]  /*9e30*/  IMAD.MOV.U32 R8, RZ, RZ, 0x192 ;  /* 0x00000192ff087424 */ /* 0x000fe400078e00ff */
[----:B------:R-:W-:Y:S01]  /*9e40*/  IMAD.MOV.U32 R13, RZ, RZ, RZ ;  /* 0x000000ffff0d7224 */ /* 0x000fe200078e00ff */
[----:B------:R-:W2:Y:S01]  /*9e50*/  LDCU.64 UR6, c[0x4][0x78] ;  /* 0x01000f00ff0677ac */ /* 0x000ea20008000a00 */
[----:B------:R-:W1:Y:S01]  /*9e60*/  LDC.64 R2, c[0x4][R3] ;  /* 0x0100000003027b82 */ /* 0x000e620000000a00 */
[----:B------:R-:W5:Y:S01]  /*9e70*/  LDCU.64 UR4, c[0x4][0x10] ;  /* 0x01000200ff0477ac */ /* 0x000f620008000a00 */
[----:B---3--:R-:W-:Y:S01]  /*9e80*/  MOV R5, UR9 ;  /* 0x0000000900057c02 */ /* 0x008fe20008000f00 */
[----:B------:R-:W-:Y:S01]  /*9e90*/  IMAD.U32 R4, RZ, RZ, UR8 ;  /* 0x00000008ff047e24 */ /* 0x000fe2000f8e00ff */
[----:B--2---:R-:W-:Y:S01]  /*9ea0*/  MOV R7, UR7 ;  /* 0x0000000700077c02 */ /* 0x004fe20008000f00 */
[----:B------:R-:W-:Y:S01]  /*9eb0*/  IMAD.U32 R6, RZ, RZ, UR6 ;  /* 0x00000006ff067e24 */ /* 0x000fe2000f8e00ff */
[----:B-----5:R-:W-:Y:S01]  /*9ec0*/  MOV R11, UR5 ;  /* 0x00000005000b7c02 */ /* 0x020fe20008000f00 */
[----:B------:R-:W-:Y:S02]  /*9ed0*/  IMAD.U32 R10, RZ, RZ, UR4 ;  /* 0x00000004ff0a7e24 */ /* 0x000fe4000f8e00ff */
[----:B------:R-:W-:Y:S07]  /*9ee0*/  LEPC R20, `(.L_x_127) ;  /* 0x000000001014794e */ /* 0x000fee0000000000 */
[----:B-1--4-:R-:W-:Y:S05]  /*9ef0*/  CALL.ABS.NOINC R2 ;  /* 0x0000000002007343 */ /* 0x012fea0003c00000 */
.L_x_127:
[----:B------:R-:W-:Y:S01]  /*9f00*/  ISETP.NE.AND P0, PT, R160, RZ, PT ;  /* 0x000000ffa000720c */ /* 0x000fe20003f05270 */
[----:B------:R-:W-:Y:S05]  /*9f10*/  WARPSYNC.ALL ;  /* 0x0000000000007948 */ /* 0x000fea0003800000 */
[----:B------:R-:W-:Y:S01]  /*9f20*/  R2UR UR4, R71 ;  /* 0x00000000470472ca */ /* 0x000fe200000e0000 */
[----:B------:R-:W3:Y:S01]  /*9f30*/  S2UR UR6, SR_CgaCtaId ;  /* 0x00000000000679c3 */ /* 0x000ee20000008800 */
[----:B------:R-:W-:Y:S01]  /*9f40*/  R2UR UR5, R74 ;  /* 0x000000004a0572ca */ /* 0x000fe200000e0000 */
[----:B------:R-:W-:Y:S01]  /*9f50*/  BSSY.RECONVERGENT B0, `(.L_x_128) ;  /* 0x0000100000007945 */ /* 0x000fe20003800200 */
[C---:B----4-:R-:W-:Y:S02]  /*9f60*/  SHF.L.U32 R71, R76.reuse, 0x10, RZ ;  /* 0x000000104c477819 */ /* 0x050fe400000006ff */
[----:B------:R-:W-:Y:S02]  /*9f70*/  LOP3.LUT R72, R76, 0xffff0000, RZ, 0xc0, !PT ;  /* 0xffff00004c487812 */ /* 0x000fe400078ec0ff */
[C---:B------:R-:W-:Y:S02]  /*9f80*/  SHF.L.U32 R74, R77.reuse, 0x10, RZ ;  /* 0x000000104d4a7819 */ /* 0x040fe400000006ff */
[----:B------:R-:W-:Y:S02]  /*9f90*/  LOP3.LUT R75, R77, 0xffff0000, RZ, 0xc0, !PT ;  /* 0xffff00004d4b7812 */ /* 0x000fe400078ec0ff */
[C---:B------:R-:W-:Y:S01]  /*9fa0*/  SHF.L.U32 R76, R78.reuse, 0x10, RZ ;  /* 0x000000104e4c7819 */ /* 0x040fe200000006ff */
[----:B--2---:R-:W2:Y:S01]  /*9fb0*/  LDTM.x64 R4, tmem[UR4+0xc0] ;  /* 0x0000c004000479ee */ /* 0x004ea20008340000 */
[----:B------:R-:W-:Y:S01]  /*9fc0*/  LOP3.LUT R77, R78, 0xffff0000, RZ, 0xc0, !PT ;  /* 0xffff00004e4d7812 */ /* 0x000fe200078ec0ff */
[----:B------:R-:W-:Y:S01]  /*9fd0*/  NOP ;  /* 0x0000000000007918 */ /* 0x000fe20000000000 */
[C---:B------:R-:W-:Y:S01]  /*9fe0*/  SHF.L.U32 R78, R79.reuse, 0x10, RZ ;  /* 0x000000104f4e7819 */ /* 0x040fe200000006ff */
[----:B------:R-:W-:Y:S01]  /*9ff0*/  UIADD3 UR4, UPT, UPT, UR5, 0xc0, URZ ;  /* 0x000000c005047890 */ /* 0x000fe2000fffe0ff */
[----:B------:R-:W-:Y:S02]  /*a000*/  LOP3.LUT R79, R79, 0xffff0000, RZ, 0xc0, !PT ;  /* 0xffff00004f4f7812 */ /* 0x000fe400078ec0ff */
[C---:B-1----:R-:W-:Y:S02]  /*a010*/  SHF.L.U32 R80, R84.reuse, 0x10, RZ ;  /* 0x0000001054507819 */ /* 0x042fe400000006ff */
[----:B------:R-:W-:Y:S02]  /*a020*/  LOP3.LUT R81, R84, 0xffff0000, RZ, 0xc0, !PT ;  /* 0xffff000054517812 */ /* 0x000fe400078ec0ff */
[C---:B------:R-:W-:Y:S02]  /*a030*/  SHF.L.U32 R82, R85.reuse, 0x10, RZ ;  /* 0x0000001055527819 */ /* 0x040fe400000006ff */
[----:B------:R-:W-:Y:S02]  /*a040*/  LOP3.LUT R83, R85, 0xffff0000, RZ, 0xc0, !PT ;  /* 0xffff000055537812 */ /* 0x000fe400078ec0ff */
[C---:B------:R-:W-:Y:S02]  /*a050*/  SHF.L.U32 R84, R86.reuse, 0x10, RZ ;  /* 0x0000001056547819 */ /* 0x040fe400000006ff */
[----:B------:R-:W-:Y:S02]  /*a060*/  LOP3.LUT R85, R86, 0xffff0000, RZ, 0xc0, !PT ;  /* 0xffff000056557812 */ /* 0x000fe400078ec0ff */
[C---:B------:R-:W-:Y:S02]  /*a070*/  SHF.L.U32 R86, R87.reuse, 0x10, RZ ;  /* 0x0000001057567819 */ /* 0x040fe400000006ff */
[----:B------:R-:W-:Y:S02]  /*a080*/  LOP3.LUT R87, R87, 0xffff0000, RZ, 0xc0, !PT ;  /* 0xffff000057577812 */ /* 0x000fe400078ec0ff */
[C---:B------:R-:W-:Y:S01]  /*a090*/  SHF.L.U32 R88, R92.reuse, 0x10, RZ ;  /* 0x000000105c587819 */ /* 0x040fe200000006ff */
[----:B---3--:R-:W-:Y:S01]  /*a0a0*/  UPRMT UR4, UR6, 0x654, UR4 ;  /* 0x0000065406047896 */ /* 0x008fe20008000004 */
[----:B------:R-:W-:Y:S01]  /*a0b0*/  LOP3.LUT R89, R92, 0xffff0000, RZ, 0xc0, !PT ;  /* 0xffff00005c597812 */ /* 0x000fe200078ec0ff */
[C---:B--2---:R-:W-:Y:S01]  /*a0c0*/  FMUL R4, R70.reuse, R4 ;  /* 0x0000000446047220 */ /* 0x044fe20000400000 */
[C---:B------:R-:W-:Y:S01]  /*a0d0*/  SHF.L.U32 R90, R93.reuse, 0x10, RZ ;  /* 0x000000105d5a7819 */ /* 0x040fe200000006ff */
[----:B------:R-:W-:Y:S01]  /*a0e0*/  FMUL R5, R70, R5 ;  /* 0x0000000546057220 */ /* 0x000fe20000400000 */
[----:B------:R-:W-:Y:S01]  /*a0f0*/  LOP3.LUT R91, R93, 0xffff0000, RZ, 0xc0, !PT ;  /* 0xffff00005d5b7812 */ /* 0x000fe200078ec0ff */
[C---:B------:R-:W-:Y:S01]  /*a100*/  FFMA R4, R73.reuse, R71, R4 ;  /* 0x0000004749047223 */ /* 0x040fe20000000004 */
[C---:B------:R-:W-:Y:S01]  /*a110*/  SHF.L.U32 R92, R94.reuse, 0x10, RZ ;  /* 0x000000105e5c7819 */ /* 0x040fe200000006ff */
[----:B------:R-:W-:Y:S01]  /*a120*/  FFMA R5, R73, R72, R5 ;  /* 0x0000004849057223 */ /* 0x000fe20000000005 */
[----:B------:R-:W-:Y:S01]  /*a130*/  LOP3.LUT R93, R94, 0xffff0000, RZ, 0xc0, !PT ;  /* 0xffff00005e5d7812 */ /* 0x000fe200078ec0ff */
[----:B------:R-:W-:Y:S01]  /*a140*/  SYNCS.ARRIVE.TRANS64.RED.A1T0 RZ, [UR4], RZ ;  /* 0x000000ffffff79a7 */ /* 0x000fe20008100404 */
[----:B------:R-:W-:Y:S01]  /*a150*/  SHF.L.U32 R94, R95, 0x10, RZ ;  /* 0x000000105f5e7819 */ /* 0x000fe200000006ff */
[C---:B------:R-:W-:Y:S01]  /*a160*/  FMUL R6, R70.reuse, R6 ;  /* 0x0000000646067220 */ /* 0x040fe20000400000 */
[----:B------:R-:W-:Y:S01]  /*a170*/  F2FP.BF16.F32.PACK_AB R4, R5, R4 ;  /* 0x000000040504723e */ /* 0x000fe200000010ff */
[----:B------:R-:W-:Y:S01]  /*a180*/  FMUL R7, R70, R7 ;  /* 0x0000000746077220 */ /* 0x000fe20000400000 */
[----:B------:R-:W-:Y:S01]  /*a190*/  LOP3.LUT R95, R95, 0xffff0000, RZ, 0xc0, !PT ;  /* 0xffff00005f5f7812 */ /* 0x000fe200078ec0ff */
[C---:B------:R-:W-:Y:S01]  /*a1a0*/  FFMA R6, R73.reuse, R74, R6 ;  /* 0x0000004a49067223 */ /* 0x040fe20000000006 */
[C---:B------:R-:W-:Y:S01]  /*a1b0*/  SHF.L.U32 R96, R100.reuse, 0x10, RZ ;  /* 0x0000001064607819 */ /* 0x040fe200000006ff */
[----:B------:R-:W-:Y:S01]  /*a1c0*/  FFMA R7, R73, R75, R7 ;  /* 0x0000004b49077223 */ /* 0x000fe20000000007 */
[----:B------:R-:W-:Y:S01]  /*a1d0*/  LOP3.LUT R97, R100, 0xffff0000, RZ, 0xc0, !PT ;  /* 0xffff000064617812 */ /* 0x000fe200078ec0ff */
[C---:B------:R-:W-:Y:S01]  /*a1e0*/  FMUL R8, R70.reuse, R8 ;  /* 0x0000000846087220 */ /* 0x040fe20000400000 */
[----:B------:R-:W-:Y:S01]  /*a1f0*/  SHF.L.U32 R98, R101, 0x10, RZ ;  /* 0x0000001065627819 */ /* 0x000fe200000006ff */
        /* <DEDUP_REMOVED lines=8> */
[C---:B------:R-:W-:Y:S01]  /*a280*/  FMUL R11, R70.reuse, R11 ;  /* 0x0000000b460b7220 */ /* 0x040fe20000400000 */
[----:B------:R-:W-:Y:S01]  /*a290*/  F2FP.BF16.F32.PACK_AB R6, R9, R8 ;  /* 0x000000080906723e */ /* 0x000fe200000010ff */
[----:B------:R-:W-:Y:S01]  /*a2a0*/  FFMA R10, R73, R78, R10 ;  /* 0x0000004e490a7223 */ /* 0x000fe2000000000a */
[C---:B------:R-:W-:Y:S01]  /*a2b0*/  SHF.L.U32 R102, R103.reuse, 0x10, RZ ;  /* 0x0000001067667819 */ /* 0x040fe200000006ff */
[C---:B------:R-:W-:Y:S01]  /*a2c0*/  FMUL R0, R70.reuse, R12 ;  /* 0x0000000c46007220 */ /* 0x040fe20000400000 */
[----:B------:R-:W-:Y:S01]  /*a2d0*/  LOP3.LUT R103, R103, 0xffff0000, RZ, 0xc0, !PT ;  /* 0xffff000067677812 */ /* 0x000fe200078ec0ff */
[----:B------:R-:W-:Y:S01]  /*a2e0*/  FMUL R2, R70, R13 ;  /* 0x0000000d46027220 */ /* 0x000fe20000400000 */
[----:B------:R-:W-:Y:S01]  /*a2f0*/  SHF.L.U32 R104, R108, 0x10, RZ ;  /* 0x000000106c687819 */ /* 0x000fe200000006ff */
[----:B------:R-:W-:Y:S01]  /*a300*/  FMUL R3, R70, R14 ;  /* 0x0000000e46037220 */ /* 0x000fe20000400000 */
[----:B------:R-:W-:Y:S01]  /*a310*/  LOP3.LUT R105, R108, 0xffff0000, RZ, 0xc0, !PT ;  /* 0xffff00006c697812 */ /* 0x000fe200078ec0ff */
[----:B------:R-:W-:Y:S01]  /*a320*/  FFMA R11, R73, R79, R11 ;  /* 0x0000004f490b7223 */ /* 0x000fe2000000000b */
[C---:B------:R-:W-:Y:S01]  /*a330*/  SHF.L.U32 R106, R109.reuse, 0x10, RZ ;  /* 0x000000106d6a7819 */ /* 0x040fe200000006ff */
[C---:B------:R-:W-:Y:S01]  /*a340*/  FMUL R15, R70.reuse, R15 ;  /* 0x0000000f460f7220 */ /* 0x040fe20000400000 */
[----:B------:R-:W-:Y:S01]  /*a350*/  LOP3.LUT R107, R109, 0xffff0000, RZ, 0xc0, !PT ;  /* 0xffff00006d6b7812 */ /* 0x000fe200078ec0ff */
[----:B------:R-:W-:Y:S01]  /*a360*/  FFMA R0, R73, R80, R0 ;  /* 0x0000005049007223 */ /* 0x000fe20000000000 */
[----:B------:R-:W-:Y:S01]  /*a370*/  F2FP.BF16.F32.PACK_AB R7, R11, R10 ;  /* 0x0000000a0b07723e */ /* 0x000fe200000010ff */
[----:B------:R-:W-:Y:S01]  /*a380*/  FMUL R12, R70, R16 ;  /* 0x00000010460c7220 */ /* 0x000fe20000400000 */
[C---:B------:R-:W-:Y:S01]  /*a390*/  SHF.L.U32 R108, R110.reuse, 0x10, RZ ;  /* 0x000000106e6c7819 */ /* 0x040fe200000006ff */
[----:B------:R-:W-:Y:S01]  /*a3a0*/  FFMA R2, R73, R81, R2 ;  /* 0x0000005149027223 */ /* 0x000fe20000000002 */
[----:B------:R-:W-:Y:S01]  /*a3b0*/  LOP3.LUT R109, R110, 0xffff0000, RZ, 0xc0, !PT ;  /* 0xffff00006e6d7812 */ /* 0x000fe200078ec0ff */
[----:B------:R-:W-:Y:S01]  /*a3c0*/  FMUL R13, R70, R17 ;  /* 0x00000011460d7220 */ /* 0x000fe20000400000 */
[----:B------:R-:W-:Y:S01]  /*a3d0*/  SHF.L.U32 R110, R111, 0x10, RZ ;  /* 0x000000106f6e7819 */ /* 0x000fe200000006ff */
[----:B------:R-:W-:Y:S01]  /*a3e0*/  FFMA R3, R73, R82, R3 ;  /* 0x0000005249037223 */ /* 0x000fe20000000003 */
[----:B------:R-:W-:Y:S01]  /*a3f0*/  F2FP.BF16.F32.PACK_AB R8, R2, R0 ;  /* 0x000000000208723e */ /* 0x000fe200000010ff */
[----:B------:R-:W-:Y:S01]  /*a400*/  FMUL R14, R70, R18 ;  /* 0x00000012460e7220 */ /* 0x000fe20000400000 */
[----:B------:R-:W-:Y:S01]  /*a410*/  LOP3.LUT R111, R111, 0xffff0000, RZ, 0xc0, !PT ;  /* 0xffff00006f6f7812 */ /* 0x000fe200078ec0ff */
[----:B------:R1:W-:Y:S01]  /*a420*/  STS.128 [R164+UR44+0xc400], R4 ;  /* 0x00c40004a4007988 */ /* 0x0003e20008000c2c */
[C---:B------:R-:W-:Y:S01]  /*a430*/  FFMA R15, R73.reuse, R83, R15 ;  /* 0x00000053490f7223 */ /* 0x040fe2000000000f */
[C---:B------:R-:W-:Y:S01]  /*a440*/  SHF.L.U32 R112, R116.reuse, 0x10, RZ ;  /* 0x0000001074707819 */ /* 0x040fe200000006ff */
[C---:B------:R-:W-:Y:S01]  /*a450*/  FFMA R12, R73.reuse, R84, R12 ;  /* 0x00000054490c7223 */ /* 0x040fe2000000000c */
[C---:B------:R-:W-:Y:S01]  /*a460*/  FFMA R13, R73.reuse, R85, R13 ;  /* 0x00000055490d7223 */ /* 0x040fe2000000000d */
[----:B------:R-:W-:Y:S01]  /*a470*/  LOP3.LUT R113, R116, 0xffff0000, RZ, 0xc0, !PT ;  /* 0xffff000074717812 */ /* 0x000fe200078ec0ff */
[----:B------:R-:W-:Y:S01]  /*a480*/  FFMA R14, R73, R86, R14 ;  /* 0x00000056490e7223 */ /* 0x000fe2000000000e */
[----:B------:R-:W-:Y:S01]  /*a490*/  F2FP.BF16.F32.PACK_AB R9, R15, R3 ;  /* 0x000000030f09723e */ /* 0x000fe200000010ff */
[C---:B------:R-:W-:Y:S01]  /*a4a0*/  FMUL R19, R70.reuse, R19 ;  /* 0x0000001346137220 */ /* 0x040fe20000400000 */
[----:B------:R-:W-:Y:S01]  /*a4b0*/  F2FP.BF16.F32.PACK_AB R10, R13, R12 ;  /* 0x0000000c0d0a723e */ /* 0x000fe200000010ff */
[C---:B------:R-:W-:Y:S01]  /*a4c0*/  FMUL R16, R70.reuse, R20 ;  /* 0x0000001446107220 */ /* 0x040fe20000400000 */
[C---:B------:R-:W-:Y:S01]  /*a4d0*/  FMUL R17, R70.reuse, R21 ;  /* 0x0000001546117220 */ /* 0x040fe20000400000 */
[----:B------:R-:W-:Y:S01]  /*a4e0*/  FFMA R19, R73, R87, R19 ;  /* 0x0000005749137223 */ /* 0x000fe20000000013 */
[C---:B------:R-:W-:Y:S01]  /*a4f0*/  FMUL R18, R70.reuse, R22 ;  /* 0x0000001646127220 */ /* 0x040fe20000400000 */
[----:B------:R-:W-:Y:S01]  /*a500*/  SHF.L.U32 R114, R117, 0x10, RZ ;  /* 0x0000001075727819 */ /* 0x000fe200000006ff */
[C---:B------:R-:W-:Y:S01]  /*a510*/  FFMA R16, R73.reuse, R88, R16 ;  /* 0x0000005849107223 */ /* 0x040fe20000000010 */
[----:B------:R-:W-:Y:S01]  /*a520*/  FFMA R17, R73, R89, R17 ;  /* 0x0000005949117223 */ /* 0x000fe20000000011 */
[----:B------:R-:W-:Y:S01]  /*a530*/  F2FP.BF16.F32.PACK_AB R11, R19, R14 ;  /* 0x0000000e130b723e */ /* 0x000fe200000010ff */
[----:B------:R-:W-:Y:S01]  /*a540*/  FFMA R18, R73, R90, R18 ;  /* 0x0000005a49127223 */ /* 0x000fe20000000012 */
[C---:B------:R-:W-:Y:S01]  /*a550*/  FMUL R23, R70.reuse, R23 ;  /* 0x0000001746177220 */ /* 0x040fe20000400000 */
[----:B------:R-:W-:Y:S01]  /*a560*/  LOP3.LUT R115, R117, 0xffff0000, RZ, 0xc0, !PT ;  /* 0xffff000075737812 */ /* 0x000fe200078ec0ff */
[C---:B------:R-:W-:Y:S01]  /*a570*/  FMUL R20, R70.reuse, R24 ;  /* 0x0000001846147220 */ /* 0x040fe20000400000 */
[----:B------:R1:W-:Y:S01]  /*a580*/  STS.128 [R163+0xc400], R8 ;  /* 0x00c40008a3007388 */ /* 0x0003e20000000c00 */
[----:B------:R-:W-:Y:S01]  /*a590*/  F2FP.BF16.F32.PACK_AB R16, R17, R16 ;  /* 0x000000101110723e */ /* 0x000fe200000010ff */
[C---:B------:R-:W-:Y:S01]  /*a5a0*/  FFMA R23, R73.reuse, R91, R23 ;  /* 0x0000005b49177223 */ /* 0x040fe20000000017 */
[----:B------:R-:W-:Y:S01]  /*a5b0*/  FFMA R20, R73, R92, R20 ;  /* 0x0000005c49147223 */ /* 0x000fe20000000014 */
[----:B------:R-:W-:Y:S01]  /*a5c0*/  FMUL R21, R70, R25 ;  /* 0x0000001946157220 */ /* 0x000fe20000400000 */
[----:B------:R-:W-:Y:S01]  /*a5d0*/  SHF.L.U32 R116, R118, 0x10, RZ ;  /* 0x0000001076747819 */ /* 0x000fe200000006ff */
[C---:B------:R-:W-:Y:S01]  /*a5e0*/  FMUL R22, R70.reuse, R26 ;  /* 0x0000001a46167220 */ /* 0x040fe20000400000 */
[----:B------:R-:W-:Y:S01]  /*a5f0*/  F2FP.BF16.F32.PACK_AB R17, R23, R18 ;  /* 0x000000121711723e */ /* 0x000fe200000010ff */
[C---:B------:R-:W-:Y:S01]  /*a600*/  FFMA R21, R73.reuse, R93, R21 ;  /* 0x0000005d49157223 */ /* 0x040fe20000000015 */
[----:B------:R-:W-:Y:S01]  /*a610*/  FMUL R27, R70, R27 ;  /* 0x0000001b461b7220 */ /* 0x000fe20000400000 */
[----:B------:R-:W-:Y:S01]  /*a620*/  FFMA R22, R73, R94, R22 ;  /* 0x0000005e49167223 */ /* 0x000fe20000000016 */
[----:B------:R-:W-:Y:S01]  /*a630*/  LOP3.LUT R117, R118, 0xffff0000, RZ, 0xc0, !PT ;  /* 0xffff000076757812 */ /* 0x000fe200078ec0ff */
[C---:B------:R-:W-:Y:S01]  /*a640*/  FMUL R24, R70.reuse, R28 ;  /* 0x0000001c46187220 */ /* 0x040fe20000400000 */
[----:B------:R-:W-:Y:S01]  /*a650*/  F2FP.BF16.F32.PACK_AB R18, R21, R20 ;  /* 0x000000141512723e */ /* 0x000fe200000010ff */
[C---:B------:R-:W-:Y:S01]  /*a660*/  FFMA R27, R73.reuse, R95, R27 ;  /* 0x0000005f491b7223 */ /* 0x040fe2000000001b */
[C---:B------:R-:W-:Y:S01]  /*a670*/  FMUL R25, R70.reuse, R29 ;  /* 0x0000001d46197220 */ /* 0x040fe20000400000 */
[----:B------:R-:W-:Y:S01]  /*a680*/  FFMA R24, R73, R96, R24 ;  /* 0x0000006049187223 */ /* 0x000fe20000000018 */
[----:B------:R-:W-:Y:S01]  /*a690*/  SHF.L.U32 R118, R119, 0x10, RZ ;  /* 0x0000001077767819 */ /* 0x000fe200000006ff */
[C---:B------:R-:W-:Y:S01]  /*a6a0*/  FMUL R26, R70.reuse, R30 ;  /* 0x0000001e461a7220 */ /* 0x040fe20000400000 */
[----:B------:R-:W-:Y:S01]  /*a6b0*/  F2FP.BF16.F32.PACK_AB R19, R27, R22 ;  /* 0x000000161b13723e */ /* 0x000fe200000010ff */
[C---:B------:R-:W-:Y:S01]  /*a6c0*/  FFMA R25, R73.reuse, R97, R25 ;  /* 0x0000006149197223 */ /* 0x040fe20000000019 */
[C---:B------:R-:W-:Y:S01]  /*a6d0*/  FMUL R31, R70.reuse, R31 ;  /* 0x0000001f461f7220 */ /* 0x040fe20000400000 */
[----:B------:R-:W-:Y:S01]  /*a6e0*/  FFMA R26, R73, R98, R26 ;  /* 0x00000062491a7223 */ /* 0x000fe2000000001a */
[----:B------:R-:W-:Y:S01]  /*a6f0*/  LOP3.LUT R119, R119, 0xffff0000, RZ, 0xc0, !PT ;  /* 0xffff000077777812 */ /* 0x000fe200078ec0ff */
[----:B------:R1:W-:Y:S01]  /*a700*/  STS.128 [R162+0xc400], R16 ;  /* 0x00c40010a2007388 */ /* 0x0003e20000000c00 */
[----:B------:R-:W-:Y:S01]  /*a710*/  F2FP.BF16.F32.PACK_AB R24, R25, R24 ;  /* 0x000000181918723e */ /* 0x000fe200000010ff */
[C---:B------:R-:W-:Y:S01]  /*a720*/  FFMA R31, R73.reuse, R99, R31 ;  /* 0x00000063491f7223 */ /* 0x040fe2000000001f */
[C---:B------:R-:W-:Y:S01]  /*a730*/  FMUL R28, R70.reuse, R32 ;  /* 0x00000020461c7220 */ /* 0x040fe20000400000 */
[C---:B------:R-:W-:Y:S01]  /*a740*/  FMUL R29, R70.reuse, R33 ;  /* 0x00000021461d7220 */ /* 0x040fe20000400000 */
[----:B------:R-:W-:Y:S01]  /*a750*/  FMUL R30, R70, R34 ;  /* 0x00000022461e7220 */ /* 0x000fe20000400000 */
[----:B------:R-:W-:Y:S01]  /*a760*/  SHF.L.U32 R120, R124, 0x10, RZ ;  /* 0x000000107c787819 */ /* 0x000fe200000006ff */
[----:B------:R-:W-:Y:S01]  /*a770*/  FFMA R28, R73, R100, R28 ;  /* 0x00000064491c7223 */ /* 0x000fe2000000001c */
[----:B------:R-:W-:Y:S01]  /*a780*/  F2FP.BF16.F32.PACK_AB R25, R31, R26 ;  /* 0x0000001a1f19723e */ /* 0x000fe200000010ff */
[C---:B------:R-:W-:Y:S01]  /*a790*/  FFMA R29, R73.reuse, R101, R29 ;  /* 0x00000065491d7223 */ /* 0x040fe2000000001d */
[----:B------:R-:W-:Y:S01]  /*a7a0*/  FFMA R30, R73, R102, R30 ;  /* 0x00000066491e7223 */ /* 0x000fe2000000001e */
[----:B------:R-:W-:Y:S01]  /*a7b0*/  FMUL R35, R70, R35 ;  /* 0x0000002346237220 */ /* 0x000fe20000400000 */
        /* <DEDUP_REMOVED lines=34> */
[----:B------:R-:W-:Y:S01]  /*a9e0*/  FFMA R41, R73, R113, R41 ;  /* 0x0000007149297223 */ /* 0x000fe20000000029 */
[C---:B------:R-:W-:Y:S01]  /*a9f0*/  FMUL R47, R70.reuse, R47 ;  /* 0x0000002f462f7220 */ /* 0x040fe20000400000 */
[C---:B------:R-:W-:Y:S01]  /*aa00*/  FMUL R44, R70.reuse, R48 ;  /* 0x00000030462c7220 */ /* 0x040fe20000400000 */
[----:B------:R-:W-:Y:S01]  /*aa10*/  FMUL R45, R70, R49 ;  /* 0x00000031462d7220 */ /* 0x000fe20000400000 */
[----:B------:R1:W-:Y:S01]  /*aa20*/  STS.128 [R153+0xc400], R32 ;  /* 0x00c4002099007388 */ /* 0x0003e20000000c00 */
[----:B------:R-:W-:Y:S01]  /*aa30*/  LOP3.LUT R127, R127, 0xffff0000, RZ, 0xc0, !PT ;  /* 0xffff00007f7f7812 */ /* 0x000fe200078ec0ff */
[----:B------:R-:W-:Y:S01]  /*aa40*/  FFMA R42, R73, R114, R42 ;  /* 0x00000072492a7223 */ /* 0x000fe2000000002a */
[----:B------:R-:W-:Y:S01]  /*aa50*/  F2FP.BF16.F32.PACK_AB R40, R41, R40 ;  /* 0x000000282928723e */ /* 0x000fe200000010ff */
[C---:B------:R-:W-:Y:S01]  /*aa60*/  FFMA R47, R73.reuse, R115, R47 ;  /* 0x00000073492f7223 */ /* 0x040fe2000000002f */
[C---:B------:R-:W-:Y:S01]  /*aa70*/  FFMA R44, R73.reuse, R116, R44 ;  /* 0x00000074492c7223 */ /* 0x040fe2000000002c */
[----:B------:R-:W-:Y:S01]  /*aa80*/  SHF.L.U32 R128, R132, 0x10, RZ ;  /* 0x0000001084807819 */ /* 0x000fe200000006ff */
[C---:B------:R-:W-:Y:S01]  /*aa90*/  FFMA R45, R73.reuse, R117, R45 ;  /* 0x00000075492d7223 */ /* 0x040fe2000000002d */
[C---:B------:R-:W-:Y:S01]  /*aaa0*/  FMUL R46, R70.reuse, R50 ;  /* 0x00000032462e7220 */ /* 0x040fe20000400000 */
[C---:B------:R-:W-:Y:S01]  /*aab0*/  FMUL R51, R70.reuse, R51 ;  /* 0x0000003346337220 */ /* 0x040fe20000400000 */
[C---:B------:R-:W-:Y:S01]  /*aac0*/  FMUL R48, R70.reuse, R52 ;  /* 0x0000003446307220 */ /* 0x040fe20000400000 */
[C---:B------:R-:W-:Y:S01]  /*aad0*/  FMUL R49, R70.reuse, R53 ;  /* 0x0000003546317220 */ /* 0x040fe20000400000 */
[C---:B------:R-:W-:Y:S01]  /*aae0*/  FFMA R46, R73.reuse, R118, R46 ;  /* 0x00000076492e7223 */ /* 0x040fe2000000002e */
[C---:B------:R-:W-:Y:S01]  /*aaf0*/  FMUL R50, R70.reuse, R54 ;  /* 0x0000003646327220 */ /* 0x040fe20000400000 */
[C---:B------:R-:W-:Y:S01]  /*ab00*/  FFMA R51, R73.reuse, R119, R51 ;  /* 0x0000007749337223 */ /* 0x040fe20000000033 */
[C---:B------:R-:W-:Y:S01]  /*ab10*/  FMUL R55, R70.reuse, R55 ;  /* 0x0000003746377220 */ /* 0x040fe20000400000 */
[C---:B------:R-:W-:Y:S01]  /*ab20*/  FFMA R48, R73.reuse, R120, R48 ;  /* 0x0000007849307223 */ /* 0x040fe20000000030 */
[C---:B------:R-:W-:Y:S01]  /*ab30*/  FMUL R52, R70.reuse, R56 ;  /* 0x0000003846347220 */ /* 0x040fe20000400000 */
[C---:B------:R-:W-:Y:S01]  /*ab40*/  FFMA R49, R73.reuse, R121, R49 ;  /* 0x0000007949317223 */ /* 0x040fe20000000031 */
[C---:B------:R-:W-:Y:S01]  /*ab50*/  FMUL R53, R70.reuse, R57 ;  /* 0x0000003946357220 */ /* 0x040fe20000400000 */
[----:B------:R-:W-:Y:S01]  /*ab60*/  FFMA R50, R73, R122, R50 ;  /* 0x0000007a49327223 */ /* 0x000fe20000000032 */
[C---:B------:R-:W-:Y:S01]  /*ab70*/  FMUL R54, R70.reuse, R58 ;  /* 0x0000003a46367220 */ /* 0x040fe20000400000 */
[----:B------:R-:W-:Y:S01]  /*ab80*/  F2FP.BF16.F32.PACK_AB R41, R47, R42 ;  /* 0x0000002a2f29723e */ /* 0x000fe200000010ff */
[----:B------:R-:W-:Y:S01]  /*ab90*/  FFMA R55, R73, R123, R55 ;  /* 0x0000007b49377223 */ /* 0x000fe20000000037 */
[C---:B------:R-:W-:Y:S01]  /*aba0*/  FMUL R59, R70.reuse, R59 ;  /* 0x0000003b463b7220 */ /* 0x040fe20000400000 */
[----:B------:R-:W-:Y:S01]  /*abb0*/  F2FP.BF16.F32.PACK_AB R42, R45, R44 ;  /* 0x0000002c2d2a723e */ /* 0x000fe200000010ff */
[----:B------:R-:W-:Y:S01]  /*abc0*/  FFMA R52, R73, R124, R52 ;  /* 0x0000007c49347223 */ /* 0x000fe20000000034 */
[----:B------:R-:W-:Y:S01]  /*abd0*/  F2FP.BF16.F32.PACK_AB R43, R51, R46 ;  /* 0x0000002e332b723e */ /* 0x000fe200000010ff */
[----:B------:R-:W-:Y:S01]  /*abe0*/  FMUL R56, R70, R60 ;  /* 0x0000003c46387220 */ /* 0x000fe20000400000 */
[----:B------:R-:W-:Y:S01]  /*abf0*/  LOP3.LUT R129, R132, 0xffff0000, RZ, 0xc0, !PT ;  /* 0xffff000084817812 */ /* 0x000fe200078ec0ff */
[----:B------:R-:W-:Y:S01]  /*ac00*/  FFMA R53, R73, R125, R53 ;  /* 0x0000007d49357223 */ /* 0x000fe20000000035 */
[----:B------:R-:W-:Y:S01]  /*ac10*/  SHF.L.U32 R130, R133, 0x10, RZ ;  /* 0x0000001085827819 */ /* 0x000fe200000006ff */
[----:B------:R1:W-:Y:S01]  /*ac20*/  STS.128 [R152+0xc400], R40 ;  /* 0x00c4002898007388 */ /* 0x0003e20000000c00 */
[C---:B------:R-:W-:Y:S01]  /*ac30*/  FMUL R57, R70.reuse, R61 ;  /* 0x0000003d46397220 */ /* 0x040fe20000400000 */
[----:B------:R-:W-:Y:S01]  /*ac40*/  FFMA R54, R73, R126, R54 ;  /* 0x0000007e49367223 */ /* 0x000fe20000000036 */
[----:B------:R-:W-:Y:S01]  /*ac50*/  LOP3.LUT R131, R133, 0xffff0000, RZ, 0xc0, !PT ;  /* 0xffff000085837812 */ /* 0x000fe200078ec0ff */
[----:B------:R-:W-:Y:S01]  /*ac60*/  FMUL R58, R70, R62 ;  /* 0x0000003e463a7220 */ /* 0x000fe20000400000 */
[C---:B------:R-:W-:Y:S01]  /*ac70*/  FFMA R59, R73.reuse, R127, R59 ;  /* 0x0000007f493b7223 */ /* 0x040fe2000000003b */
[----:B------:R-:W-:Y:S01]  /*ac80*/  SHF.L.U32 R132, R134, 0x10, RZ ;  /* 0x0000001086847819 */ /* 0x000fe200000006ff */
[----:B------:R-:W-:Y:S01]  /*ac90*/  FMUL R63, R70, R63 ;  /* 0x0000003f463f7220 */ /* 0x000fe20000400000 */
[C---:B------:R-:W-:Y:S01]  /*aca0*/  FFMA R56, R73.reuse, R128, R56 ;  /* 0x0000008049387223 */ /* 0x040fe20000000038 */
[----:B------:R-:W-:Y:S01]  /*acb0*/  LOP3.LUT R133, R134, 0xffff0000, RZ, 0xc0, !PT ;  /* 0xffff000086857812 */ /* 0x000fe200078ec0ff */
[C---:B------:R-:W-:Y:S01]  /*acc0*/  FMUL R60, R70.reuse, R64 ;  /* 0x00000040463c7220 */ /* 0x040fe20000400000 */
[----:B------:R-:W-:Y:S01]  /*acd0*/  FFMA R57, R73, R129, R57 ;  /* 0x0000008149397223 */ /* 0x000fe20000000039 */
[----:B------:R-:W-:Y:S01]  /*ace0*/  SHF.L.U32 R134, R135, 0x10, RZ ;  /* 0x0000001087867819 */ /* 0x000fe200000006ff */
[C---:B------:R-:W-:Y:S01]  /*acf0*/  FMUL R61, R70.reuse, R65 ;  /* 0x00000041463d7220 */ /* 0x040fe20000400000 */
[----:B------:R-:W-:Y:S01]  /*ad00*/  F2FP.BF16.F32.PACK_AB R48, R49, R48 ;  /* 0x000000303130723e */ /* 0x000fe200000010ff */
[----:B------:R-:W-:Y:S01]  /*ad10*/  FFMA R58, R73, R130, R58 ;  /* 0x00000082493a7223 */ /* 0x000fe2000000003a */
[----:B------:R-:W-:Y:S01]  /*ad20*/  LOP3.LUT R135, R135, 0xffff0000, RZ, 0xc0, !PT ;  /* 0xffff000087877812 */ /* 0x000fe200078ec0ff */
[C---:B------:R-:W-:Y:S01]  /*ad30*/  FMUL R62, R70.reuse, R66 ;  /* 0x00000042463e7220 */ /* 0x040fe20000400000 */
[----:B------:R-:W-:Y:S01]  /*ad40*/  F2FP.BF16.F32.PACK_AB R49, R55, R50 ;  /* 0x000000323731723e */ /* 0x000fe200000010ff */
[----:B------:R-:W-:Y:S01]  /*ad50*/  FFMA R63, R73, R131, R63 ;  /* 0x00000083493f7223 */ /* 0x000fe2000000003f */
[----:B------:R-:W-:Y:S01]  /*ad60*/  FMUL R67, R70, R67 ;  /* 0x0000004346437220 */ /* 0x000fe20000400000 */
[----:B------:R-:W-:Y:S01]  /*ad70*/  F2FP.BF16.F32.PACK_AB R50, R53, R52 ;  /* 0x000000343532723e */ /* 0x000fe200000010ff */
[----:B------:R-:W-:Y:S01]  /*ad80*/  FFMA R60, R73, R132, R60 ;  /* 0x00000084493c7223 */ /* 0x000fe2000000003c */
[----:B------:R-:W-:Y:S01]  /*ad90*/  F2FP.BF16.F32.PACK_AB R51, R59, R54 ;  /* 0x000000363b33723e */ /* 0x000fe200000010ff */
[C---:B------:R-:W-:Y:S01]  /*ada0*/  FFMA R61, R73.reuse, R133, R61 ;  /* 0x00000085493d7223 */ /* 0x040fe2000000003d */
[C---:B------:R-:W-:Y:S01]  /*adb0*/  FFMA R62, R73.reuse, R134, R62 ;  /* 0x00000086493e7223 */ /* 0x040fe2000000003e */
[----:B------:R-:W-:Y:S01]  /*adc0*/  FFMA R67, R73, R135, R67 ;  /* 0x0000008749437223 */ /* 0x000fe20000000043 */
[----:B------:R-:W-:Y:S01]  /*add0*/  F2FP.BF16.F32.PACK_AB R56, R57, R56 ;  /* 0x000000383938723e */ /* 0x000fe200000010ff */
[----:B------:R1:W-:Y:S01]  /*ade0*/  STS.128 [R151+0xc400], R48 ;  /* 0x00c4003097007388 */ /* 0x0003e20000000c00 */
[----:B------:R-:W-:Y:S02]  /*adf0*/  F2FP.BF16.F32.PACK_AB R57, R63, R58 ;  /* 0x0000003a3f39723e */ /* 0x000fe400000010ff */
        /* <DEDUP_REMOVED lines=8> */
[----:B--2---:R-:W2:Y:S02]  /*ae80*/  FENCE.VIEW.ASYNC.S ;  /* 0x00000000000073c6 */ /* 0x004ea40000000000 */
[----:B--2---:R-:W-:Y:S06]  /*ae90*/  BAR.SYNC.DEFER_BLOCKING 0x1, 0x80 ;  /* 0x0042000000007b1d */ /* 0x004fec0000010000 */
[----:B------:R-:W-:Y:S05]  /*aea0*/  @P0 BRA `(.L_x_129) ;  /* 0x0000000000280947 */ /* 0x000fea0003800000 */
[----:B------:R-:W2:Y:S01]  /*aeb0*/  LDCU.64 UR6, c[0x0][0x348] ;  /* 0x00006900ff0677ac */ /* 0x000ea20008000a00 */
[----:B------:R-:W-:Y:S02]  /*aec0*/  UIADD3 UR9, UPT, UPT, UR49, 0xc0, URZ ;  /* 0x000000c031097890 */ /* 0x000fe4000fffe0ff */
[----:B------:R-:W-:Y:S01]  /*aed0*/  UIADD3 UR8, UPT, UPT, UR44, 0xc400, URZ ;  /* 0x0000c4002c087890 */ /* 0x000fe2000fffe0ff */
[----:B------:R-:W-:Y:S01]  /*aee0*/  UMOV UR10, UR50 ;  /* 0x00000032000a7c82 */ /* 0x000fe20008000000 */
[----:B------:R-:W-:Y:S01]  /*aef0*/  UMOV UR11, UR36 ;  /* 0x00000024000b7c82 */ /* 0x000fe20008000000 */
[----:B--2---:R-:W-:Y:S04]  /*af00*/  UIADD3 UR4, UP0, UPT, UR6, 0x680, URZ ;  /* 0x0000068006047890 */ /* 0x004fe8000ff1e0ff */
[----:B------:R-:W-:Y:S09]  /*af10*/  UIADD3.X UR5, UPT, UPT, URZ, UR7, URZ, UP0, !UPT ;  /* 0x00000007ff057290 */ /* 0x000ff200087fe4ff */
[----:B------:R2:W-:Y:S01]  /*af20*/  UTMASTG.3D [UR8], [UR4] ;  /* 0x00000008040073b5 */ /* 0x0005e20008010000 */
[----:B------:R0:W-:Y:S01]  /*af30*/  UTMACMDFLUSH ;  /* 0x00000000000079b7 */ /* 0x0001e20000000000 */
[----:B--2---:R-:W-:Y:S04]  /*af40*/  DEPBAR.LE SB0, 0x1 ;  /* 0x000080400000791a */ /* 0x004fe80000000000 */
.L_x_129:
[----:B------:R-:W-:Y:S05]  /*af50*/  BSYNC.RECONVERGENT B0 ;  /* 0x0000000000007941 */ /* 0x000fea0003800200 */
.L_x_128:
[----:B------:R-:W-:Y:S01]  /*af60*/  BAR.SYNC.DEFER_BLOCKING 0x1, 0x80 ;  /* 0x0042000000007b1d */ /* 0x000fe20000010000 */
[----:B------:R-:W-:Y:S01]  /*af70*/  UISETP.NE.AND UP0, UPT, UR47, -0x4, UPT ;  /* 0xfffffffc2f00788c */ /* 0x000fe2000bf05270 */
[----:B------:R-:W-:Y:S08]  /*af80*/  IADD3 R68, PT, PT, R68, 0x1, RZ ;  /* 0x0000000144447810 */ /* 0x000ff00007ffe0ff */
[----:B------:R-:W-:Y:S05]  /*af90*/  BRA.U !UP0, `(.L_x_130) ;  /* 0x0000000108247547 */ /* 0x000fea000b800000 */
[----:B------:R-:W-:Y:S01]  /*afa0*/  ISETP.NE.AND P0, PT, R161, RZ, PT ;  /* 0x000000ffa100720c */ /* 0x000fe20003f05270 */
[----:B------:R-:W-:Y:S01]  /*afb0*/  IMAD.U32 R0, RZ, RZ, UR46 ;  /* 0x0000002eff007e24 */ /* 0x000fe2000f8e00ff */
[----:B------:R-:W-:Y:S04]  /*afc0*/  UIADD3 UR4, UPT, UPT, UR46, 0x1, URZ ;  /* 0x000000012e047890 */ /* 0x000fe8000fffe0ff */
[----:B------:R-:W-:Y:S04]  /*afd0*/  UISETP.NE.AND UP0, UPT, UR4, 0x4, UPT ;  /* 0x000000040400788c */ /* 0x000fe8000bf05270 */
[----:B------:R-:W-:Y:S03]  /*afe0*/  USEL UR46, UR4, URZ, UP0 ;  /* 0x000000ff042e7287 */ /* 0x000fe60008000000 */
[----:B------:R-:W-:Y:S05]  /*aff0*/  @P0 LEA R0, R0, UR44, 0x3 ;  /* 0x0000002c00000c11 */ /* 0x000fea000f8e18ff */
[----:B------:R-:W-:Y:S05]  /*b000*/  @P0 VIADD R0, R0, 0x60 ;  /* 0x0000006000000836 */ /* 0x000fea0000000000 */
[----:B------:R-:W-:Y:S04]  /*b010*/  @P0 PRMT R0, R165, 0x654, R0 ;  /* 0x00000654a5000816 */ /* 0x000fe80000000000 */
[----:B------:R2:W-:Y:S03]  /*b020*/  @P0 SYNCS.ARRIVE.TRANS64.RED.A1T0 RZ, [R0+URZ], RZ ;  /* 0x000000ff00ff09a7 */ /* 0x0005e600081004ff */
.L_x_130:
[----:B------:R-:W-:Y:S01]  /*b030*/  R2UR UR5, R144 ;  /* 0x00000000900572ca */ /* 0x000fe200000e0000 */
[----:B------:R-:W-:Y:S01]  /*b040*/  UISETP.NE.AND UP0, UPT, UR61, URZ, UPT ;  /* 0x000000ff3d00728c */ /* 0x000fe2000bf05270 */
[----:B------:R-:W-:Y:S01]  /*b050*/  R2UR UR4, R145 ;  /* 0x00000000910472ca */ /* 0x000fe200000e0000 */
[----:B------:R-:W-:Y:S01]  /*b060*/  UIADD3 UR47, UPT, UPT, UR47, 0x4, URZ ;  /* 0x000000042f2f7890 */ /* 0x000fe2000fffe0ff */
[----:B------:R-:W-:Y:S01]  /*b070*/  ISETP.NE.AND P0, PT, R149, 0x2, PT ;  /* 0x000000029500780c */ /* 0x000fe20003f05270 */
[----:B------:R-:W-:Y:S01]  /*b080*/  UMOV UR36, UR60 ;  /* 0x0000003c00247c82 */ /* 0x000fe20008000000 */
[----:B------:R-:W-:Y:S02]  /*b090*/  ISETP.NE.AND P1, PT, R68, 0x2, PT ;  /* 0x000000024400780c */ /* 0x000fe40003f25270 */
[----:B------:R-:W-:Y:S02]  /*b0a0*/  SEL R2, RZ, 0x1, P0 ;  /* 0x00000001ff027807 */ /* 0x000fe40000000000 */
[----:B--2---:R-:W-:Y:S02]  /*b0b0*/  SEL R0, RZ, 0x1, P1 ;  /* 0x00000001ff007807 */ /* 0x004fe40000800000 */
[----:B------:R-:W-:Y:S01]  /*b0c0*/  LOP3.LUT R155, R155, R2, RZ, 0x3c, !PT ;  /* 0x000000029b9b7212 */ /* 0x000fe200078e3cff */
[----:B------:R-:W-:Y:S01]  /*b0d0*/  UIADD3 UR20, UPT, UPT, UR37, UR5, URZ ;  /* 0x0000000525147290 */ /* 0x000fe2000fffe0ff */
[----:B------:R-:W-:Y:S01]  /*b0e0*/  LOP3.LUT R156, R156, R0, RZ, 0x3c, !PT ;  /* 0x000000009c9c7212 */ /* 0x000fe200078e3cff */
[----:B------:R-:W-:Y:S01]  /*b0f0*/  UIADD3 UR16, UPT, UPT, UR38, UR4, URZ ;  /* 0x0000000426107290 */ /* 0x000fe2000fffe0ff */
[----:B------:R-:W-:Y:S02]  /*b100*/  SEL R149, R149, RZ, P0 ;  /* 0x000000ff95957207 */ /* 0x000fe40000000000 */
[----:B------:R-:W-:Y:S01]  /*b110*/  SEL R68, R68, RZ, P1 ;  /* 0x000000ff44447207 */ /* 0x000fe20000800000 */
[----:B------:R-:W-:Y:S08]  /*b120*/  BRA.U UP0, `(.L_x_131) ;  /* 0xffffff9d00bc7547 */ /* 0x000ff0000b83ffff */
[----:B------:R-:W-:-:S13]  /*b130*/  R2UR UR4, R146 ;  /* 0x00000000920472ca */ /* 0x000fda00000e0000 */
[----:B------:R-:W-:-:S09]  /*b140*/  UISETP.NE.AND UP0, UPT, UR4, URZ, UPT ;  /* 0x000000ff0400728c */ /* 0x000fd2000bf05270 */
[----:B------:R-:W-:Y:S05]  /*b150*/  BRA.U !UP0, `(.L_x_132) ;  /* 0x0000000108487547 */ /* 0x000fea000b800000 */
[----:B------:R-:W2:Y:S02]  /*b160*/  LDCU.64 UR4, c[0x0][0x890] ;  /* 0x00011200ff0477ac */ /* 0x000ea40008000a00 */
[----:B--2---:R-:W-:-:S04]  /*b170*/  UISETP.NE.U32.AND UP0, UPT, UR4, URZ, UPT ;  /* 0x000000ff0400728c */ /* 0x004fc8000bf05070 */
[----:B------:R-:W-:-:S09]  /*b180*/  UISETP.NE.AND.EX UP0, UPT, UR5, URZ, UPT, UP0 ;  /* 0x000000ff0500728c */ /* 0x000fd2000bf05300 */
[----:B------:R-:W-:Y:S05]  /*b190*/  BRA.U UP0, `(.L_x_133) ;  /* 0x00000001000c7547 */ /* 0x000fea000b800000 */
[----:B------:R-:W-:-:S13]  /*b1a0*/  FSETP.NEU.AND P0, PT, R73, RZ, PT ;  /* 0x000000ff4900720b */ /* 0x000fda0003f0d000 */
[----:B------:R-:W-:Y:S05]  /*b1b0*/  @!P0 EXIT ;  /* 0x000000000000894d */ /* 0x000fea0003800000 */
[----:B------:R-:W-:Y:S05]  /*b1c0*/  BRA `(.L_x_132) ;  /* 0x00000000002c7947 */ /* 0x000fea0003800000 */
.L_x_133:
[----:B------:R-:W-:Y:S01]  /*b1d0*/  ISETP.NE.AND P0, PT, R148, RZ, PT ;  /* 0x000000ff9400720c */ /* 0x000fe20003f05270 */
[----:B------:R-:W-:-:S12]  /*b1e0*/  BSSY.RECONVERGENT B0, `(.L_x_132) ;  /* 0x0000009000007945 */ /* 0x000fd80003800200 */
[----:B------:R-:W-:Y:S05]  /*b1f0*/  @P0 BRA `(.L_x_134) ;  /* 0x0000000000140947 */ /* 0x000fea0003800000 */
[----:B------:R-:W2:Y:S02]  /*b200*/  LDCU.64 UR4, c[0x0][0x888] ;  /* 0x00011100ff0477ac */ /* 0x000ea40008000a00 */
[----:B--2---:R-:W-:-:S04]  /*b210*/  ISETP.NE.U32.AND P0, PT, RZ, UR4, PT ;  /* 0x00000004ff007c0c */ /* 0x004fc8000bf05070 */
[----:B------:R-:W-:-:S13]  /*b220*/  ISETP.NE.AND.EX P0, PT, RZ, UR5, PT, P0 ;  /* 0x00000005ff007c0c */ /* 0x000fda000bf05300 */
[----:B------:R-:W-:Y:S05]  /*b230*/  @!P0 EXIT ;  /* 0x000000000000894d */ /* 0x000fea0003800000 */
[----:B------:R-:W-:Y:S05]  /*b240*/  BRA `(.L_x_135) ;  /* 0x0000000000087947 */ /* 0x000fea0003800000 */
.L_x_134:
[----:B------:R-:W-:-:S13]  /*b250*/  FSETP.NEU.AND P0, PT, R73, RZ, PT ;  /* 0x000000ff4900720b */ /* 0x000fda0003f0d000 */
[----:B------:R-:W-:Y:S05]  /*b260*/  @!P0 EXIT ;  /* 0x000000000000894d */ /* 0x000fea0003800000 */
.L_x_135:
[----:B------:R-:W-:Y:S05]  /*b270*/  BSYNC.RECONVERGENT B0 ;  /* 0x0000000000007941 */ /* 0x000fea0003800200 */
.L_x_132:
[----:B------:R-:W2:Y:S01]  /*b280*/  S2UR UR5, SR_CgaCtaId ;  /* 0x00000000000579c3 */ /* 0x000ea20000008800 */
[----:B------:R-:W-:Y:S01]  /*b290*/  ULEA UR4, UR46, UR44, 0x3 ;  /* 0x0000002c2e047291 */ /* 0x000fe2000f8e18ff */
[----:B------:R-:W-:-:S04]  /*b2a0*/  DEPBAR.LE SB0, 0x0 ;  /* 0x000080000000791a */ /* 0x000fc80000000000 */
[----:B------:R-:W-:-:S04]  /*b2b0*/  UIADD3 UR4, UPT, UPT, UR4, 0x60, URZ ;  /* 0x0000006004047890 */ /* 0x000fc8000fffe0ff */
[----:B--2---:R-:W-:-:S09]  /*b2c0*/  UPRMT UR4, UR5, 0x654, UR4 ;  /* 0x0000065405047896 */ /* 0x004fd20008000004 */
[----:B------:R-:W-:Y:S01]  /*b2d0*/  SYNCS.ARRIVE.TRANS64.RED.A1T0 RZ, [UR4], RZ ;  /* 0x000000ffffff79a7 */ /* 0x000fe20008100404 */
[----:B------:R-:W-:Y:S05]  /*b2e0*/  EXIT ;  /* 0x000000000000794d */ /* 0x000fea0003800000 */
.L_x_24:
[----:B--2---:R2:W3:Y:S02]  /*b2f0*/  SYNCS.PHASECHK.TRANS64.TRYWAIT P0, [R0+URZ+0xe0], R2 ;  /* 0x0000e002000075a7 */ /* 0x0044e400080011ff */
[----:B---3--:R-:W-:Y:S05]  /*b300*/  @!P0 NANOSLEEP.SYNCS 0x989680 ;  /* 0x009896800000895d */ /* 0x008fea0003900000 */
[----:B------:R-:W3:Y:S02]  /*b310*/  @!P0 SYNCS.PHASECHK.TRANS64 P0, [R0+URZ+0xe0], R2 ;  /* 0x0000e002000085a7 */ /* 0x000ee400080010ff */
[----:B---3--:R-:W-:Y:S05]  /*b320*/  @!P0 BRA `(.L_x_24) ;  /* 0xfffffffc00f08947 */ /* 0x008fea000383ffff */
[----:B------:R-:W-:Y:S05]  /*b330*/  BRA `(.L_x_136) ;  /* 0xffffff6400607947 */ /* 0x000fea000383ffff */
.L_x_27:
[----:B--2---:R-:W-:-:S07]  /*b340*/  MOV R0, UR33 ;  /* 0x0000002100007c02 */ /* 0x004fce0008000f00 */
.L_x_137:
[----:B--2---:R2:W3:Y:S02]  /*b350*/  SYNCS.PHASECHK.TRANS64.TRYWAIT P0, [R0+URZ+0x20], R3 ;  /* 0x00002003000075a7 */ /* 0x0044e400080011ff */
[----:B---3--:R-:W-:Y:S05]  /*b360*/  @!P0 NANOSLEEP.SYNCS 0x989680 ;  /* 0x009896800000895d */ /* 0x008fea0003900000 */
[----:B------:R-:W3:Y:S02]  /*b370*/  @!P0 SYNCS.PHASECHK.TRANS64 P0, [R0+URZ+0x20], R3 ;  /* 0x00002003000085a7 */ /* 0x000ee400080010ff */
[----:B---3--:R-:W-:Y:S05]  /*b380*/  @!P0 BRA `(.L_x_137) ;  /* 0xfffffffc00f08947 */ /* 0x008fea000383ffff */
[----:B------:R-:W-:Y:S05]  /*b390*/  BRA `(.L_x_26) ;  /* 0xffffff6400a07947 */ /* 0x000fea000383ffff */
.L_x_34:
[----:B-1----:R-:W-:-:S07]  /*b3a0*/  MOV R0, UR17 ;  /* 0x0000001100007c02 */ /* 0x002fce0008000f00 */
.L_x_138:
[----:B-1----:R1:W2:Y:S02]  /*b3b0*/  SYNCS.PHASECHK.TRANS64.TRYWAIT P0, [R0+URZ+0x20], R3 ;  /* 0x00002003000075a7 */ /* 0x0022a400080011ff */
[----:B--2---:R-:W-:Y:S05]  /*b3c0*/  @!P0 NANOSLEEP.SYNCS 0x989680 ;  /* 0x009896800000895d */ /* 0x004fea0003900000 */
[----:B------:R-:W2:Y:S02]  /*b3d0*/  @!P0 SYNCS.PHASECHK.TRANS64 P0, [R0+URZ+0x20], R3 ;  /* 0x00002003000085a7 */ /* 0x000ea400080010ff */
[----:B--2---:R-:W-:Y:S05]  /*b3e0*/  @!P0 BRA `(.L_x_138) ;  /* 0xfffffffc00f08947 */ /* 0x004fea000383ffff */
[----:B------:R-:W-:Y:S05]  /*b3f0*/  BRA `(.L_x_33) ;  /* 0xffffff6800607947 */ /* 0x000fea000383ffff */
.L_x_39:
[----:B-1----:R1:W2:Y:S02]  /*b400*/  SYNCS.PHASECHK.TRANS64.TRYWAIT P0, [R3+URZ+0x90], R0 ;  /* 0x00009000030075a7 */ /* 0x0022a400080011ff */
[----:B--2---:R-:W-:Y:S05]  /*b410*/  @!P0 NANOSLEEP.SYNCS 0x989680 ;  /* 0x009896800000895d */ /* 0x004fea0003900000 */
[----:B------:R-:W2:Y:S02]  /*b420*/  @!P0 SYNCS.PHASECHK.TRANS64 P0, [R3+URZ+0x90], R0 ;  /* 0x00009000030085a7 */ /* 0x000ea400080010ff */
[----:B--2---:R-:W-:Y:S05]  /*b430*/  @!P0 BRA `(.L_x_39) ;  /* 0xfffffffc00f08947 */ /* 0x004fea000383ffff */
[----:B------:R-:W-:Y:S05]  /*b440*/  BRA `(.L_x_139) ;  /* 0xffffff6c00007947 */ /* 0x000fea000383ffff */
.L_x_43:
[----:B------:R-:W-:-:S07]  /*b450*/  MOV R0, UR4 ;  /* 0x0000000400007c02 */ /* 0x000fce0008000f00 */
.L_x_140:
[----:B-1----:R1:W2:Y:S02]  /*b460*/  SYNCS.PHASECHK.TRANS64.TRYWAIT P0, [R0+URZ], R2 ;  /* 0x00000002000075a7 */ /* 0x0022a400080011ff */
[----:B--2---:R-:W-:Y:S05]  /*b470*/  @!P0 NANOSLEEP.SYNCS 0x989680 ;  /* 0x009896800000895d */ /* 0x004fea0003900000 */
[----:B------:R-:W2:Y:S02]  /*b480*/  @!P0 SYNCS.PHASECHK.TRANS64 P0, [R0+URZ], R2 ;  /* 0x00000002000085a7 */ /* 0x000ea400080010ff */
[----:B--2---:R-:W-:Y:S05]  /*b490*/  @!P0 BRA `(.L_x_140) ;  /* 0xfffffffc00f08947 */ /* 0x004fea000383ffff */
[----:B------:R-:W-:Y:S05]  /*b4a0*/  BRA `(.L_x_141) ;  /* 0xffffff7000ac7947 */ /* 0x000fea000383ffff */
.L_x_44:
[----:B------:R-:W-:-:S07]  /*b4b0*/  MOV R0, UR5 ;  /* 0x0000000500007c02 */ /* 0x000fce0008000f00 */
.L_x_142:
[----:B-1----:R1:W2:Y:S02]  /*b4c0*/  SYNCS.PHASECHK.TRANS64.TRYWAIT P0, [R0+URZ], R3 ;  /* 0x00000003000075a7 */ /* 0x0022a400080011ff */
[----:B--2---:R-:W-:Y:S05]  /*b4d0*/  @!P0 NANOSLEEP.SYNCS 0x989680 ;  /* 0x009896800000895d */ /* 0x004fea0003900000 */
[----:B------:R-:W2:Y:S02]  /*b4e0*/  @!P0 SYNCS.PHASECHK.TRANS64 P0, [R0+URZ], R3 ;  /* 0x00000003000085a7 */ /* 0x000ea400080010ff */
[----:B--2---:R-:W-:Y:S05]  /*b4f0*/  @!P0 BRA `(.L_x_142) ;  /* 0xfffffffc00f08947 */ /* 0x004fea000383ffff */
[----:B------:R-:W-:Y:S05]  /*b500*/  BRA `(.L_x_143) ;  /* 0xffffff7000b87947 */ /* 0x000fea000383ffff */
.L_x_45:
[----:B------:R-:W-:-:S07]  /*b510*/  MOV R0, UR5 ;  /* 0x0000000500007c02 */ /* 0x000fce0008000f00 */
.L_x_144:
[----:B-1----:R1:W2:Y:S02]  /*b520*/  SYNCS.PHASECHK.TRANS64.TRYWAIT P0, [R0+URZ], R3 ;  /* 0x00000003000075a7 */ /* 0x0022a400080011ff */
[----:B--2---:R-:W-:Y:S05]  /*b530*/  @!P0 NANOSLEEP.SYNCS 0x989680 ;  /* 0x009896800000895d */ /* 0x004fea0003900000 */
[----:B------:R-:W2:Y:S02]  /*b540*/  @!P0 SYNCS.PHASECHK.TRANS64 P0, [R0+URZ], R3 ;  /* 0x00000003000085a7 */ /* 0x000ea400080010ff */
[----:B--2---:R-:W-:Y:S05]  /*b550*/  @!P0 BRA `(.L_x_144) ;  /* 0xfffffffc00f08947 */ /* 0x004fea000383ffff */
[----:B------:R-:W-:Y:S05]  /*b560*/  BRA `(.L_x_145) ;  /* 0xffffff7000c47947 */ /* 0x000fea000383ffff */
.L_x_48:
[----:B-1----:R1:W2:Y:S02]  /*b570*/  SYNCS.PHASECHK.TRANS64.TRYWAIT P0, [R2+URZ+0xd0], R4 ;  /* 0x0000d004020075a7 */ /* 0x0022a400080011ff */
[----:B--2---:R-:W-:Y:S05]  /*b580*/  @!P0 NANOSLEEP.SYNCS 0x989680 ;  /* 0x009896800000895d */ /* 0x004fea0003900000 */
[----:B------:R-:W2:Y:S02]  /*b590*/  @!P0 SYNCS.PHASECHK.TRANS64 P0, [R2+URZ+0xd0], R4 ;  /* 0x0000d004020085a7 */ /* 0x000ea400080010ff */
[----:B--2---:R-:W-:Y:S05]  /*b5a0*/  @!P0 BRA `(.L_x_48) ;  /* 0xfffffffc00f08947 */ /* 0x004fea000383ffff */
[----:B------:R-:W-:Y:S05]  /*b5b0*/  BRA `(.L_x_146) ;  /* 0xffffff7400287947 */ /* 0x000fea000383ffff */
.L_x_49:
[----:B------:R-:W-:-:S07]  /*b5c0*/  MOV R2, UR4 ;  /* 0x0000000400027c02 */ /* 0x000fce0008000f00 */
.L_x_147:
[----:B-1----:R1:W2:Y:S02]  /*b5d0*/  SYNCS.PHASECHK.TRANS64.TRYWAIT P0, [R2+URZ+0xa0], R5 ;  /* 0x0000a005020075a7 */ /* 0x0022a400080011ff */
[----:B--2---:R-:W-:Y:S05]  /*b5e0*/  @!P0 NANOSLEEP.SYNCS 0x989680 ;  /* 0x009896800000895d */ /* 0x004fea0003900000 */
[----:B------:R-:W2:Y:S02]  /*b5f0*/  @!P0 SYNCS.PHASECHK.TRANS64 P0, [R2+URZ+0xa0], R5 ;  /* 0x0000a005020085a7 */ /* 0x000ea400080010ff */
[----:B--2---:R-:W-:Y:S05]  /*b600*/  @!P0 BRA `(.L_x_147) ;  /* 0xfffffffc00f08947 */ /* 0x004fea000383ffff */
[----:B------:R-:W-:Y:S05]  /*b610*/  BRA `(.L_x_148) ;  /* 0xffffff7400387947 */ /* 0x000fea000383ffff */
.L_x_50:
[----:B-1----:R1:W2:Y:S02]  /*b620*/  SYNCS.PHASECHK.TRANS64.TRYWAIT P1, [R2+URZ+0x90], R4 ;  /* 0x00009004020075a7 */ /* 0x0022a400080211ff */
[----:B--2---:R-:W-:Y:S05]  /*b630*/  @!P1 NANOSLEEP.SYNCS 0x989680 ;  /* 0x009896800000995d */ /* 0x004fea0003900000 */
[----:B------:R-:W2:Y:S02]  /*b640*/  @!P1 SYNCS.PHASECHK.TRANS64 P1, [R2+URZ+0x90], R4 ;  /* 0x00009004020095a7 */ /* 0x000ea400080210ff */
[----:B--2---:R-:W-:Y:S05]  /*b650*/  @!P1 BRA `(.L_x_50) ;  /* 0xfffffffc00f09947 */ /* 0x004fea000383ffff */
[----:B------:R-:W-:Y:S05]  /*b660*/  BRA `(.L_x_149) ;  /* 0xffffff7400687947 */ /* 0x000fea000383ffff */
.L_x_53:
[----:B------:R-:W-:-:S07]  /*b670*/  MOV R0, UR4 ;  /* 0x0000000400007c02 */ /* 0x000fce0008000f00 */
.L_x_150:
[----:B-1----:R1:W2:Y:S02]  /*b680*/  SYNCS.PHASECHK.TRANS64.TRYWAIT P0, [R0+URZ+0xa0], R2 ;  /* 0x0000a002000075a7 */ /* 0x0022a400080011ff */
[----:B--2---:R-:W-:Y:S05]  /*b690*/  @!P0 NANOSLEEP.SYNCS 0x989680 ;  /* 0x009896800000895d */ /* 0x004fea0003900000 */
[----:B------:R-:W2:Y:S02]  /*b6a0*/  @!P0 SYNCS.PHASECHK.TRANS64 P0, [R0+URZ+0xa0], R2 ;  /* 0x0000a002000085a7 */ /* 0x000ea400080010ff */
[----:B--2---:R-:W-:Y:S05]  /*b6b0*/  @!P0 BRA `(.L_x_150) ;  /* 0xfffffffc00f08947 */ /* 0x004fea000383ffff */
[----:B------:R-:W-:Y:S05]  /*b6c0*/  BRA `(.L_x_52) ;  /* 0xffffff7400bc7947 */ /* 0x000fea000383ffff */
.L_x_60:
[----:B-1----:R1:W2:Y:S02]  /*b6d0*/  SYNCS.PHASECHK.TRANS64.TRYWAIT P1, [R0+URZ+0x90], R2 ;  /* 0x00009002000075a7 */ /* 0x0022a400080211ff */
[----:B--2---:R-:W-:Y:S05]  /*b6e0*/  @!P1 NANOSLEEP.SYNCS 0x989680 ;  /* 0x009896800000995d */ /* 0x004fea0003900000 */
[----:B------:R-:W2:Y:S02]  /*b6f0*/  @!P1 SYNCS.PHASECHK.TRANS64 P1, [R0+URZ+0x90], R2 ;  /* 0x00009002000095a7 */ /* 0x000ea400080210ff */
[----:B--2---:R-:W-:Y:S05]  /*b700*/  @!P1 BRA `(.L_x_60) ;  /* 0xfffffffc00f09947 */ /* 0x004fea000383ffff */
[----:B------:R-:W-:Y:S05]  /*b710*/  BRA `(.L_x_151) ;  /* 0xffffff7c00247947 */ /* 0x000fea000383ffff */
.L_x_61:
[----:B------:R-:W-:-:S07]  /*b720*/  MOV R2, UR22 ;  /* 0x0000001600027c02 */ /* 0x000fce0008000f00 */
.L_x_152:
[----:B-1----:R1:W2:Y:S02]  /*b730*/  SYNCS.PHASECHK.TRANS64.TRYWAIT P0, [R2+URZ+0xc0], R0 ;  /* 0x0000c000020075a7 */ /* 0x0022a400080011ff */
[----:B--2---:R-:W-:Y:S05]  /*b740*/  @!P0 NANOSLEEP.SYNCS 0x989680 ;  /* 0x009896800000895d */ /* 0x004fea0003900000 */
[----:B------:R-:W2:Y:S02]  /*b750*/  @!P0 SYNCS.PHASECHK.TRANS64 P0, [R2+URZ+0xc0], R0 ;  /* 0x0000c000020085a7 */ /* 0x000ea400080010ff */
[----:B--2---:R-:W-:Y:S05]  /*b760*/  @!P0 BRA `(.L_x_152) ;  /* 0xfffffffc00f08947 */ /* 0x004fea000383ffff */
[----:B------:R-:W-:Y:S05]  /*b770*/  BRA `(.L_x_153) ;  /* 0xffffff7c005c7947 */ /* 0x000fea000383ffff */
.L_x_64:
[----:B------:R-:W-:Y:S07]  /*b780*/  MOV R0, UR5 ;  /* 0x0000000500007c02 */ /* 0x000fee0008000f00 */
.L_x_154:
[----:B-1----:R1:W2:Y:S02]  /*b790*/  SYNCS.PHASECHK.TRANS64.TRYWAIT P0, [R0+URZ], R2 ;  /* 0x00000002000075a7 */ /* 0x0022a400080011ff */
[----:B--2---:R-:W-:Y:S05]  /*b7a0*/  @!P0 NANOSLEEP.SYNCS 0x989680 ;  /* 0x009896800000895d */ /* 0x004fea0003900000 */
[----:B------:R-:W2:Y:S02]  /*b7b0*/  @!P0 SYNCS.PHASECHK.TRANS64 P0, [R0+URZ], R2 ;  /* 0x00000002000085a7 */ /* 0x000ea400080010ff */
[----:B--2---:R-:W-:Y:S05]  /*b7c0*/  @!P0 BRA `(.L_x_154) ;  /* 0xfffffffc00f08947 */ /* 0x004fea000383ffff */
[----:B------:R-:W-:Y:S05]  /*b7d0*/  BRA `(.L_x_63) ;  /* 0xffffff7c00787947 */ /* 0x000fea000383ffff */
.L_x_67:
[----:B------:R-:W-:-:S07]  /*b7e0*/  MOV R0, UR4 ;  /* 0x0000000400007c02 */ /* 0x000fce0008000f00 */
.L_x_155:
[----:B--2---:R2:W4:Y:S02]  /*b7f0*/  SYNCS.PHASECHK.TRANS64.TRYWAIT P0, [R0+URZ], R2 ;  /* 0x00000002000075a7 */ /* 0x00452400080011ff */
[----:B----4-:R-:W-:Y:S05]  /*b800*/  @!P0 NANOSLEEP.SYNCS 0x989680 ;  /* 0x009896800000895d */ /* 0x010fea0003900000 */
[----:B------:R-:W4:Y:S02]  /*b810*/  @!P0 SYNCS.PHASECHK.TRANS64 P0, [R0+URZ], R2 ;  /* 0x00000002000085a7 */ /* 0x000f2400080010ff */
[----:B----4-:R-:W-:Y:S05]  /*b820*/  @!P0 BRA `(.L_x_155) ;  /* 0xfffffffc00f08947 */ /* 0x010fea000383ffff */
[----:B------:R-:W-:Y:S05]  /*b830*/  BRA `(.L_x_156) ;  /* 0xffffff80002c7947 */ /* 0x000fea000383ffff */
.L_x_68:
[----:B------:R-:W-:-:S07]  /*b840*/  MOV R0, UR4 ;  /* 0x0000000400007c02 */ /* 0x000fce0008000f00 */
.L_x_157:
[----:B-1----:R1:W2:Y:S02]  /*b850*/  SYNCS.PHASECHK.TRANS64.TRYWAIT P0, [R0+URZ], R2 ;  /* 0x00000002000075a7 */ /* 0x0022a400080011ff */
[----:B--2---:R-:W-:Y:S05]  /*b860*/  @!P0 NANOSLEEP.SYNCS 0x989680 ;  /* 0x009896800000895d */ /* 0x004fea0003900000 */
[----:B------:R-:W2:Y:S02]  /*b870*/  @!P0 SYNCS.PHASECHK.TRANS64 P0, [R0+URZ], R2 ;  /* 0x00000002000085a7 */ /* 0x000ea400080010ff */
[----:B--2---:R-:W-:Y:S05]  /*b880*/  @!P0 BRA `(.L_x_157) ;  /* 0xfffffffc00f08947 */ /* 0x004fea000383ffff */
[----:B------:R-:W-:Y:S05]  /*b890*/  BRA `(.L_x_158) ;  /* 0xffffff8000387947 */ /* 0x000fea000383ffff */
.L_x_73:
[----:B--2---:R2:W3:Y:S02]  /*b8a0*/  SYNCS.PHASECHK.TRANS64.TRYWAIT P0, [R12+URZ+0x90], R0 ;  /* 0x000090000c0075a7 */ /* 0x0044e400080011ff */
[----:B---3--:R-:W-:Y:S05]  /*b8b0*/  @!P0 NANOSLEEP.SYNCS 0x989680 ;  /* 0x009896800000895d */ /* 0x008fea0003900000 */
[----:B------:R-:W3:Y:S02]  /*b8c0*/  @!P0 SYNCS.PHASECHK.TRANS64 P0, [R12+URZ+0x90], R0 ;  /* 0x000090000c0085a7 */ /* 0x000ee400080010ff */
[----:B---3--:R-:W-:Y:S05]  /*b8d0*/  @!P0 BRA `(.L_x_73) ;  /* 0xfffffffc00f08947 */ /* 0x008fea000383ffff */
[----:B------:R-:W-:Y:S05]  /*b8e0*/  BRA `(.L_x_159) ;  /* 0xffffff8400687947 */ /* 0x000fea000383ffff */
.L_x_76:
[----:B--2---:R-:W-:Y:S07]  /*b8f0*/  MOV R0, UR21 ;  /* 0x0000001500007c02 */ /* 0x004fee0008000f00 */
.L_x_160:
[----:B--2---:R2:W3:Y:S02]  /*b900*/  SYNCS.PHASECHK.TRANS64.TRYWAIT P2, [R0+URZ+0x88], R6 ;  /* 0x00008806000075a7 */ /* 0x0044e400080411ff */
[----:B---3--:R-:W-:Y:S05]  /*b910*/  @!P2 NANOSLEEP.SYNCS 0x989680 ;  /* 0x009896800000a95d */ /* 0x008fea0003900000 */
[----:B------:R-:W3:Y:S02]  /*b920*/  @!P2 SYNCS.PHASECHK.TRANS64 P2, [R0+URZ+0x88], R6 ;  /* 0x000088060000a5a7 */ /* 0x000ee400080410ff */
[----:B---3--:R-:W-:Y:S05]  /*b930*/  @!P2 BRA `(.L_x_160) ;  /* 0xfffffffc00f0a947 */ /* 0x008fea000383ffff */
[----:B------:R-:W-:Y:S05]  /*b940*/  BRA `(.L_x_75) ;  /* 0xffffff8800d07947 */ /* 0x000fea000383ffff */
.L_x_79:
[----:B------:R-:W-:Y:S07]  /*b950*/  MOV R0, UR21 ;  /* 0x0000001500007c02 */ /* 0x000fee0008000f00 */
.L_x_161:
[----:B--2---:R2:W3:Y:S02]  /*b960*/  SYNCS.PHASECHK.TRANS64.TRYWAIT P0, [R0+URZ+0x60], R9 ;  /* 0x00006009000075a7 */ /* 0x0044e400080011ff */
[----:B---3--:R-:W-:Y:S05]  /*b970*/  @!P0 NANOSLEEP.SYNCS 0x989680 ;  /* 0x009896800000895d */ /* 0x008fea0003900000 */
[----:B------:R-:W3:Y:S02]  /*b980*/  @!P0 SYNCS.PHASECHK.TRANS64 P0, [R0+URZ+0x60], R9 ;  /* 0x00006009000085a7 */ /* 0x000ee400080010ff */
[----:B---3--:R-:W-:Y:S05]  /*b990*/  @!P0 BRA `(.L_x_161) ;  /* 0xfffffffc00f08947 */ /* 0x008fea000383ffff */
[----:B------:R-:W-:Y:S05]  /*b9a0*/  BRA `(.L_x_162) ;  /* 0xffffff8c002c7947 */ /* 0x000fea000383ffff */
.L_x_80:
[----:B------:R-:W-:Y:S07]  /*b9b0*/  MOV R0, UR21 ;  /* 0x0000001500007c02 */ /* 0x000fee0008000f00 */
.L_x_163:
[----:B--2---:R2:W3:Y:S02]  /*b9c0*/  SYNCS.PHASECHK.TRANS64.TRYWAIT P0, [R0+URZ+0x68], R9 ;  /* 0x00006809000075a7 */ /* 0x0044e400080011ff */
[----:B---3--:R-:W-:Y:S05]  /*b9d0*/  @!P0 NANOSLEEP.SYNCS 0x989680 ;  /* 0x009896800000895d */ /* 0x008fea0003900000 */
[----:B------:R-:W3:Y:S02]  /*b9e0*/  @!P0 SYNCS.PHASECHK.TRANS64 P0, [R0+URZ+0x68], R9 ;  /* 0x00006809000085a7 */ /* 0x000ee400080010ff */
[----:B---3--:R-:W-:Y:S05]  /*b9f0*/  @!P0 BRA `(.L_x_163) ;  /* 0xfffffffc00f08947 */ /* 0x008fea000383ffff */
[----:B------:R-:W-:Y:S05]  /*ba00*/  BRA `(.L_x_164) ;  /* 0xffffff8c00647947 */ /* 0x000fea000383ffff */
.L_x_81:
[----:B------:R-:W-:Y:S07]  /*ba10*/  MOV R0, UR21 ;  /* 0x0000001500007c02 */ /* 0x000fee0008000f00 */
.L_x_165:
[----:B--2---:R2:W3:Y:S02]  /*ba20*/  SYNCS.PHASECHK.TRANS64.TRYWAIT P0, [R0+URZ+0x70], R9 ;  /* 0x00007009000075a7 */ /* 0x0044e400080011ff */
[----:B---3--:R-:W-:Y:S05]  /*ba30*/  @!P0 NANOSLEEP.SYNCS 0x989680 ;  /* 0x009896800000895d */ /* 0x008fea0003900000 */
[----:B------:R-:W3:Y:S02]  /*ba40*/  @!P0 SYNCS.PHASECHK.TRANS64 P0, [R0+URZ+0x70], R9 ;  /* 0x00007009000085a7 */ /* 0x000ee400080010ff */
[----:B---3--:R-:W-:Y:S05]  /*ba50*/  @!P0 BRA `(.L_x_165) ;  /* 0xfffffffc00f08947 */ /* 0x008fea000383ffff */
[----:B------:R-:W-:Y:S05]  /*ba60*/  BRA `(.L_x_166) ;  /* 0xffffff8c00a87947 */ /* 0x000fea000383ffff */
.L_x_82:
[----:B------:R-:W-:Y:S07]  /*ba70*/  MOV R0, UR21 ;  /* 0x0000001500007c02 */ /* 0x000fee0008000f00 */
.L_x_167:
[----:B--2---:R2:W3:Y:S02]  /*ba80*/  SYNCS.PHASECHK.TRANS64.TRYWAIT P0, [R0+URZ+0x78], R9 ;  /* 0x00007809000075a7 */ /* 0x0044e400080011ff */
[----:B---3--:R-:W-:Y:S05]  /*ba90*/  @!P0 NANOSLEEP.SYNCS 0x989680 ;  /* 0x009896800000895d */ /* 0x008fea0003900000 */
[----:B------:R-:W3:Y:S02]  /*baa0*/  @!P0 SYNCS.PHASECHK.TRANS64 P0, [R0+URZ+0x78], R9 ;  /* 0x00007809000085a7 */ /* 0x000ee400080010ff */
[----:B---3--:R-:W-:Y:S05]  /*bab0*/  @!P0 BRA `(.L_x_167) ;  /* 0xfffffffc00f08947 */ /* 0x008fea000383ffff */
[----:B------:R-:W-:Y:S05]  /*bac0*/  BRA `(.L_x_168) ;  /* 0xffffff8c00e87947 */ /* 0x000fea000383ffff */
.L_x_84:
[----:B------:R-:W-:-:S07]  /*bad0*/  MOV R0, UR21 ;  /* 0x0000001500007c02 */ /* 0x000fce0008000f00 */
.L_x_169:
[----:B---3--:R3:W4:Y:S02]  /*bae0*/  SYNCS.PHASECHK.TRANS64.TRYWAIT P0, [R0+URZ+0x60], R2 ;  /* 0x00006002000075a7 */ /* 0x00872400080011ff */
[----:B----4-:R-:W-:Y:S05]  /*baf0*/  @!P0 NANOSLEEP.SYNCS 0x989680 ;  /* 0x009896800000895d */ /* 0x010fea0003900000 */
[----:B------:R-:W4:Y:S02]  /*bb00*/  @!P0 SYNCS.PHASECHK.TRANS64 P0, [R0+URZ+0x60], R2 ;  /* 0x00006002000085a7 */ /* 0x000f2400080010ff */
[----:B----4-:R-:W-:Y:S05]  /*bb10*/  @!P0 BRA `(.L_x_169) ;  /* 0xfffffffc00f08947 */ /* 0x010fea000383ffff */
[----:B------:R-:W-:Y:S05]  /*bb20*/  BRA `(.L_x_170) ;  /* 0xffffff9000607947 */ /* 0x000fea000383ffff */
.L_x_85:
[----:B---3--:R-:W-:-:S07]  /*bb30*/  MOV R0, UR21 ;  /* 0x0000001500007c02 */ /* 0x008fce0008000f00 */
.L_x_171:
[----:B---3--:R3:W4:Y:S02]  /*bb40*/  SYNCS.PHASECHK.TRANS64.TRYWAIT P0, [R0+URZ+0x68], R2 ;  /* 0x00006802000075a7 */ /* 0x00872400080011ff */
[----:B----4-:R-:W-:Y:S05]  /*bb50*/  @!P0 NANOSLEEP.SYNCS 0x989680 ;  /* 0x009896800000895d */ /* 0x010fea0003900000 */
[----:B------:R-:W4:Y:S02]  /*bb60*/  @!P0 SYNCS.PHASECHK.TRANS64 P0, [R0+URZ+0x68], R2 ;  /* 0x00006802000085a7 */ /* 0x000f2400080010ff */
[----:B----4-:R-:W-:Y:S05]  /*bb70*/  @!P0 BRA `(.L_x_171) ;  /* 0xfffffffc00f08947 */ /* 0x010fea000383ffff */
[----:B------:R-:W-:Y:S05]  /*bb80*/  BRA `(.L_x_172) ;  /* 0xffffff9000507947 */ /* 0x000fea000383ffff */
.L_x_86:
[----:B---3--:R-:W-:-:S07]  /*bb90*/  MOV R0, UR21 ;  /* 0x0000001500007c02 */ /* 0x008fce0008000f00 */
.L_x_173:
[----:B---3--:R3:W4:Y:S02]  /*bba0*/  SYNCS.PHASECHK.TRANS64.TRYWAIT P0, [R0+URZ+0x70], R2 ;  /* 0x00007002000075a7 */ /* 0x00872400080011ff */
[----:B----4-:R-:W-:Y:S05]  /*bbb0*/  @!P0 NANOSLEEP.SYNCS 0x989680 ;  /* 0x009896800000895d */ /* 0x010fea0003900000 */
[----:B------:R-:W4:Y:S02]  /*bbc0*/  @!P0 SYNCS.PHASECHK.TRANS64 P0, [R0+URZ+0x70], R2 ;  /* 0x00007002000085a7 */ /* 0x000f2400080010ff */
[----:B----4-:R-:W-:Y:S05]  /*bbd0*/  @!P0 BRA `(.L_x_173) ;  /* 0xfffffffc00f08947 */ /* 0x010fea000383ffff */
[----:B------:R-:W-:Y:S05]  /*bbe0*/  BRA `(.L_x_174) ;  /* 0xffffff9000407947 */ /* 0x000fea000383ffff */
.L_x_88:
[----:B-1----:R1:W2:Y:S02]  /*bbf0*/  SYNCS.PHASECHK.TRANS64.TRYWAIT P0, [R3+URZ+0x90], R0 ;  /* 0x00009000030075a7 */ /* 0x0022a400080011ff */
[----:B--2---:R-:W-:Y:S05]  /*bc00*/  @!P0 NANOSLEEP.SYNCS 0x989680 ;  /* 0x009896800000895d */ /* 0x004fea0003900000 */
[----:B------:R-:W2:Y:S02]  /*bc10*/  @!P0 SYNCS.PHASECHK.TRANS64 P0, [R3+URZ+0x90], R0 ;  /* 0x00009000030085a7 */ /* 0x000ea400080010ff */
[----:B--2---:R-:W-:Y:S05]  /*bc20*/  @!P0 BRA `(.L_x_88) ;  /* 0xfffffffc00f08947 */ /* 0x004fea000383ffff */
[----:B------:R-:W-:Y:S05]  /*bc30*/  BRA `(.L_x_175) ;  /* 0xffffff94000c7947 */ /* 0x000fea000383ffff */
.L_x_99:
[----:B-1----:R-:W-:Y:S04]  /*bc40*/  MOV R2, UR44 ;  /* 0x0000002c00027c02 */ /* 0x002fe80008000f00 */
[----:B------:R1:W2:Y:S03]  /*bc50*/  SYNCS.PHASECHK.TRANS64.TRYWAIT P1, [R2+URZ+0x40], R3 ;  /* 0x00004003020075a7 */ /* 0x0002a600080211ff */
[----:B--2---:R-:W-:Y:S05]  /*bc60*/  @!P1 NANOSLEEP.SYNCS 0x989680 ;  /* 0x009896800000995d */ /* 0x004fea0003900000 */
[----:B------:R-:W2:Y:S02]  /*bc70*/  @!P1 SYNCS.PHASECHK.TRANS64 P1, [R2+URZ+0x40], R3 ;  /* 0x00004003020095a7 */ /* 0x000ea400080210ff */
[----:B--2---:R-:W-:Y:S05]  /*bc80*/  @!P1 BRA `(.L_x_99) ;  /* 0xfffffffc00ec9947 */ /* 0x004fea000383ffff */
[----:B------:R-:W-:Y:S05]  /*bc90*/  BRA `(.L_x_98) ;  /* 0xffffffa000e47947 */ /* 0x000fea000383ffff */
.L_x_101:
[----:B-1----:R1:W4:Y:S02]  /*bca0*/  SYNCS.PHASECHK.TRANS64.TRYWAIT P0, [R74+URZ+0xb0], R0 ;  /* 0x0000b0004a0075a7 */ /* 0x00232400080011ff */
[----:B----4-:R-:W-:Y:S05]  /*bcb0*/  @!P0 NANOSLEEP.SYNCS 0x989680 ;  /* 0x009896800000895d */ /* 0x010fea0003900000 */
[----:B------:R-:W4:Y:S02]  /*bcc0*/  @!P0 SYNCS.PHASECHK.TRANS64 P0, [R74+URZ+0xb0], R0 ;  /* 0x0000b0004a0085a7 */ /* 0x000f2400080010ff */
[----:B----4-:R-:W-:Y:S05]  /*bcd0*/  @!P0 BRA `(.L_x_101) ;  /* 0xfffffffc00f08947 */ /* 0x010fea000383ffff */
[----:B------:R-:W-:Y:S05]  /*bce0*/  BRA `(.L_x_100) ;  /* 0xffffffa4001c7947 */ /* 0x000fea000383ffff */
.L_x_110:
[----:B-1----:R1:W3:Y:S02]  /*bcf0*/  SYNCS.PHASECHK.TRANS64.TRYWAIT P0, [R2+URZ+0x40], R0 ;  /* 0x00004000020075a7 */ /* 0x0022e400080011ff */
[----:B---3--:R-:W-:Y:S05]  /*bd00*/  @!P0 NANOSLEEP.SYNCS 0x989680 ;  /* 0x009896800000895d */ /* 0x008fea0003900000 */
[----:B------:R-:W3:Y:S02]  /*bd10*/  @!P0 SYNCS.PHASECHK.TRANS64 P0, [R2+URZ+0x40], R0 ;  /* 0x00004000020085a7 */ /* 0x000ee400080010ff */
[----:B---3--:R-:W-:Y:S05]  /*bd20*/  @!P0 BRA `(.L_x_110) ;  /* 0xfffffffc00f08947 */ /* 0x008fea000383ffff */
[----:B------:R-:W-:Y:S05]  /*bd30*/  BRA `(.L_x_109) ;  /* 0xffffffb400c87947 */ /* 0x000fea000383ffff */
.L_x_118:
[----:B-1----:R1:W2:Y:S02]  /*bd40*/  SYNCS.PHASECHK.TRANS64.TRYWAIT P0, [R6+URZ+0x40], R5 ;  /* 0x00004005060075a7 */ /* 0x0022a400080011ff */
[----:B--2---:R-:W-:Y:S05]  /*bd50*/  @!P0 NANOSLEEP.SYNCS 0x989680 ;  /* 0x009896800000895d */ /* 0x004fea0003900000 */
[----:B------:R-:W2:Y:S02]  /*bd60*/  @!P0 SYNCS.PHASECHK.TRANS64 P0, [R6+URZ+0x40], R5 ;  /* 0x00004005060085a7 */ /* 0x000ea400080010ff */
[----:B--2---:R-:W-:Y:S05]  /*bd70*/  @!P0 BRA `(.L_x_118) ;  /* 0xfffffffc00f08947 */ /* 0x004fea000383ffff */
[----:B------:R-:W-:Y:S05]  /*bd80*/  BRA `(.L_x_117) ;  /* 0xffffffc800c07947 */ /* 0x000fea000383ffff */
.L_x_126:
[----:B-1----:R1:W2:Y:S02]  /*bd90*/  SYNCS.PHASECHK.TRANS64.TRYWAIT P0, [R3+URZ+0x40], R0 ;  /* 0x00004000030075a7 */ /* 0x0022a400080011ff */
[----:B--2---:R-:W-:Y:S05]  /*bda0*/  @!P0 NANOSLEEP.SYNCS 0x989680 ;  /* 0x009896800000895d */ /* 0x004fea0003900000 */
[----:B------:R-:W2:Y:S02]  /*bdb0*/  @!P0 SYNCS.PHASECHK.TRANS64 P0, [R3+URZ+0x40], R0 ;  /* 0x00004000030085a7 */ /* 0x000ea400080010ff */
[----:B--2---:R-:W-:Y:S05]  /*bdc0*/  @!P0 BRA `(.L_x_126) ;  /* 0xfffffffc00f08947 */ /* 0x004fea000383ffff */
[----:B------:R-:W-:Y:S05]  /*bdd0*/  BRA `(.L_x_125) ;  /* 0xffffffdc00b47947 */ /* 0x000fea000383ffff */
        .weak           $__internal_0_$__cuda_sm10x_tcgen05_guardrail_trap_col_being_dealloced_not_returned_by_alloc
        .type           $__internal_0_$__cuda_sm10x_tcgen05_guardrail_trap_col_being_dealloced_not_returned_by_alloc,@function
        .size           $__internal_0_$__cuda_sm10x_tcgen05_guardrail_trap_col_being_dealloced_not_returned_by_alloc,($__internal_1_$__cuda_sm10x_tcgen05_guardrail_trap_phase_invalid_during_alloc - $__internal_0_$__cuda_sm10x_tcgen05_guardrail_trap_col_being_dealloced_not_returned_by_alloc)
$__internal_0_$__cuda_sm10x_tcgen05_guardrail_trap_col_being_dealloced_not_returned_by_alloc:
[----:B------:R-:W-:Y:S05]  /*bde0*/  BPT.TRAP 0x1 ;  /* 0x000000040000795c */ /* 0x000fea0000300000 */
[----:B------:R-:W-:-:S04]  /*bdf0*/  HFMA2 R3, -RZ, RZ, 0, 0 ;  /* 0x00000000ff037431 */ /* 0x000fc800000001ff */
[----:B------:R-:W-:Y:S05]  /*be00*/  RET.REL.NODEC R2 `(_ZN7cutlass13device_kernelINS_4gemm6kernel13GemmUniversalIN4cute5tupleIJiiiiEEENS1_10collective13CollectiveMmaINS1_35MainloopSm100TmaUmmaWarpSpecializedILi4ELi2ELi2ENS5_IJNS4_1CILi1EEENSA_ILi2EEESB_EEEEENS5_IJNSA_ILi128EEENSA_ILi256EEENSA_ILi32EEEEEENS_10bfloat16_tENS5_IJlSB_lEEESJ_SK_NS4_8TiledMMAINS4_8MMA_AtomIJNS4_20SM100_MMA_F16BF16_SSISJ_SJ_fLi128ELi256ELNS4_4UMMA5MajorE0ELSP_0ELNSO_7ScaleInE0ELSQ_0EEEEEENS4_6LayoutINS5_IJSB_SB_SB_EEENS5_IJNSA_ILi0EEESV_SV_EEEEENS5_IJNS4_10UnderscoreESY_SY_EEEEENS4_23SM90_TMA_LOAD_MULTICASTENS4_14ComposedLayoutINS4_7SwizzleILi2ELi4ELi3EEENS4_18smem_ptr_flag_bitsILi16EEENST_INS5_IJNSA_ILi8EEESH_EEENS5_IJSH_SB_EEEEEEEvNS4_8identityENS4_13SM90_TMA_LOADES1B_vS1C_EENS_8epilogue10collective18CollectiveEpilogueINS1F_23Sm100TmaWarpSpecializedILi4ELi2ELi64ELb1ELb0EEEJSI_NS5_IJNST_ISF_SB_EENST_INSA_ILi64EEESB_EEEEESJ_SK_SJ_SK_NS1F_6fusion15FusionCallbacksIS1J_NS1O_17LinearCombinationISJ_fSJ_fLNS_15FloatRoundStyleE2EEESI_S1N_JEEENS4_5SM1004TMEM4LOAD26SM100_TMEM_LOAD_32dp32b64xES1D_NS12_INS13_ILi3ELi4ELi3EEES16_NST_INS5_IJS17_S1L_EEENS5_IJS1L_SB_EEEEEEENS4_39AutoVectorizingCopyWithAssumedAlignmentILi128EEENS4_14SM90_TMA_STOREES22_S24_S24_EEEvvEEEEvNT_6ParamsE) ;  /* 0xffffff40027c7950 */ /* 0x000fea0003c3ffff */
        .weak           $__internal_1_$__cuda_sm10x_tcgen05_guardrail_trap_phase_invalid_during_alloc
        .type           $__internal_1_$__cuda_sm10x_tcgen05_guardrail_trap_phase_invalid_during_alloc,@function
        .size           $__internal_1_$__cuda_sm10x_tcgen05_guardrail_trap_phase_invalid_during_alloc,($__internal_2_$__cuda_sm10x_tcgen05_guardrail_trap_unallocated_columns_being_dealloced - $__internal_1_$__cuda_sm10x_tcgen05_guardrail_trap_phase_invalid_during_alloc)
$__internal_1_$__cuda_sm10x_tcgen05_guardrail_trap_phase_invalid_during_alloc:
[----:B------:R-:W-:Y:S05]  /*be10*/  BPT.TRAP 0x1 ;  /* 0x000000040000795c */ /* 0x000fea0000300000 */
[----:B------:R-:W-:-:S04]  /*be20*/  MOV R5, 0x0 ;  /* 0x0000000000057802 */ /* 0x000fc80000000f00 */
[----:B------:R-:W-:Y:S05]  /*be30*/  RET.REL.NODEC R4 `(_ZN7cutlass13device_kernelINS_4gemm6kernel13GemmUniversalIN4cute5tupleIJiiiiEEENS1_10collective13CollectiveMmaINS1_35MainloopSm100TmaUmmaWarpSpecializedILi4ELi2ELi2ENS5_IJNS4_1CILi1EEENSA_ILi2EEESB_EEEEENS5_IJNSA_ILi128EEENSA_ILi256EEENSA_ILi32EEEEEENS_10bfloat16_tENS5_IJlSB_lEEESJ_SK_NS4_8TiledMMAINS4_8MMA_AtomIJNS4_20SM100_MMA_F16BF16_SSISJ_SJ_fLi128ELi256ELNS4_4UMMA5MajorE0ELSP_0ELNSO_7ScaleInE0ELSQ_0EEEEEENS4_6LayoutINS5_IJSB_SB_SB_EEENS5_IJNSA_ILi0EEESV_SV_EEEEENS5_IJNS4_10UnderscoreESY_SY_EEEEENS4_23SM90_TMA_LOAD_MULTICASTENS4_14ComposedLayoutINS4_7SwizzleILi2ELi4ELi3EEENS4_18smem_ptr_flag_bitsILi16EEENST_INS5_IJNSA_ILi8EEESH_EEENS5_IJSH_SB_EEEEEEEvNS4_8identityENS4_13SM90_TMA_LOADES1B_vS1C_EENS_8epilogue10collective18CollectiveEpilogueINS1F_23Sm100TmaWarpSpecializedILi4ELi2ELi64ELb1ELb0EEEJSI_NS5_IJNST_ISF_SB_EENST_INSA_ILi64EEESB_EEEEESJ_SK_SJ_SK_NS1F_6fusion15FusionCallbacksIS1J_NS1O_17LinearCombinationISJ_fSJ_fLNS_15FloatRoundStyleE2EEESI_S1N_JEEENS4_5SM1004TMEM4LOAD26SM100_TMEM_LOAD_32dp32b64xES1D_NS12_INS13_ILi3ELi4ELi3EEES16_NST_INS5_IJS17_S1L_EEENS5_IJS1L_SB_EEEEEEENS4_39AutoVectorizingCopyWithAssumedAlignmentILi128EEENS4_14SM90_TMA_STOREES22_S24_S24_EEEvvEEEEvNT_6ParamsE) ;  /* 0xffffff4004707950 */ /* 0x000fea0003c3ffff */
        .weak           $__internal_2_$__cuda_sm10x_tcgen05_guardrail_trap_unallocated_columns_being_dealloced
        .type           $__internal_2_$__cuda_sm10x_tcgen05_guardrail_trap_unallocated_columns_being_dealloced,@function
        .size           $__internal_2_$__cuda_sm10x_tcgen05_guardrail_trap_unallocated_columns_being_dealloced,(.L_x_177 - $__internal_2_$__cuda_sm10x_tcgen05_guardrail_trap_unallocated_columns_being_dealloced)
$__internal_2_$__cuda_sm10x_tcgen05_guardrail_trap_unallocated_columns_being_dealloced:
[----:B------:R-:W-:Y:S05]  /*be40*/  BPT.TRAP 0x1 ;  /* 0x000000040000795c */ /* 0x000fea0000300000 */
[----:B------:R-:W-:-:S04]  /*be50*/  HFMA2 R3, -RZ, RZ, 0, 0 ;  /* 0x00000000ff037431 */ /* 0x000fc800000001ff */
[----:B------:R-:W-:Y:S05]  /*be60*/  RET.REL.NODEC R2 `(_ZN7cutlass13device_kernelINS_4gemm6kernel13GemmUniversalIN4cute5tupleIJiiiiEEENS1_10collective13CollectiveMmaINS1_35MainloopSm100TmaUmmaWarpSpecializedILi4ELi2ELi2ENS5_IJNS4_1CILi1EEENSA_ILi2EEESB_EEEEENS5_IJNSA_ILi128EEENSA_ILi256EEENSA_ILi32EEEEEENS_10bfloat16_tENS5_IJlSB_lEEESJ_SK_NS4_8TiledMMAINS4_8MMA_AtomIJNS4_20SM100_MMA_F16BF16_SSISJ_SJ_fLi128ELi256ELNS4_4UMMA5MajorE0ELSP_0ELNSO_7ScaleInE0ELSQ_0EEEEEENS4_6LayoutINS5_IJSB_SB_SB_EEENS5_IJNSA_ILi0EEESV_SV_EEEEENS5_IJNS4_10UnderscoreESY_SY_EEEEENS4_23SM90_TMA_LOAD_MULTICASTENS4_14ComposedLayoutINS4_7SwizzleILi2ELi4ELi3EEENS4_18smem_ptr_flag_bitsILi16EEENST_INS5_IJNSA_ILi8EEESH_EEENS5_IJSH_SB_EEEEEEEvNS4_8identityENS4_13SM90_TMA_LOADES1B_vS1C_EENS_8epilogue10collective18CollectiveEpilogueINS1F_23Sm100TmaWarpSpecializedILi4ELi2ELi64ELb1ELb0EEEJSI_NS5_IJNST_ISF_SB_EENST_INSA_ILi64EEESB_EEEEESJ_SK_SJ_SK_NS1F_6fusion15FusionCallbacksIS1J_NS1O_17LinearCombinationISJ_fSJ_fLNS_15FloatRoundStyleE2EEESI_S1N_JEEENS4_5SM1004TMEM4LOAD26SM100_TMEM_LOAD_32dp32b64xES1D_NS12_INS13_ILi3ELi4ELi3EEES16_NST_INS5_IJS17_S1L_EEENS5_IJS1L_SB_EEEEEEENS4_39AutoVectorizingCopyWithAssumedAlignmentILi128EEENS4_14SM90_TMA_STOREES22_S24_S24_EEEvvEEEEvNT_6ParamsE) ;  /* 0xffffff4002647950 */ /* 0x000fea0003c3ffff */
.L_x_176:
[----:B------:R-:W-:-:S00]  /*be70*/  BRA `(.L_x_176) ;  /* 0xfffffffc00fc7947 */ /* 0x000fc0000383ffff */
[----:B------:R-:W-:-:S00]  /*be80*/  NOP ;  /* 0x0000000000007918 */ /* 0x000fc00000000000 */
[----:B------:R-:W-:-:S00]  /*be90*/  NOP ;  /* 0x0000000000007918 */ /* 0x000fc00000000000 */
[----:B------:R-:W-:-:S00]  /*bea0*/  NOP ;  /* 0x0000000000007918 */ /* 0x000fc00000000000 */
[----:B------:R-:W-:-:S00]  /*beb0*/  NOP ;  /* 0x0000000000007918 */ /* 0x000fc00000000000 */
[----:B------:R-:W-:-:S00]  /*bec0*/  NOP ;  /* 0x0000000000007918 */ /* 0x000fc00000000000 */
[----:B------:R-:W-:-:S00]  /*bed0*/  NOP ;  /* 0x0000000000007918 */ /* 0x000fc00000000000 */
[----:B------:R-:W-:-:S00]  /*bee0*/  NOP ;  /* 0x0000000000007918 */ /* 0x000fc00000000000 */
[----:B------:R-:W-:-:S00]  /*bef0*/  NOP ;  /* 0x0000000000007918 */ /* 0x000fc00000000000 */
.L_x_177:


//--------------------- .nv.global.init           --------------------------
	.section	.nv.global.init,"aw",@progbits
.nv.global.init:
	.type		$str$27,@object
	.size		$str$27,($str$28 - $str$27)
$str$27:
        /*0000*/ 	.byte	0x28, 0x61, 0x64, 0x64, 0x72, 0x65, 0x73, 0x73, 0x20, 0x26, 0x20, 0x6d, 0x61, 0x73, 0x6b, 0x29
        /*0010*/ 	.byte	0x20, 0x3d, 0x3d, 0x20, 0x30, 0x00
	.type		$str$28,@object
	.size		$str$28,($str$26 - $str$28)
$str$28:
        /*0016*/ 	.byte	0x2f, 0x74, 0x6d, 0x70, 0x2f, 0x63, 0x75, 0x74, 0x6c, 0x61, 0x73, 0x73, 0x5f, 0x73, 0x77, 0x65
        /*0026*/ 	.byte	0x65, 0x70, 0x5f, 0x73, 0x72, 0x63, 0x2f, 0x69, 0x6e, 0x63, 0x6c, 0x75, 0x64, 0x65, 0x2f, 0x63
        /*0036*/ 	.byte	0x75, 0x74, 0x65, 0x2f, 0x70, 0x6f, 0x69, 0x6e, 0x74, 0x65, 0x72, 0x5f, 0x66, 0x6c, 0x61, 0x67
        /*0046*/ 	.byte	0x67, 0x65, 0x64, 0x2e, 0x68, 0x70, 0x70, 0x00
	.type		$str$26,@object
	.size		$str$26,($str$25 - $str$26)
$str$26:
        /*004e*/ 	.byte	0x2f, 0x74, 0x6d, 0x70, 0x2f, 0x63, 0x75, 0x74, 0x6c, 0x61, 0x73, 0x73, 0x5f, 0x73, 0x77, 0x65
        /*005e*/ 	.byte	0x65, 0x70, 0x5f, 0x73, 0x72, 0x63, 0x2f, 0x69, 0x6e, 0x63, 0x6c, 0x75, 0x64, 0x65, 0x2f, 0x63
        /*006e*/ 	.byte	0x75, 0x74, 0x65, 0x2f, 0x61, 0x74, 0x6f, 0x6d, 0x2f, 0x63, 0x6f, 0x70, 0x79, 0x5f, 0x74, 0x72
        /*007e*/ 	.byte	0x61, 0x69, 0x74, 0x73, 0x5f, 0x73, 0x6d, 0x31, 0x30, 0x30, 0x2e, 0x68, 0x70, 0x70, 0x00
	.type		$str$25,@object
	.size		$str$25,(__unnamed_1 - $str$25)
$str$25:
        /*008d*/ 	.byte	0x28, 0x28, 0x75, 0x69, 0x6e, 0x74, 0x33, 0x32, 0x5f, 0x74, 0x28, 0x74, 0x68, 0x72, 0x65, 0x61
        /*009d*/ 	.byte	0x64, 0x49, 0x64, 0x78, 0x2e, 0x78, 0x29, 0x20, 0x2f, 0x20, 0x33, 0x32, 0x29, 0x20, 0x25, 0x20
        /*00ad*/ 	.byte	0x34, 0x29, 0x20, 0x3d, 0x3d, 0x20, 0x28, 0x28, 0x28, 0x74, 0x6d, 0x65, 0x6d, 0x5f, 0x61, 0x64
        /*00bd*/ 	.byte	0x64, 0x72, 0x20, 0x3e, 0x3e, 0x20, 0x31, 0x36, 0x29, 0x20, 0x2f, 0x20, 0x33, 0x32, 0x29, 0x20
        /*00cd*/ 	.byte	0x25, 0x20, 0x34, 0x29, 0x00
	.type		__unnamed_1,@object
	.size		__unnamed_1,(__unnamed_2 - __unnamed_1)
__unnamed_1:
        /*00d2*/ 	.byte	0x61, 0x75, 0x74, 0x6f, 0x20, 0x63, 0x75, 0x74, 0x65, 0x3a, 0x3a, 0x61, 0x73, 0x5f, 0x70, 0x6f
        /* <DEDUP_REMOVED lines=24> */
        /*0262*/ 	.byte	0x38, 0x31, 0x39, 0x32, 0x3e, 0x3e, 0x3e, 0x3e, 0x5d, 0x00
	.type		__unnamed_2,@object
	.size		__unnamed_2,(.L_2 - __unnamed_2)
__unnamed_2:
        /* <DEDUP_REMOVED lines=43> */
        /*051c*/ 	.byte	0x74, 0x65, 0x3a, 0x3a, 0x43, 0x3c, 0x30, 0x3e, 0x3e, 0x3e, 0x3e, 0x5d, 0x00
.L_2:


//--------------------- .nv.shared._ZN7cutlass13device_kernelINS_4gemm6kernel13GemmUniversalIN4cute5tupleIJiiiiEEENS1_10collective13CollectiveMmaINS1_35MainloopSm100TmaUmmaWarpSpecializedILi4ELi2ELi2ENS5_IJNS4_1CILi1EEENSA_ILi2EEESB_EEEEENS5_IJNSA_ILi128EEENSA_ILi256EEENSA_ILi32EEEEEENS_10bfloat16_tENS5_IJlSB_lEEESJ_SK_NS4_8TiledMMAINS4_8MMA_AtomIJNS4_20SM100_MMA_F16BF16_SSISJ_SJ_fLi128ELi256ELNS4_4UMMA5MajorE0ELSP_0ELNSO_7ScaleInE0ELSQ_0EEEEEENS4_6LayoutINS5_IJSB_SB_SB_EEENS5_IJNSA_ILi0EEESV_SV_EEEEENS5_IJNS4_10UnderscoreESY_SY_EEEEENS4_23SM90_TMA_LOAD_MULTICASTENS4_14ComposedLayoutINS4_7SwizzleILi2ELi4ELi3EEENS4_18smem_ptr_flag_bitsILi16EEENST_INS5_IJNSA_ILi8EEESH_EEENS5_IJSH_SB_EEEEEEEvNS4_8identityENS4_13SM90_TMA_LOADES1B_vS1C_EENS_8epilogue10collective18CollectiveEpilogueINS1F_23Sm100TmaWarpSpecializedILi4ELi2ELi64ELb1ELb0EEEJSI_NS5_IJNST_ISF_SB_EENST_INSA_ILi64EEESB_EEEEESJ_SK_SJ_SK_NS1F_6fusion15FusionCallbacksIS1J_NS1O_17LinearCombinationISJ_fSJ_fLNS_15FloatRoundStyleE2EEESI_S1N_JEEENS4_5SM1004TMEM4LOAD26SM100_TMEM_LOAD_32dp32b64xES1D_NS12_INS13_ILi3ELi4ELi3EEES16_NST_INS5_IJS17_S1L_EEENS5_IJS1L_SB_EEEEEEENS4_39AutoVectorizingCopyWithAssumedAlignmentILi128EEENS4_14SM90_TMA_STOREES22_S24_S24_EEEvvEEEEvNT_6ParamsE --------------------------
	.section	.nv.shared._ZN7cutlass13device_kernelINS_4gemm6kernel13GemmUniversalIN4cute5tupleIJiiiiEEENS1_10collective13CollectiveMmaINS1_35MainloopSm100TmaUmmaWarpSpecializedILi4ELi2ELi2ENS5_IJNS4_1CILi1EEENSA_ILi2EEESB_EEEEENS5_IJNSA_ILi128EEENSA_ILi256EEENSA_ILi32EEEEEENS_10bfloat16_tENS5_IJlSB_lEEESJ_SK_NS4_8TiledMMAINS4_8MMA_AtomIJNS4_20SM100_MMA_F16BF16_SSISJ_SJ_fLi128ELi256ELNS4_4UMMA5MajorE0ELSP_0ELNSO_7ScaleInE0ELSQ_0EEEEEENS4_6LayoutINS5_IJSB_SB_SB_EEENS5_IJNSA_ILi0EEESV_SV_EEEEENS5_IJNS4_10UnderscoreESY_SY_EEEEENS4_23SM90_TMA_LOAD_MULTICASTENS4_14ComposedLayoutINS4_7SwizzleILi2ELi4ELi3EEENS4_18smem_ptr_flag_bitsILi16EEENST_INS5_IJNSA_ILi8EEESH_EEENS5_IJSH_SB_EEEEEEEvNS4_8identityENS4_13SM90_TMA_LOADES1B_vS1C_EENS_8epilogue10collective18CollectiveEpilogueINS1F_23Sm100TmaWarpSpecializedILi4ELi2ELi64ELb1ELb0EEEJSI_NS5_IJNST_ISF_SB_EENST_INSA_ILi64EEESB_EEEEESJ_SK_SJ_SK_NS1F_6fusion15FusionCallbacksIS1J_NS1O_17LinearCombinationISJ_fSJ_fLNS_15FloatRoundStyleE2EEESI_S1N_JEEENS4_5SM1004TMEM4LOAD26SM100_TMEM_LOAD_32dp32b64xES1D_NS12_INS13_ILi3ELi4ELi3EEES16_NST_INS5_IJS17_S1L_EEENS5_IJS1L_SB_EEEEEEENS4_39AutoVectorizingCopyWithAssumedAlignmentILi128EEENS4_14SM90_TMA_STOREES22_S24_S24_EEEvvEEEEvNT_6ParamsE,"aw",@nobits
	.sectionflags	@""
	.align	16
	.zero		1024


//--------------------- .nv.shared.reserved.0     --------------------------
	.section	.nv.shared.reserved.0,"aw",@nobits
	.weak		__nv_reservedSMEM_offset_0_alias
	.size		__nv_reservedSMEM_offset_0_alias, 0, 64
	.other		__nv_reservedSMEM_offset_0_alias,@"STO_CUDA_RESERVED_SHARED STV_DEFAULT"
__nv_reservedSMEM_offset_0_alias:
	.zero		0
.nv.shared.reserved.0:
	.zero		64
	.weak		__nv_reservedSMEM_tcgen05_partition
	.type		__nv_reservedSMEM_tcgen05_partition,@object
	.size		__nv_reservedSMEM_tcgen05_partition,(.L_0 - __nv_reservedSMEM_tcgen05_partition)
__nv_reservedSMEM_tcgen05_partition:
	.zero		32
.L_0:


//--------------------- .nv.global                --------------------------
	.section	.nv.global,"aw",@nobits
.nv.global:
	.type		_ZN39_INTERNAL_24167f0f_4_k_cu_439f2d50_76574cute1_E,@object
	.size		_ZN39_INTERNAL_24167f0f_4_k_cu_439f2d50_76574cute1_E,(_ZN39_INTERNAL_24167f0f_4_k_cu_439f2d50_76574cuda3std3__45__cpo6cbeginE - _ZN39_INTERNAL_24167f0f_4_k_cu_439f2d50_76574cute1_E)
_ZN39_INTERNAL_24167f0f_4_k_cu_439f2d50_76574cute1_E:
	.zero		1
	.type		_ZN39_INTERNAL_24167f0f_4_k_cu_439f2d50_76574cuda3std3__45__cpo6cbeginE,@object
	.size		_ZN39_INTERNAL_24167f0f_4_k_cu_439f2d50_76574cuda3std3__45__cpo6cbeginE,(_ZN39_INTERNAL_24167f0f_4_k_cu_439f2d50_76574cuda3std3__48in_placeE - _ZN39_INTERNAL_24167f0f_4_k_cu_439f2d50_76574cuda3std3__45__cpo6cbeginE)
_ZN39_INTERNAL_24167f0f_4_k_cu_439f2d50_76574cuda3std3__45__cpo6cbeginE:
	.zero		1
	.type		_ZN39_INTERNAL_24167f0f_4_k_cu_439f2d50_76574cuda3std3__48in_placeE,@object
	.size		_ZN39_INTERNAL_24167f0f_4_k_cu_439f2d50_76574cuda3std3__48in_placeE,(_ZN39_INTERNAL_24167f0f_4_k_cu_439f2d50_76574cuda3std6ranges3__45__cpo9iter_moveE - _ZN39_INTERNAL_24167f0f_4_k_cu_439f2d50_76574cuda3std3__48in_placeE)
_ZN39_INTERNAL_24167f0f_4_k_cu_439f2d50_76574cuda3std3__48in_placeE:
	.zero		1
	.type		_ZN39_INTERNAL_24167f0f_4_k_cu_439f2d50_76574cuda3std6ranges3__45__cpo9iter_moveE,@object
	.size		_ZN39_INTERNAL_24167f0f_4_k_cu_439f2d50_76574cuda3std6ranges3__45__cpo9iter_moveE,(_ZN39_INTERNAL_24167f0f_4_k_cu_439f2d50_76574cuda3std3__45__cpo5beginE - _ZN39_INTERNAL_24167f0f_4_k_cu_439f2d50_76574cuda3std6ranges3__45__cpo9iter_moveE)
_ZN39_INTERNAL_24167f0f_4_k_cu_439f2d50_76574cuda3std6ranges3__45__cpo9iter_moveE:
	.zero		1
	.type		_ZN39_INTERNAL_24167f0f_4_k_cu_439f2d50_76574cuda3std3__45__cpo5beginE,@object
	.size		_ZN39_INTERNAL_24167f0f_4_k_cu_439f2d50_76574cuda3std3__45__cpo5beginE,(_ZN39_INTERNAL_24167f0f_4_k_cu_439f2d50_76574cuda3std3__441_GLOBAL__N__24167f0f_4_k_cu_439f2d50_76576ignoreE - _ZN39_INTERNAL_24167f0f_4_k_cu_439f2d50_76574cuda3std3__45__cpo5beginE)
_ZN39_INTERNAL_24167f0f_4_k_cu_439f2d50_76574cuda3std3__45__cpo5beginE:
	.zero		1
	.type		_ZN39_INTERNAL_24167f0f_4_k_cu_439f2d50_76574cuda3std3__441_GLOBAL__N__24167f0f_4_k_cu_439f2d50_76576ignoreE,@object
	.size		_ZN39_INTERNAL_24167f0f_4_k_cu_439f2d50_76574cuda3std3__441_GLOBAL__N__24167f0f_4_k_cu_439f2d50_76576ignoreE,(_ZN39_INTERNAL_24167f0f_4_k_cu_439f2d50_76574cute7productE - _ZN39_INTERNAL_24167f0f_4_k_cu_439f2d50_76574cuda3std3__441_GLOBAL__N__24167f0f_4_k_cu_439f2d50_76576ignoreE)
_ZN39_INTERNAL_24167f0f_4_k_cu_439f2d50_76574cuda3std3__441_GLOBAL__N__24167f0f_4_k_cu_439f2d50_76576ignoreE:
	.zero		1
	.type		_ZN39_INTERNAL_24167f0f_4_k_cu_439f2d50_76574cute7productE,@object
	.size		_ZN39_INTERNAL_24167f0f_4_k_cu_439f2d50_76574cute7productE,(_ZN39_INTERNAL_24167f0f_4_k_cu_439f2d50_76574cuda3std3__45__cpo3endE - _ZN39_INTERNAL_24167f0f_4_k_cu_439f2d50_76574cute7productE)
_ZN39_INTERNAL_24167f0f_4_k_cu_439f2d50_76574cute7productE:
	.zero		1
	.type		_ZN39_INTERNAL_24167f0f_4_k_cu_439f2d50_76574cuda3std3__45__cpo3endE,@object
	.size		_ZN39_INTERNAL_24167f0f_4_k_cu_439f2d50_76574cuda3std3__45__cpo3endE,(_ZN39_INTERNAL_24167f0f_4_k_cu_439f2d50_76574cuda3std3__419piecewise_constructE - _ZN39_INTERNAL_24167f0f_4_k_cu_439f2d50_76574cuda3std3__45__cpo3endE)
_ZN39_INTERNAL_24167f0f_4_k_cu_439f2d50_76574cuda3std3__45__cpo3endE:
	.zero		1
	.type		_ZN39_INTERNAL_24167f0f_4_k_cu_439f2d50_76574cuda3std3__419piecewise_constructE,@object
	.size		_ZN39_INTERNAL_24167f0f_4_k_cu_439f2d50_76574cuda3std3__419piecewise_constructE,(_ZN39_INTERNAL_24167f0f_4_k_cu_439f2d50_76574cuda3std3__45__cpo4cendE - _ZN39_INTERNAL_24167f0f_4_k_cu_439f2d50_76574cuda3std3__419piecewise_constructE)
_ZN39_INTERNAL_24167f0f_4_k_cu_439f2d50_76574cuda3std3__419piecewise_constructE:
	.zero		1
	.type		_ZN39_INTERNAL_24167f0f_4_k_cu_439f2d50_76574cuda3std3__45__cpo4cendE,@object
	.size		_ZN39_INTERNAL_24167f0f_4_k_cu_439f2d50_76574cuda3std3__45__cpo4cendE,(_ZN39_INTERNAL_24167f0f_4_k_cu_439f2d50_76574cuda3std6ranges3__45__cpo4swapE - _ZN39_INTERNAL_24167f0f_4_k_cu_439f2d50_76574cuda3std3__45__cpo4cendE)
_ZN39_INTERNAL_24167f0f_4_k_cu_439f2d50_76574cuda3std3__45__cpo4cendE:
	.zero		1
	.type		_ZN39_INTERNAL_24167f0f_4_k_cu_439f2d50_76574cuda3std6ranges3__45__cpo4swapE,@object
	.size		_ZN39_INTERNAL_24167f0f_4_k_cu_439f2d50_76574cuda3std6ranges3__45__cpo4swapE,(.L_10 - _ZN39_INTERNAL_24167f0f_4_k_cu_439f2d50_76574cuda3std6ranges3__45__cpo4swapE)
_ZN39_INTERNAL_24167f0f_4_k_cu_439f2d50_76574cuda3std6ranges3__45__cpo4swapE:
	.zero		1
.L_10:


//--------------------- .nv.constant0._ZN7cutlass13device_kernelINS_4gemm6kernel13GemmUniversalIN4cute5tupleIJiiiiEEENS1_10collective13CollectiveMmaINS1_35MainloopSm100TmaUmmaWarpSpecializedILi4ELi2ELi2ENS5_IJNS4_1CILi1EEENSA_ILi2EEESB_EEEEENS5_IJNSA_ILi128EEENSA_ILi256EEENSA_ILi32EEEEEENS_10bfloat16_tENS5_IJlSB_lEEESJ_SK_NS4_8TiledMMAINS4_8MMA_AtomIJNS4_20SM100_MMA_F16BF16_SSISJ_SJ_fLi128ELi256ELNS4_4UMMA5MajorE0ELSP_0ELNSO_7ScaleInE0ELSQ_0EEEEEENS4_6LayoutINS5_IJSB_SB_SB_EEENS5_IJNSA_ILi0EEESV_SV_EEEEENS5_IJNS4_10UnderscoreESY_SY_EEEEENS4_23SM90_TMA_LOAD_MULTICASTENS4_14ComposedLayoutINS4_7SwizzleILi2ELi4ELi3EEENS4_18smem_ptr_flag_bitsILi16EEENST_INS5_IJNSA_ILi8EEESH_EEENS5_IJSH_SB_EEEEEEEvNS4_8identityENS4_13SM90_TMA_LOADES1B_vS1C_EENS_8epilogue10collective18CollectiveEpilogueINS1F_23Sm100TmaWarpSpecializedILi4ELi2ELi64ELb1ELb0EEEJSI_NS5_IJNST_ISF_SB_EENST_INSA_ILi64EEESB_EEEEESJ_SK_SJ_SK_NS1F_6fusion15FusionCallbacksIS1J_NS1O_17LinearCombinationISJ_fSJ_fLNS_15FloatRoundStyleE2EEESI_S1N_JEEENS4_5SM1004TMEM4LOAD26SM100_TMEM_LOAD_32dp32b64xES1D_NS12_INS13_ILi3ELi4ELi3EEES16_NST_INS5_IJS17_S1L_EEENS5_IJS1L_SB_EEEEEEENS4_39AutoVectorizingCopyWithAssumedAlignmentILi128EEENS4_14SM90_TMA_STOREES22_S24_S24_EEEvvEEEEvNT_6ParamsE --------------------------
	.section	.nv.constant0._ZN7cutlass13device_kernelINS_4gemm6kernel13GemmUniversalIN4cute5tupleIJiiiiEEENS1_10collective13CollectiveMmaINS1_35MainloopSm100TmaUmmaWarpSpecializedILi4ELi2ELi2ENS5_IJNS4_1CILi1EEENSA_ILi2EEESB_EEEEENS5_IJNSA_ILi128EEENSA_ILi256EEENSA_ILi32EEEEEENS_10bfloat16_tENS5_IJlSB_lEEESJ_SK_NS4_8TiledMMAINS4_8MMA_AtomIJNS4_20SM100_MMA_F16BF16_SSISJ_SJ_fLi128ELi256ELNS4_4UMMA5MajorE0ELSP_0ELNSO_7ScaleInE0ELSQ_0EEEEEENS4_6LayoutINS5_IJSB_SB_SB_EEENS5_IJNSA_ILi0EEESV_SV_EEEEENS5_IJNS4_10UnderscoreESY_SY_EEEEENS4_23SM90_TMA_LOAD_MULTICASTENS4_14ComposedLayoutINS4_7SwizzleILi2ELi4ELi3EEENS4_18smem_ptr_flag_bitsILi16EEENST_INS5_IJNSA_ILi8EEESH_EEENS5_IJSH_SB_EEEEEEEvNS4_8identityENS4_13SM90_TMA_LOADES1B_vS1C_EENS_8epilogue10collective18CollectiveEpilogueINS1F_23Sm100TmaWarpSpecializedILi4ELi2ELi64ELb1ELb0EEEJSI_NS5_IJNST_ISF_SB_EENST_INSA_ILi64EEESB_EEEEESJ_SK_SJ_SK_NS1F_6fusion15FusionCallbacksIS1J_NS1O_17LinearCombinationISJ_fSJ_fLNS_15FloatRoundStyleE2EEESI_S1N_JEEENS4_5SM1004TMEM4LOAD26SM100_TMEM_LOAD_32dp32b64xES1D_NS12_INS13_ILi3ELi4ELi3EEES16_NST_INS5_IJS17_S1L_EEENS5_IJS1L_SB_EEEEEEENS4_39AutoVectorizingCopyWithAssumedAlignmentILi128EEENS4_14SM90_TMA_STOREES22_S24_S24_EEEvvEEEEvNT_6ParamsE,"a",@progbits
	.sectionflags	@""
	.align	4
.nv.constant0._ZN7cutlass13device_kernelINS_4gemm6kernel13GemmUniversalIN4cute5tupleIJiiiiEEENS1_10collective13CollectiveMmaINS1_35MainloopSm100TmaUmmaWarpSpecializedILi4ELi2ELi2ENS5_IJNS4_1CILi1EEENSA_ILi2EEESB_EEEEENS5_IJNSA_ILi128EEENSA_ILi256EEENSA_ILi32EEEEEENS_10bfloat16_tENS5_IJlSB_lEEESJ_SK_NS4_8TiledMMAINS4_8MMA_AtomIJNS4_20SM100_MMA_F16BF16_SSISJ_SJ_fLi128ELi256ELNS4_4UMMA5MajorE0ELSP_0ELNSO_7ScaleInE0ELSQ_0EEEEEENS4_6LayoutINS5_IJSB_SB_SB_EEENS5_IJNSA_ILi0EEESV_SV_EEEEENS5_IJNS4_10UnderscoreESY_SY_EEEEENS4_23SM90_TMA_LOAD_MULTICASTENS4_14ComposedLayoutINS4_7SwizzleILi2ELi4ELi3EEENS4_18smem_ptr_flag_bitsILi16EEENST_INS5_IJNSA_ILi8EEESH_EEENS5_IJSH_SB_EEEEEEEvNS4_8identityENS4_13SM90_TMA_LOADES1B_vS1C_EENS_8epilogue10collective18CollectiveEpilogueINS1F_23Sm100TmaWarpSpecializedILi4ELi2ELi64ELb1ELb0EEEJSI_NS5_IJNST_ISF_SB_EENST_INSA_ILi64EEESB_EEEEESJ_SK_SJ_SK_NS1F_6fusion15FusionCallbacksIS1J_NS1O_17LinearCombinationISJ_fSJ_fLNS_15FloatRoundStyleE2EEESI_S1N_JEEENS4_5SM1004TMEM4LOAD26SM100_TMEM_LOAD_32dp32b64xES1D_NS12_INS13_ILi3ELi4ELi3EEES16_NST_INS5_IJS17_S1L_EEENS5_IJS1L_SB_EEEEEEENS4_39AutoVectorizingCopyWithAssumedAlignmentILi128EEENS4_14SM90_TMA_STOREES22_S24_S24_EEEvvEEEEvNT_6ParamsE:
	.zero		2944


//--------------------- SYMBOLS --------------------------

	.type		.nv.reservedSmem.offset0,@object
	.size		.nv.reservedSmem.offset0,0x4
	.type		.nv.reservedSmem.cap,@object
	.size		.nv.reservedSmem.cap,0x4
	.type		__assertfail,@function
